def matmul_kernel(
    a_ptr,
    b_ptr,
    c_ptr,
    M,
    N,
    K,
    stride_am,
    stride_ak,
    stride_bk,
    stride_bn,
    stride_cm,
    stride_cn,
    BLOCK_M: tl.constexpr,
    BLOCK_N: tl.constexpr,
    BLOCK_K: tl.constexpr,
    GROUP_M: tl.constexpr,
):
    pid = tl.program_id(axis=0)
    num_pid_m = tl.cdiv(M, BLOCK_M)
    num_pid_n = tl.cdiv(N, BLOCK_N)
    num_pid_in_group = GROUP_M * num_pid_n
    group_id = pid // num_pid_in_group
    first_pid_m = group_id * GROUP_M
    group_size_m = min(num_pid_m - first_pid_m, GROUP_M)
    pid_m = first_pid_m + ((pid % num_pid_in_group) % group_size_m)
    pid_n = (pid % num_pid_in_group) // group_size_m

    offs_am = (pid_m * BLOCK_M + tl.arange(0, BLOCK_M)) % M
    offs_bn = (pid_n * BLOCK_N + tl.arange(0, BLOCK_N)) % N
    offs_k = tl.arange(0, BLOCK_K)
    a_ptrs = a_ptr + offs_am[:, None] * stride_am + offs_k[None, :] * stride_ak
    b_ptrs = b_ptr + offs_k[:, None] * stride_bk + offs_bn[None, :] * stride_bn

    acc = tl.zeros((BLOCK_M, BLOCK_N), dtype=tl.float32)
    for kk in range(0, tl.cdiv(K, BLOCK_K)):
        a = tl.load(a_ptrs, mask=offs_k[None, :] < K - kk * BLOCK_K, other=0.0)
        b = tl.load(b_ptrs, mask=offs_k[:, None] < K - kk * BLOCK_K, other=0.0)
        acc = tl.dot(a, b, acc)
        a_ptrs += BLOCK_K * stride_ak
        b_ptrs += BLOCK_K * stride_bk

    c = acc.to(c_ptr.dtype.element_ty)
    offs_cm = pid_m * BLOCK_M + tl.arange(0, BLOCK_M)
    offs_cn = pid_n * BLOCK_N + tl.arange(0, BLOCK_N)
    c_ptrs = c_ptr + offs_cm[:, None] * stride_cm + offs_cn[None, :] * stride_cn
    mask = (offs_cm[:, None] < M) & (offs_cn[None, :] < N)
    tl.store(c_ptrs, c, mask=mask)

# config = {"BLOCK_K": 128, "BLOCK_M": 256, "BLOCK_N": 256, "GROUP_M": 8, "arch": "sm_100", "dtype": "fp8e5m2", "num_ctas": 4, "num_stages": 3, "num_warps": 4}
# arch = sm_100


// ===== COMPILED SASS (sm_100a) =====

	.target	sm_100a

	.elftype	@"ET_EXEC"


//--------------------- .note.nv.tkinfo           --------------------------
	.section	.note.nv.tkinfo,"",@"SHT_NOTE"
	.sectionflags	@"SHF_NOTE_NV_TKINFO"
	.tkinfo
        /*0018*/ 	.word	0x00000081
        /*0030*/ 	.string	""
        /*0030*/ 	.string	"ptxas-blackwell"
        /*0030*/ 	.string	"Cuda compilation tools, release 12.9, V12.9.86"
        /*0030*/ 	.string	"Build cuda_12.9.r12.9/compiler.36037853_0"
        /*0030*/ 	.string	"-v  -suppress-debug-info  -lineinfo  -arch sm_100a "



//--------------------- .note.nv.cuver            --------------------------
	.section	.note.nv.cuver,"",@"SHT_NOTE"
	.sectionflags	@"SHF_NOTE_NV_CUVER"
        /*0018*/ 	.short	0x0001
        /*001a*/ 	.short	0x0064
        /*001c*/ 	.short	0x0001
        /*001e*/ 	.short	0x0000
        /*0020*/ 	.short	0x0001
        /*0022*/ 	.short	0x0000


//--------------------- .nv.info                  --------------------------
	.section	.nv.info,"",@"SHT_CUDA_INFO"
	.align	4


	//----- nvinfo : EIATTR_REGCOUNT
	.align		4
        /*0000*/ 	.byte	0x04, 0x2f
        /*0002*/ 	.short	(.L_4 - .L_3)
	.align		4
.L_3:
        /*0004*/ 	.word	index@(matmul_kernel)
        /*0008*/ 	.word	0x000000a8


	//----- nvinfo : EIATTR_FRAME_SIZE
	.align		4
.L_4:
        /*000c*/ 	.byte	0x04, 0x11
        /*000e*/ 	.short	(.L_6 - .L_5)
	.align		4
.L_5:
        /*0010*/ 	.word	index@($__internal_2_$__cuda_sm10x_tcgen05_guardrail_trap_unallocated_columns_being_dealloced)
        /*0014*/ 	.word	0x00000c60


	//----- nvinfo : EIATTR_FRAME_SIZE
	.align		4
.L_6:
        /*0018*/ 	.byte	0x04, 0x11
        /*001a*/ 	.short	(.L_8 - .L_7)
	.align		4
.L_7:
        /*001c*/ 	.word	index@($__internal_1_$__cuda_sm10x_tcgen05_guardrail_trap_phase_invalid_during_alloc)
        /*0020*/ 	.word	0x00000c60


	//----- nvinfo : EIATTR_FRAME_SIZE
	.align		4
.L_8:
        /*0024*/ 	.byte	0x04, 0x11
        /*0026*/ 	.short	(.L_10 - .L_9)
	.align		4
.L_9:
        /*0028*/ 	.word	index@($__internal_0_$__cuda_sm10x_tcgen05_guardrail_trap_col_being_dealloced_not_returned_by_alloc)
        /*002c*/ 	.word	0x00000c60


	//----- nvinfo : EIATTR_FRAME_SIZE
	.align		4
.L_10:
        /*0030*/ 	.byte	0x04, 0x11
        /*0032*/ 	.short	(.L_12 - .L_11)
	.align		4
.L_11:
        /*0034*/ 	.word	index@(matmul_kernel)
        /*0038*/ 	.word	0x00000c60


	//----- nvinfo : EIATTR_MIN_STACK_SIZE
	.align		4
.L_12:
        /*003c*/ 	.byte	0x04, 0x12
        /*003e*/ 	.short	(.L_14 - .L_13)
	.align		4
.L_13:
        /*0040*/ 	.word	index@(matmul_kernel)
        /*0044*/ 	.word	0x00000c60
.L_14:


//--------------------- .nv.info.matmul_kernel    --------------------------
	.section	.nv.info.matmul_kernel,"",@"SHT_CUDA_INFO"
	.sectionflags	@""
	.align	4


	//----- nvinfo : EIATTR_CUDA_API_VERSION
	.align		4
        /*0000*/ 	.byte	0x04, 0x37
        /*0002*/ 	.short	(.L_16 - .L_15)
.L_15:
        /*0004*/ 	.word	0x00000081


	//----- nvinfo : EIATTR_KPARAM_INFO
	.align		4
.L_16:
        /*0008*/ 	.byte	0x04, 0x17
        /*000a*/ 	.short	(.L_18 - .L_17)
.L_17:
        /*000c*/ 	.word	0x00000000
        /*0010*/ 	.short	0x000d
        /*0012*/ 	.short	0x0048
        /*0014*/ 	.byte	0x00, 0xf4, 0x21, 0x00


	//----- nvinfo : EIATTR_KPARAM_INFO
	.align		4
.L_18:
        /*0018*/ 	.byte	0x04, 0x17
        /*001a*/ 	.short	(.L_20 - .L_19)
.L_19:
        /*001c*/ 	.word	0x00000000
        /*0020*/ 	.short	0x000c
        /*0022*/ 	.short	0x0040
        /*0024*/ 	.byte	0x00, 0xf4, 0x21, 0x00


	//----- nvinfo : EIATTR_KPARAM_INFO
	.align		4
.L_20:
        /*0028*/ 	.byte	0x04, 0x17
        /*002a*/ 	.short	(.L_22 - .L_21)
.L_21:
        /*002c*/ 	.word	0x00000000
        /*0030*/ 	.short	0x000b
        /*0032*/ 	.short	0x0038
        /*0034*/ 	.byte	0x00, 0xf0, 0x11, 0x00


	//----- nvinfo : EIATTR_KPARAM_INFO
	.align		4
.L_22:
        /*0038*/ 	.byte	0x04, 0x17
        /*003a*/ 	.short	(.L_24 - .L_23)
.L_23:
        /*003c*/ 	.word	0x00000000
        /*0040*/ 	.short	0x000a
        /*0042*/ 	.short	0x0034
        /*0044*/ 	.byte	0x00, 0xf0, 0x11, 0x00


	//----- nvinfo : EIATTR_KPARAM_INFO
	.align		4
.L_24:
        /*0048*/ 	.byte	0x04, 0x17
        /*004a*/ 	.short	(.L_26 - .L_25)
.L_25:
        /*004c*/ 	.word	0x00000000
        /*0050*/ 	.short	0x0009
        /*0052*/ 	.short	0x0030
        /*0054*/ 	.byte	0x00, 0xf0, 0x11, 0x00


	//----- nvinfo : EIATTR_KPARAM_INFO
	.align		4
.L_26:
        /*0058*/ 	.byte	0x04, 0x17
        /*005a*/ 	.short	(.L_28 - .L_27)
.L_27:
        /*005c*/ 	.word	0x00000000
        /*0060*/ 	.short	0x0008
        /*0062*/ 	.short	0x002c
        /*0064*/ 	.byte	0x00, 0xf0, 0x11, 0x00


	//----- nvinfo : EIATTR_KPARAM_INFO
	.align		4
.L_28:
        /*0068*/ 	.byte	0x04, 0x17
        /*006a*/ 	.short	(.L_30 - .L_29)
.L_29:
        /*006c*/ 	.word	0x00000000
        /*0070*/ 	.short	0x0007
        /*0072*/ 	.short	0x0028
        /*0074*/ 	.byte	0x00, 0xf0, 0x11, 0x00


	//----- nvinfo : EIATTR_KPARAM_INFO
	.align		4
.L_30:
        /*0078*/ 	.byte	0x04, 0x17
        /*007a*/ 	.short	(.L_32 - .L_31)
.L_31:
        /*007c*/ 	.word	0x00000000
        /*0080*/ 	.short	0x0006
        /*0082*/ 	.short	0x0024
        /*0084*/ 	.byte	0x00, 0xf0, 0x11, 0x00


	//----- nvinfo : EIATTR_KPARAM_INFO
	.align		4
.L_32:
        /*0088*/ 	.byte	0x04, 0x17
        /*008a*/ 	.short	(.L_34 - .L_33)
.L_33:
        /*008c*/ 	.word	0x00000000
        /*0090*/ 	.short	0x0005
        /*0092*/ 	.short	0x0020
        /*0094*/ 	.byte	0x00, 0xf0, 0x11, 0x00


	//----- nvinfo : EIATTR_KPARAM_INFO
	.align		4
.L_34:
        /*0098*/ 	.byte	0x04, 0x17
        /*009a*/ 	.short	(.L_36 - .L_35)
.L_35:
        /*009c*/ 	.word	0x00000000
        /*00a0*/ 	.short	0x0004
        /*00a2*/ 	.short	0x001c
        /*00a4*/ 	.byte	0x00, 0xf0, 0x11, 0x00


	//----- nvinfo : EIATTR_KPARAM_INFO
	.align		4
.L_36:
        /*00a8*/ 	.byte	0x04, 0x17
        /*00aa*/ 	.short	(.L_38 - .L_37)
.L_37:
        /*00ac*/ 	.word	0x00000000
        /*00b0*/ 	.short	0x0003
        /*00b2*/ 	.short	0x0018
        /*00b4*/ 	.byte	0x00, 0xf0, 0x11, 0x00


	//----- nvinfo : EIATTR_KPARAM_INFO
	.align		4
.L_38:
        /*00b8*/ 	.byte	0x04, 0x17
        /*00ba*/ 	.short	(.L_40 - .L_39)
.L_39:
        /*00bc*/ 	.word	0x00000000
        /*00c0*/ 	.short	0x0002
        /*00c2*/ 	.short	0x0010
        /*00c4*/ 	.byte	0x00, 0xf4, 0x21, 0x00


	//----- nvinfo : EIATTR_KPARAM_INFO
	.align		4
.L_40:
        /*00c8*/ 	.byte	0x04, 0x17
        /*00ca*/ 	.short	(.L_42 - .L_41)
.L_41:
        /*00cc*/ 	.word	0x00000000
        /*00d0*/ 	.short	0x0001
        /*00d2*/ 	.short	0x0008
        /*00d4*/ 	.byte	0x00, 0xf4, 0x21, 0x00


	//----- nvinfo : EIATTR_KPARAM_INFO
	.align		4
.L_42:
        /*00d8*/ 	.byte	0x04, 0x17
        /*00da*/ 	.short	(.L_44 - .L_43)
.L_43:
        /*00dc*/ 	.word	0x00000000
        /*00e0*/ 	.short	0x0000
        /*00e2*/ 	.short	0x0000
        /*00e4*/ 	.byte	0x00, 0xf4, 0x21, 0x00


	//----- nvinfo : EIATTR_EXPLICIT_CLUSTER
	.align		4
.L_44:
        /*00e8*/ 	.byte	0x01, 0x3e
	.zero		2


	//----- nvinfo : EIATTR_CTA_PER_CLUSTER
	.align		4
        /*00ec*/ 	.byte	0x04, 0x3d
        /*00ee*/ 	.short	(.L_46 - .L_45)
.L_45:
        /*00f0*/ 	.word	0x00000004
        /*00f4*/ 	.word	0x00000001
        /*00f8*/ 	.word	0x00000001


	//----- nvinfo : EIATTR_AT_ENTRY_FRAGMENTS
	.align		4
.L_46:
        /*00fc*/ 	.byte	0x04, 0x4f
        /*00fe*/ 	.short	(.L_48 - .L_47)


	//   ....[0]....
.L_47:
        /*0100*/ 	.word	0x00000004


	//----- nvinfo : EIATTR_RESERVED_SMEM_USED
	.align		4
.L_48:
        /*0104*/ 	.byte	0x01, 0x41
	.zero		2


	//----- nvinfo : EIATTR_SPARSE_MMA_MASK
	.align		4
        /*0108*/ 	.byte	0x03, 0x50
        /*010a*/ 	.short	0x0000


	//----- nvinfo : EIATTR_TCGEN05_1CTA_USED
	.align		4
        /*010c*/ 	.byte	0x01, 0x51
	.zero		2


	//----- nvinfo : EIATTR_MAXREG_COUNT
	.align		4
        /*0110*/ 	.byte	0x03, 0x1b
        /*0112*/ 	.short	0x00ff


	//----- nvinfo : EIATTR_NUM_BARRIERS
	.align		4
        /*0114*/ 	.byte	0x02, 0x4c
        /*0116*/ 	.byte	0x01
	.zero		1


	//----- nvinfo : EIATTR_ANNOTATIONS
	.align		4
        /*0118*/ 	.byte	0x04, 0x55
        /*011a*/ 	.short	(.L_50 - .L_49)


	//   ....[0]....
.L_49:
        /*011c*/ 	.word	0x00000001
        /*0120*/ 	.byte	0x20, 0x0a, 0x00, 0x00, 0x01, 0x00, 0x00, 0x00, 0x70, 0x0b, 0x00, 0x00, 0x01, 0x00, 0x00, 0x00
        /* <DEDUP_REMOVED lines=1179> */
        /*4ae0*/ 	.byte	0x60, 0x58, 0x02, 0x00, 0x01, 0x00, 0x00, 0x00, 0x90, 0x58, 0x02, 0x00


	//----- nvinfo : EIATTR_INT_WARP_WIDE_INSTR_OFFSETS
	.align		4
.L_50:
        /*4aec*/ 	.byte	0x04, 0x31
        /*4aee*/ 	.short	(.L_52 - .L_51)


	//   ....[0]....
.L_51:
        /*4af0*/ 	.word	0x00002430


	//   ....[1]....
        /*4af4*/ 	.word	0x00002460


	//   ....[2]....
        /*4af8*/ 	.word	0x0000ed10


	//   ....[3]....
        /*4afc*/ 	.word	0x00025ed0


	//   ....[4]....
        /*4b00*/ 	.word	0x00025f20


	//----- nvinfo : EIATTR_COOP_GROUP_MASK_REGIDS
	.align		4
.L_52:
        /*4b04*/ 	.byte	0x04, 0x29
        /*4b06*/ 	.short	(.L_54 - .L_53)


	//   ....[0]....
.L_53:
        /*4b08*/ 	.word	0xffffffff


	//   ....[1]....
        /*4b0c*/ 	.word	0xffffffff


	//   ....[2]....
        /*4b10*/ 	.word	0xffffffff


	//   ....[3]....
        /*4b14*/ 	.word	0xffffffff


	//----- nvinfo : EIATTR_COOP_GROUP_INSTR_OFFSETS
	.align		4
.L_54:
        /*4b18*/ 	.byte	0x04, 0x28
        /*4b1a*/ 	.short	(.L_56 - .L_55)


	//   ....[0]....
.L_55:
        /*4b1c*/ 	.word	0x00000070


	//   ....[1]....
        /*4b20*/ 	.word	0x00000330


	//   ....[2]....
        /*4b24*/ 	.word	0x00025d60


	//   ....[3]....
        /*4b28*/ 	.word	0x00025fd0


	//----- nvinfo : EIATTR_VRC_CTA_INIT_COUNT
	.align		4
.L_56:
        /*4b2c*/ 	.byte	0x02, 0x4a
        /*4b2e*/ 	.byte	0x80
	.zero		1


	//----- nvinfo : EIATTR_MBARRIER_INSTR_OFFSETS
	.align		4
        /*4b30*/ 	.byte	0x04, 0x39
        /*4b32*/ 	.short	(.L_58 - .L_57)


	//   ....[0]....
.L_57:
        /*4b34*/ 	.word	0x00002650
        /*4b38*/ 	.word	0x000000ff
        /*4b3c*/ 	.word	0x00000000
        /*4b40*/ 	.short	0x0100
        /*4b42*/ 	.byte	0x06
	.zero		1


	//   ....[1]....
        /*4b44*/ 	.word	0x0000ed50
        /*4b48*/ 	.word	0x000000ff
        /*4b4c*/ 	.word	0x00010008
        /*4b50*/ 	.short	0x0100
        /*4b52*/ 	.byte	0x09
	.zero		1


	//   ....[2]....
        /*4b54*/ 	.word	0x00015dc0
        /*4b58*/ 	.word	0x000000ff
        /*4b5c*/ 	.word	0x00000000
        /*4b60*/ 	.short	0x010a
        /*4b62*/ 	.byte	0x06
	.zero		1


	//   ....[3]....
        /*4b64*/ 	.word	0x00021800
        /*4b68*/ 	.word	0x000000ff
        /*4b6c*/ 	.word	0x00000000
        /*4b70*/ 	.short	0x010a
        /*4b72*/ 	.byte	0x06
	.zero		1


	//   ....[4]....
        /*4b74*/ 	.word	0x00021980
        /*4b78*/ 	.word	0x000000ff
        /*4b7c*/ 	.word	0x00010000
        /*4b80*/ 	.short	0x0108
        /*4b82*/ 	.byte	0x09
	.zero		1


	//   ....[5]....
        /*4b84*/ 	.word	0x000219b0
        /*4b88*/ 	.word	0x000000ff
        /*4b8c*/ 	.word	0x00010008
        /*4b90*/ 	.short	0x0108
        /*4b92*/ 	.byte	0x09
	.zero		1


	//   ....[6]....
        /*4b94*/ 	.word	0x00025ff0
        /*4b98*/ 	.word	0x000000ff
        /*4b9c*/ 	.word	0x00000000
        /*4ba0*/ 	.short	0x010a
        /*4ba2*/ 	.byte	0x06
	.zero		1


	//   ....[7]....
        /*4ba4*/ 	.word	0x00026020
        /*4ba8*/ 	.word	0x000000ff
        /*4bac*/ 	.word	0x00000000
        /*4bb0*/ 	.short	0x010a
        /*4bb2*/ 	.byte	0x06
	.zero		1


	//----- nvinfo : EIATTR_NUM_MBARRIERS
	.align		4
.L_58:
        /*4bb4*/ 	.byte	0x03, 0x38
        /*4bb6*/ 	.short	0x0002


	//----- nvinfo : EIATTR_EXIT_INSTR_OFFSETS
	.align		4
        /*4bb8*/ 	.byte	0x04, 0x1c
        /*4bba*/ 	.short	(.L_60 - .L_59)


	//   ....[0]....
.L_59:
        /*4bbc*/ 	.word	0x00025fe0


	//----- nvinfo : EIATTR_REQNTID
	.align		4
.L_60:
        /*4bc0*/ 	.byte	0x04, 0x10
        /*4bc2*/ 	.short	(.L_62 - .L_61)
.L_61:
        /*4bc4*/ 	.word	0x00000080
        /*4bc8*/ 	.word	0x00000001
        /*4bcc*/ 	.word	0x00000001


	//----- nvinfo : EIATTR_CRS_STACK_SIZE
	.align		4
.L_62:
        /*4bd0*/ 	.byte	0x04, 0x1e
        /*4bd2*/ 	.short	(.L_64 - .L_63)
.L_63:
        /*4bd4*/ 	.word	0x00000000


	//----- nvinfo : EIATTR_CBANK_PARAM_SIZE
	.align		4
.L_64:
        /*4bd8*/ 	.byte	0x03, 0x19
        /*4bda*/ 	.short	0x0050


	//----- nvinfo : EIATTR_PARAM_CBANK
	.align		4
        /*4bdc*/ 	.byte	0x04, 0x0a
        /*4bde*/ 	.short	(.L_66 - .L_65)
	.align		4
.L_65:
        /*4be0*/ 	.word	index@(.nv.constant0.matmul_kernel)
        /*4be4*/ 	.short	0x0380
        /*4be6*/ 	.short	0x0050


	//----- nvinfo : EIATTR_SW_WAR
	.align		4
.L_66:
        /*4be8*/ 	.byte	0x04, 0x36
        /*4bea*/ 	.short	(.L_68 - .L_67)
.L_67:
        /*4bec*/ 	.word	0x00000008
.L_68:


//--------------------- .nv.compat                --------------------------
	.section	.nv.compat,"",@"SHT_CUDA_COMPAT_INFO"
	.align	4
        /*0000*/ 	.byte	0x02, 0x02, 0x02, 0x00, 0x02, 0x05, 0x05, 0x00, 0x02, 0x03, 0x00, 0x00, 0x02, 0x06, 0x01, 0x00


//--------------------- .nv.callgraph             --------------------------
	.section	.nv.callgraph,"",@"SHT_CUDA_CALLGRAPH"
	.align	4
	.sectionentsize	8
	.align		4
        /*0000*/ 	.word	0x00000000
	.align		4
        /*0004*/ 	.word	0xffffffff
	.align		4
        /*0008*/ 	.word	0x00000000
	.align		4
        /*000c*/ 	.word	0xfffffffe
	.align		4
        /*0010*/ 	.word	0x00000000
	.align		4
        /*0014*/ 	.word	0xfffffffd
	.align		4
        /*0018*/ 	.word	0x00000000
	.align		4
        /*001c*/ 	.word	0xfffffffc


//--------------------- .text.matmul_kernel       --------------------------
	.section	.text.matmul_kernel,"ax",@progbits
	.align	128
        .global         matmul_kernel
        .type           matmul_kernel,@function
        .size           matmul_kernel,(.L_x_20 - matmul_kernel)
        .other          matmul_kernel,@"STO_CUDA_ENTRY STV_DEFAULT"
matmul_kernel:
.text.matmul_kernel:
[----:B------:R-:W0:Y:S01]  /*0000*/  LDC R1, c[0x0][0x37c] ;  /* 0x0000df00ff017b82 */ /* 0x000e220000000800 */
[----:B------:R-:W1:Y:S01]  /*0010*/  S2R R2, SR_TID.X ;  /* 0x0000000000027919 */ /* 0x000e620000002100 */
[----:B0-----:R-:W-:Y:S01]  /*0020*/  VIADD R1, R1, 0xfffff3a0 ;  /* 0xfffff3a001017836 */ /* 0x001fe20000000000 */
[----:B-1----:R-:W-:-:S13]  /*0030*/  ISETP.GE.U32.AND P0, PT, R2, 0x20, PT ;  /* 0x000000200200780c */ /* 0x002fda0003f06070 */
[----:B------:R-:W-:Y:S02]  /*0040*/  VOTEU.ANY UP0, P0 ;  /* 0x0000000000ff7886 */ /* 0x000fe40000000100 */
[----:B------:R-:W-:Y:S05]  /*0050*/  BRA.U UP0, `(.L_x_0) ;  /* 0x0000000100b87547 */ /* 0x000fea000b800000 */
[----:B------:R-:W0:Y:S01]  /*0060*/  S2UR UR6, SR_CgaCtaId ;  /* 0x00000000000679c3 */ /* 0x000e220000008800 */
[----:B------:R-:W-:Y:S01]  /*0070*/  NOP ;  /* 0x0000000000007918 */ /* 0x000fe20000000000 */
[----:B------:R-:W-:Y:S02]  /*0080*/  UMOV UR4, 0x40 ;  /* 0x0000004000047882 */ /* 0x000fe40000000000 */
[----:B0-----:R-:W-:-:S09]  /*0090*/  ULEA UR4, UR6, UR4, 0x18 ;  /* 0x0000000406047291 */ /* 0x001fd2000f8ec0ff */
[----:B------:R-:W0:Y:S01]  /*00a0*/  LDS.U8 R0, [UR4] ;  /* 0x00000004ff007984 */ /* 0x000e220008000000 */
[----:B------:R-:W-:Y:S02]  /*00b0*/  UMOV UR4, 0x400 ;  /* 0x0000040000047882 */ /* 0x000fe40000000000 */
[----:B------:R-:W-:Y:S01]  /*00c0*/  ULEA UR4, UR6, UR4, 0x18 ;  /* 0x0000000406047291 */ /* 0x000fe2000f8ec0ff */
[----:B0-----:R-:W-:-:S13]  /*00d0*/  ISETP.NE.AND P0, PT, R0, RZ, PT ;  /* 0x000000ff0000720c */ /* 0x001fda0003f05270 */
[----:B------:R-:W-:Y:S05]  /*00e0*/  @P0 BRA `(.L_x_1) ;  /* 0x00000000007c0947 */ /* 0x000fea0003800000 */
[----:B------:R-:W-:-:S13]  /*00f0*/  ELECT P0, URZ, PT ;  /* 0x0000000000ff782f */ /* 0x000fda0003800000 */
[----:B------:R-:W-:Y:S05]  /*0100*/  @!P0 BRA `(.L_x_2) ;  /* 0x0000000000848947 */ /* 0x000fea0003800000 */
[----:B------:R-:W-:Y:S01]  /*0110*/  UMOV UR5, 0x4 ;  /* 0x0000000400057882 */ /* 0x000fe20000000000 */
[----:B------:R-:W-:Y:S02]  /*0120*/  IMAD.MOV.U32 R5, RZ, RZ, 0x1 ;  /* 0x00000001ff057424 */ /* 0x000fe400078e00ff */
[----:B------:R-:W-:Y:S02]  /*0130*/  IMAD.MOV.U32 R3, RZ, RZ, 0xf ;  /* 0x0000000fff037424 */ /* 0x000fe400078e00ff */
[----:B------:R-:W-:Y:S04]  /*0140*/  DEPBAR.LE SB0, 0x36 ;  /* 0x00008d800000791a */ /* 0x000fe80000000000 */
[----:B------:R-:W0:Y:S02]  /*0150*/  UTCATOMSWS.FIND_AND_SET.ALIGN UP1, UR5, UR5 ;  /* 0x00000005000575e3 */ /* 0x000e240008020800 */
[----:B0-----:R-:W-:-:S04]  /*0160*/  PLOP3.LUT P0, PT, PT, PT, UP1, 0x80, 0x8 ;  /* 0x000000000008781c */ /* 0x001fc80003f0f018 */
[----:B------:R-:W-:-:S04]  /*0170*/  SEL R0, RZ, 0xffffffff, !P0 ;  /* 0xffffffffff007807 */ /* 0x000fc80004000000 */
[----:B------:R-:W-:Y:S01]  /*0180*/  ISETP.NE.AND P0, PT, R0, RZ, PT ;  /* 0x000000ff0000720c */ /* 0x000fe20003f05270 */
[----:B------:R-:W-:-:S12]  /*0190*/  IMAD.U32 R0, RZ, RZ, UR5 ;  /* 0x00000005ff007e24 */ /* 0x000fd8000f8e00ff */
[----:B------:R-:W-:Y:S05]  /*01a0*/  @P0 BRA `(.L_x_3) ;  /* 0x0000000000240947 */ /* 0x000fea0003800000 */
.L_x_4:
[----:B------:R-:W-:Y:S05]  /*01b0*/  NANOSLEEP 0x64 ;  /* 0x000000640000795d */ /* 0x000fea0003800000 */
[----:B------:R-:W-:-:S05]  /*01c0*/  UMOV UR5, 0x4 ;  /* 0x0000000400057882 */ /* 0x000fca0000000000 */
[----:B------:R-:W-:Y:S04]  /*01d0*/  DEPBAR.LE SB0, 0x36 ;  /* 0x00008d800000791a */ /* 0x000fe80000000000 */
[----:B------:R-:W0:Y:S02]  /*01e0*/  UTCATOMSWS.FIND_AND_SET.ALIGN UP1, UR5, UR5 ;  /* 0x00000005000575e3 */ /* 0x000e240008020800 */
[----:B0-----:R-:W-:-:S04]  /*01f0*/  PLOP3.LUT P0, PT, PT, PT, UP1, 0x80, 0x8 ;  /* 0x000000000008781c */ /* 0x001fc80003f0f018 */
[----:B------:R-:W-:-:S04]  /*0200*/  SEL R0, RZ, 0xffffffff, !P0 ;  /* 0xffffffffff007807 */ /* 0x000fc80004000000 */
[----:B------:R-:W-:Y:S01]  /*0210*/  ISETP.NE.AND P0, PT, R0, RZ, PT ;  /* 0x000000ff0000720c */ /* 0x000fe20003f05270 */
[----:B------:R-:W-:-:S12]  /*0220*/  IMAD.U32 R0, RZ, RZ, UR5 ;  /* 0x00000005ff007e24 */ /* 0x000fd8000f8e00ff */
[----:B------:R-:W-:Y:S05]  /*0230*/  @!P0 BRA `(.L_x_4) ;  /* 0xfffffffc00dc8947 */ /* 0x000fea000383ffff */
.L_x_3:
[C---:B------:R-:W-:Y:S01]  /*0240*/  VIADD R4, R0.reuse, 0x10 ;  /* 0x0000001000047836 */ /* 0x040fe20000000000 */
[----:B------:R-:W-:Y:S01]  /*0250*/  UMOV UR5, 0x50 ;  /* 0x0000005000057882 */ /* 0x000fe20000000000 */
[----:B------:R-:W-:Y:S01]  /*0260*/  SHF.L.U32 R3, R3, R0, RZ ;  /* 0x0000000003037219 */ /* 0x000fe200000006ff */
[----:B------:R-:W-:Y:S01]  /*0270*/  ULEA UR5, UR6, UR5, 0x18 ;  /* 0x0000000506057291 */ /* 0x000fe2000f8ec0ff */
[----:B------:R-:W-:Y:S01]  /*0280*/  IMAD.SHL.U32 R0, R0, 0x20, RZ ;  /* 0x0000002000007824 */ /* 0x000fe200078e00ff */
[----:B------:R-:W-:-:S04]  /*0290*/  SHF.L.U32 R4, R5, R4, RZ ;  /* 0x0000000405047219 */ /* 0x000fc800000006ff */
[----:B------:R-:W-:-:S05]  /*02a0*/  LOP3.LUT R3, R4, R3, RZ, 0xfc, !PT ;  /* 0x0000000304037212 */ /* 0x000fca00078efcff */
[----:B------:R0:W-:Y:S04]  /*02b0*/  ATOMS.OR RZ, [UR5], R3 ;  /* 0x00000003ffff798c */ /* 0x0001e8000b000005 */
[----:B------:R0:W-:Y:S01]  /*02c0*/  STS [UR4], R0 ;  /* 0x00000000ff007988 */ /* 0x0001e20008000804 */
[----:B------:R-:W-:Y:S05]  /*02d0*/  BRA `(.L_x_2) ;  /* 0x0000000000107947 */ /* 0x000fea0003800000 */
.L_x_1:
[----:B------:R-:W-:Y:S01]  /*02e0*/  IMAD.MOV.U32 R0, RZ, RZ, -0x1 ;  /* 0xffffffffff007424 */ /* 0x000fe200078e00ff */
[----:B------:R-:W-:-:S04]  /*02f0*/  MOV R4, 0x320 ;  /* 0x0000032000047802 */ /* 0x000fc80000000f00 */
[----:B------:R0:W-:Y:S03]  /*0300*/  STS [UR4], R0 ;  /* 0x00000000ff007988 */ /* 0x0001e60008000804 */
[----:B0-----:R-:W-:Y:S05]  /*0310*/  CALL.REL.NOINC `($__internal_1_$__cuda_sm10x_tcgen05_guardrail_trap_phase_invalid_during_alloc) ;  /* 0x0000025c00587944 */ /* 0x001fea0003c00000 */
.L_x_2:
[----:B------:R-:W-:Y:S05]  /*0320*/  WARPSYNC.ALL ;  /* 0x0000000000007948 */ /* 0x000fea0003800000 */
[----:B------:R-:W-:Y:S01]  /*0330*/  NOP ;  /* 0x0000000000007918 */ /* 0x000fe20000000000 */
.L_x_0:
[----:B------:R-:W1:Y:S08]  /*0340*/  LDC.64 R28, c[0x0][0x398] ;  /* 0x0000e600ff1c7b82 */ /* 0x000e700000000a00 */
[----:B------:R-:W2:Y:S02]  /*0350*/  S2UR UR5, SR_CgaSize ;  /* 0x00000000000579c3 */ /* 0x000ea40000008a00 */
[----:B--2---:R-:W-:-:S12]  /*0360*/  UIMAD UR5, UR5, -0xa0, URZ ;  /* 0xffffff60050578a4 */ /* 0x004fd8000f8e02ff */
[----:B------:R-:W2:Y:S01]  /*0370*/  LDCU UR5, c[0x0][UR5+0x2b0] ;  /* 0x00005600050577ac */ /* 0x000ea20008000800 */
[----:B------:R-:W-:Y:S01]  /*0380*/  LOP3.LUT R107, R2, 0x7f, RZ, 0xc0, !PT ;  /* 0x0000007f026b7812 */ /* 0x000fe200078ec0ff */
[----:B------:R-:W-:Y:S01]  /*0390*/  UMOV UR9, 0x400 ;  /* 0x0000040000097882 */ /* 0x000fe20000000000 */
[----:B------:R-:W3:Y:S01]  /*03a0*/  LDCU UR11, c[0x0][0x3a4] ;  /* 0x00007480ff0b77ac */ /* 0x000ee20008000800 */
[----:B------:R-:W4:Y:S01]  /*03b0*/  S2UR UR4, SR_CTAID.X ;  /* 0x00000000000479c3 */ /* 0x000f220000002500 */
[----:B------:R-:W0:Y:S01]  /*03c0*/  LDCU.64 UR18, c[0x0][0x358] ;  /* 0x00006b00ff1277ac */ /* 0x000e220008000a00 */
[----:B------:R-:W0:Y:S06]  /*03d0*/  LDCU.128 UR12, c[0x0][0x380] ;  /* 0x00007000ff0c77ac */ /* 0x000e2c0008000c00 */
[----:B------:R-:W0:Y:S02]  /*03e0*/  LDC.64 R36, c[0x0][0x3a8] ;  /* 0x0000ea00ff247b82 */ /* 0x000e240000000a00 */
[----:B01----:R-:W-:Y:S01]  /*03f0*/  VIADD R0, R29, 0xff ;  /* 0x000000ff1d007836 */ /* 0x003fe20000000000 */
[----:B------:R-:W-:-:S05]  /*0400*/  IABS R39, R29 ;  /* 0x0000001d00277213 */ /* 0x000fca0000000000 */
[----:B------:R-:W-:Y:S01]  /*0410*/  BAR.SYNC.DEFER_BLOCKING 0x0 ;  /* 0x0000000000007b1d */ /* 0x000fe20000010000 */
[----:B------:R-:W-:Y:S02]  /*0420*/  ISETP.NE.AND P3, PT, R28, RZ, PT ;  /* 0x000000ff1c00720c */ /* 0x000fe40003f65270 */
[----:B------:R-:W-:-:S04]  /*0430*/  SHF.R.S32.HI R3, RZ, 0x1f, R0 ;  /* 0x0000001fff037819 */ /* 0x000fc80000011400 */
[----:B------:R-:W-:-:S04]  /*0440*/  LEA.HI R3, R3, R0, RZ, 0x8 ;  /* 0x0000000003037211 */ /* 0x000fc800078f40ff */
[----:B------:R-:W-:-:S05]  /*0450*/  SHF.R.S32.HI R3, RZ, 0x8, R3 ;  /* 0x00000008ff037819 */ /* 0x000fca0000011403 */
[----:B------:R-:W-:Y:S01]  /*0460*/  IMAD.SHL.U32 R6, R3, 0x8, RZ ;  /* 0x0000000803067824 */ /* 0x000fe200078e00ff */
[----:B----4-:R-:W-:-:S04]  /*0470*/  I2FP.F32.U32 R3, UR4 ;  /* 0x0000000400037c45 */ /* 0x010fc80008201000 */
[----:B------:R-:W-:Y:S01]  /*0480*/  IABS R9, R6 ;  /* 0x0000000600097213 */ /* 0x000fe20000000000 */
[----:B--2---:R-:W-:Y:S01]  /*0490*/  FMUL R3, R3, UR5 ;  /* 0x0000000503037c20 */ /* 0x004fe20008400000 */
[----:B------:R-:W0:Y:S02]  /*04a0*/  S2UR UR5, SR_CgaCtaId ;  /* 0x00000000000579c3 */ /* 0x000e240000008800 */
[----:B------:R-:W1:Y:S08]  /*04b0*/  I2F.RP R0, R9 ;  /* 0x0000000900007306 */ /* 0x000e700000209400 */
[----:B------:R-:W-:Y:S08]  /*04c0*/  F2I.U32.TRUNC.NTZ R7, R3 ;  /* 0x0000000300077305 */ /* 0x000ff0000020f000 */
[----:B-1----:R-:W1:Y:S01]  /*04d0*/  MUFU.RCP R0, R0 ;  /* 0x0000000000007308 */ /* 0x002e620000001000 */
[----:B0-----:R-:W-:-:S02]  /*04e0*/  ULEA UR9, UR5, UR9, 0x18 ;  /* 0x0000000905097291 */ /* 0x001fc4000f8ec0ff */
[----:B------:R-:W-:-:S04]  /*04f0*/  USHF.L.U32 UR4, UR5, 0x7, URZ ;  /* 0x0000000705047899 */ /* 0x000fc800080006ff */
[----:B------:R-:W-:Y:S01]  /*0500*/  ULOP3.LUT UR4, UR4, 0x80, URZ, 0xc0, !UPT ;  /* 0x0000008004047892 */ /* 0x000fe2000f8ec0ff */
[----:B-1----:R-:W-:Y:S01]  /*0510*/  VIADD R4, R0, 0xffffffe ;  /* 0x0ffffffe00047836 */ /* 0x002fe20000000000 */
[----:B------:R-:W-:-:S03]  /*0520*/  IABS R0, R7 ;  /* 0x0000000700007213 */ /* 0x000fc60000000000 */
[----:B------:R0:W1:Y:S02]  /*0530*/  F2I.FTZ.U32.TRUNC.NTZ R5, R4 ;  /* 0x0000000400057305 */ /* 0x000064000021f000 */
[----:B0-----:R-:W-:Y:S02]  /*0540*/  IMAD.MOV.U32 R4, RZ, RZ, RZ ;  /* 0x000000ffff047224 */ /* 0x001fe400078e00ff */
[----:B-1----:R-:W-:-:S04]  /*0550*/  IMAD.MOV R8, RZ, RZ, -R5 ;  /* 0x000000ffff087224 */ /* 0x002fc800078e0a05 */
[----:B------:R-:W-:Y:S01]  /*0560*/  IMAD R11, R8, R9, RZ ;  /* 0x00000009080b7224 */ /* 0x000fe200078e02ff */
[----:B------:R-:W-:-:S03]  /*0570*/  IABS R8, R6 ;  /* 0x0000000600087213 */ /* 0x000fc60000000000 */
[----:B------:R-:W-:-:S04]  /*0580*/  IMAD.HI.U32 R5, R5, R11, R4 ;  /* 0x0000000b05057227 */ /* 0x000fc800078e0004 */
[----:B------:R-:W-:Y:S02]  /*0590*/  IMAD.MOV R4, RZ, RZ, -R8 ;  /* 0x000000ffff047224 */ /* 0x000fe400078e0a08 */
[----:B------:R-:W-:-:S04]  /*05a0*/  IMAD.HI.U32 R5, R5, R0, RZ ;  /* 0x0000000005057227 */ /* 0x000fc800078e00ff */
[----:B------:R-:W-:-:S05]  /*05b0*/  IMAD R0, R5, R4, R0 ;  /* 0x0000000405007224 */ /* 0x000fca00078e0200 */
[----:B------:R-:W-:-:S13]  /*05c0*/  ISETP.GT.U32.AND P1, PT, R9, R0, PT ;  /* 0x000000000900720c */ /* 0x000fda0003f24070 */
[----:B------:R-:W-:Y:S02]  /*05d0*/  @!P1 IMAD.IADD R0, R0, 0x1, -R9 ;  /* 0x0000000100009824 */ /* 0x000fe400078e0a09 */
[----:B------:R-:W-:Y:S01]  /*05e0*/  @!P1 VIADD R5, R5, 0x1 ;  /* 0x0000000105059836 */ /* 0x000fe20000000000 */
[----:B------:R-:W-:Y:S02]  /*05f0*/  ISETP.NE.AND P1, PT, R6, RZ, PT ;  /* 0x000000ff0600720c */ /* 0x000fe40003f25270 */
[----:B------:R-:W-:Y:S02]  /*0600*/  ISETP.GE.U32.AND P0, PT, R0, R9, PT ;  /* 0x000000090000720c */ /* 0x000fe40003f06070 */
[----:B------:R-:W-:-:S04]  /*0610*/  LOP3.LUT R0, R7, R6, RZ, 0x3c, !PT ;  /* 0x0000000607007212 */ /* 0x000fc800078e3cff */
[----:B------:R-:W-:Y:S01]  /*0620*/  ISETP.GE.AND P2, PT, R0, RZ, PT ;  /* 0x000000ff0000720c */ /* 0x000fe20003f46270 */
[----:B------:R-:W-:-:S05]  /*0630*/  VIADD R0, R28, 0xff ;  /* 0x000000ff1c007836 */ /* 0x000fca0000000000 */
[----:B------:R-:W-:Y:S01]  /*0640*/  SHF.R.S32.HI R3, RZ, 0x1f, R0 ;  /* 0x0000001fff037819 */ /* 0x000fe20000011400 */
[----:B------:R-:W-:-:S03]  /*0650*/  @P0 VIADD R5, R5, 0x1 ;  /* 0x0000000105050836 */ /* 0x000fc60000000000 */
[----:B------:R-:W-:Y:S01]  /*0660*/  LEA.HI R3, R3, R0, RZ, 0x8 ;  /* 0x0000000003037211 */ /* 0x000fe200078f40ff */
[----:B------:R-:W-:-:S04]  /*0670*/  IMAD.MOV.U32 R4, RZ, RZ, R5 ;  /* 0x000000ffff047224 */ /* 0x000fc800078e0005 */
[----:B------:R-:W-:Y:S01]  /*0680*/  @!P2 IMAD.MOV R4, RZ, RZ, -R4 ;  /* 0x000000ffff04a224 */ /* 0x000fe200078e0a04 */
[----:B------:R-:W-:-:S05]  /*0690*/  @!P1 LOP3.LUT R4, RZ, R6, RZ, 0x33, !PT ;  /* 0x00000006ff049212 */ /* 0x000fca00078e33ff */
[----:B------:R-:W-:Y:S02]  /*06a0*/  IMAD.SHL.U32 R10, R4, 0x8, RZ ;  /* 0x00000008040a7824 */ /* 0x000fe400078e00ff */
[----:B------:R-:W-:-:S03]  /*06b0*/  IMAD.MOV R4, RZ, RZ, -R4 ;  /* 0x000000ffff047224 */ /* 0x000fc600078e0a04 */
[----:B------:R-:W-:Y:S01]  /*06c0*/  LEA.HI.SX32 R3, R3, -R10, 0x18 ;  /* 0x8000000a03037211 */ /* 0x000fe200078fc2ff */
[----:B------:R-:W-:Y:S02]  /*06d0*/  IMAD R8, R6, R4, R7 ;  /* 0x0000000406087224 */ /* 0x000fe400078e0207 */
[----:B------:R-:W-:Y:S01]  /*06e0*/  IMAD.MOV.U32 R4, RZ, RZ, RZ ;  /* 0x000000ffff047224 */ /* 0x000fe200078e00ff */
[----:B------:R-:W-:Y:S02]  /*06f0*/  VIMNMX R11, PT, PT, R3, 0x8, PT ;  /* 0x00000008030b7848 */ /* 0x000fe40003fe0100 */
[----:B------:R-:W-:Y:S02]  /*0700*/  IABS R6, R8 ;  /* 0x0000000800067213 */ /* 0x000fe40000000000 */
[-C--:B------:R-:W-:Y:S02]  /*0710*/  IABS R9, R11.reuse ;  /* 0x0000000b00097213 */ /* 0x080fe40000000000 */
[----:B------:R-:W-:-:S02]  /*0720*/  IABS R7, R11 ;  /* 0x0000000b00077213 */ /* 0x000fc40000000000 */
[----:B------:R-:W0:Y:S08]  /*0730*/  I2F.RP R0, R9 ;  /* 0x0000000900007306 */ /* 0x000e300000209400 */
[----:B0-----:R-:W0:Y:S02]  /*0740*/  MUFU.RCP R0, R0 ;  /* 0x0000000000007308 */ /* 0x001e240000001000 */
[----:B0-----:R-:W-:-:S02]  /*0750*/  VIADD R5, R0, 0xffffffe ;  /* 0x0ffffffe00057836 */ /* 0x001fc40000000000 */
[----:B------:R-:W-:-:S04]  /*0760*/  IMAD.MOV R0, RZ, RZ, -R7 ;  /* 0x000000ffff007224 */ /* 0x000fc800078e0a07 */
[----:B------:R-:W0:Y:S02]  /*0770*/  F2I.FTZ.U32.TRUNC.NTZ R5, R5 ;  /* 0x0000000500057305 */ /* 0x000e24000021f000 */
[----:B0-----:R-:W-:-:S04]  /*0780*/  IMAD.MOV R12, RZ, RZ, -R5 ;  /* 0x000000ffff0c7224 */ /* 0x001fc800078e0a05 */
[----:B------:R-:W-:-:S04]  /*0790*/  IMAD R3, R12, R9, RZ ;  /* 0x000000090c037224 */ /* 0x000fc800078e02ff */
[----:B------:R-:W-:Y:S01]  /*07a0*/  IMAD.HI.U32 R4, R5, R3, R4 ;  /* 0x0000000305047227 */ /* 0x000fe200078e0004 */
[----:B------:R-:W-:-:S03]  /*07b0*/  IABS R5, R28 ;  /* 0x0000001c00057213 */ /* 0x000fc60000000000 */
[----:B------:R-:W-:Y:S02]  /*07c0*/  IMAD.MOV.U32 R3, RZ, RZ, R6 ;  /* 0x000000ffff037224 */ /* 0x000fe400078e0006 */
[----:B------:R-:W0:Y:S02]  /*07d0*/  I2F.RP R6, R39 ;  /* 0x0000002700067306 */ /* 0x000e240000209400 */
[----:B------:R-:W-:-:S04]  /*07e0*/  IMAD.HI.U32 R4, R4, R3, RZ ;  /* 0x0000000304047227 */ /* 0x000fc800078e00ff */
[----:B------:R-:W-:Y:S02]  /*07f0*/  IMAD R0, R4, R0, R3 ;  /* 0x0000000004007224 */ /* 0x000fe400078e0203 */
[----:B------:R-:W-:-:S03]  /*0800*/  IMAD.MOV.U32 R3, RZ, RZ, R5 ;  /* 0x000000ffff037224 */ /* 0x000fc600078e0005 */
[----:B------:R-:W-:Y:S01]  /*0810*/  ISETP.GT.U32.AND P1, PT, R9, R0, PT ;  /* 0x000000000900720c */ /* 0x000fe20003f24070 */
[----:B------:R-:W1:Y:S08]  /*0820*/  I2F.RP R5, R3 ;  /* 0x0000000300057306 */ /* 0x000e700000209400 */
[----:B0-----:R-:W0:Y:S04]  /*0830*/  MUFU.RCP R6, R6 ;  /* 0x0000000600067308 */ /* 0x001e280000001000 */
[----:B------:R-:W-:-:S02]  /*0840*/  @!P1 IMAD.IADD R0, R0, 0x1, -R9 ;  /* 0x0000000100009824 */ /* 0x000fc400078e0a09 */
[----:B------:R-:W-:Y:S01]  /*0850*/  @!P1 VIADD R4, R4, 0x1 ;  /* 0x0000000104049836 */ /* 0x000fe20000000000 */
[----:B------:R-:W-:Y:S01]  /*0860*/  ISETP.NE.AND P1, PT, R11, RZ, PT ;  /* 0x000000ff0b00720c */ /* 0x000fe20003f25270 */
[----:B-1----:R-:W1:Y:S01]  /*0870*/  MUFU.RCP R5, R5 ;  /* 0x0000000500057308 */ /* 0x002e620000001000 */
[----:B------:R-:W-:Y:S02]  /*0880*/  ISETP.GE.U32.AND P0, PT, R0, R9, PT ;  /* 0x000000090000720c */ /* 0x000fe40003f06070 */
[----:B------:R-:W-:Y:S01]  /*0890*/  LOP3.LUT R0, R8, R11, RZ, 0x3c, !PT ;  /* 0x0000000b08007212 */ /* 0x000fe200078e3cff */
[----:B------:R-:W2:Y:S01]  /*08a0*/  LDS R9, [UR9] ;  /* 0x00000009ff097984 */ /* 0x000ea20008000800 */
[----:B------:R-:W-:Y:S01]  /*08b0*/  BAR.SYNC.DEFER_BLOCKING 0x0 ;  /* 0x0000000000007b1d */ /* 0x000fe20000010000 */
[----:B0-----:R-:W-:Y:S01]  /*08c0*/  VIADD R40, R6, 0xffffffe ;  /* 0x0ffffffe06287836 */ /* 0x001fe20000000000 */
[----:B------:R-:W-:-:S04]  /*08d0*/  ISETP.GE.AND P2, PT, R0, RZ, PT ;  /* 0x000000ff0000720c */ /* 0x000fc80003f46270 */
[----:B------:R0:W4:Y:S03]  /*08e0*/  F2I.FTZ.U32.TRUNC.NTZ R41, R40 ;  /* 0x0000002800297305 */ /* 0x000126000021f000 */
[----:B------:R-:W-:Y:S02]  /*08f0*/  @P0 VIADD R4, R4, 0x1 ;  /* 0x0000000104040836 */ /* 0x000fe40000000000 */
[----:B-1----:R-:W-:-:S04]  /*0900*/  VIADD R5, R5, 0xffffffe ;  /* 0x0ffffffe05057836 */ /* 0x002fc80000000000 */
[----:B------:R-:W-:Y:S01]  /*0910*/  @!P2 IMAD.MOV R4, RZ, RZ, -R4 ;  /* 0x000000ffff04a224 */ /* 0x000fe200078e0a04 */
[----:B------:R-:W-:Y:S01]  /*0920*/  @!P1 LOP3.LUT R4, RZ, R11, RZ, 0x33, !PT ;  /* 0x0000000bff049212 */ /* 0x000fe200078e33ff */
[----:B0-----:R-:W-:Y:S01]  /*0930*/  IMAD.MOV.U32 R40, RZ, RZ, RZ ;  /* 0x000000ffff287224 */ /* 0x001fe200078e00ff */
[----:B------:R-:W0:Y:S01]  /*0940*/  F2I.FTZ.U32.TRUNC.NTZ R5, R5 ;  /* 0x0000000500057305 */ /* 0x000e22000021f000 */
[----:B------:R-:W-:Y:S01]  /*0950*/  ISETP.NE.U32.AND P1, PT, R107, RZ, PT ;  /* 0x000000ff6b00720c */ /* 0x000fe20003f25070 */
[--C-:B----4-:R-:W-:Y:S01]  /*0960*/  IMAD.MOV R6, RZ, RZ, -R41.reuse ;  /* 0x000000ffff067224 */ /* 0x110fe200078e0a29 */
[----:B------:R-:W-:Y:S01]  /*0970*/  LEA R0, R4, UR4, 0x8 ;  /* 0x0000000404007c11 */ /* 0x000fe2000f8e40ff */
[----:B------:R-:W-:Y:S02]  /*0980*/  USHF.L.U32 UR4, UR5, 0x6, URZ ;  /* 0x0000000605047899 */ /* 0x000fe400080006ff */
[----:B------:R-:W-:Y:S01]  /*0990*/  IMAD R7, R6, R39, RZ ;  /* 0x0000002706077224 */ /* 0x000fe200078e02ff */
[----:B------:R-:W-:Y:S01]  /*09a0*/  SHF.R.U32.HI R6, RZ, 0x5, R2 ;  /* 0x00000005ff067819 */ /* 0x000fe20000011602 */
[----:B------:R-:W-:Y:S01]  /*09b0*/  VIADD R101, R0, 0x1 ;  /* 0x0000000100657836 */ /* 0x000fe20000000000 */
[----:B------:R-:W-:Y:S01]  /*09c0*/  IABS R47, R0 ;  /* 0x00000000002f7213 */ /* 0x000fe20000000000 */
[----:B------:R-:W-:Y:S01]  /*09d0*/  IMAD.HI.U32 R40, R41, R7, R40 ;  /* 0x0000000729287227 */ /* 0x000fe200078e0028 */
[----:B------:R-:W-:Y:S01]  /*09e0*/  R2UR UR7, R6 ;  /* 0x00000000060772ca */ /* 0x000fe200000e0000 */
[----:B------:R-:W-:Y:S01]  /*09f0*/  ULOP3.LUT UR4, UR4, 0x80, URZ, 0xc0, !UPT ;  /* 0x0000008004047892 */ /* 0x000fe2000f8ec0ff */
[----:B------:R-:W-:Y:S01]  /*0a00*/  IABS R46, R101 ;  /* 0x00000065002e7213 */ /* 0x000fe20000000000 */
[----:B------:R-:W-:Y:S01]  /*0a10*/  IMAD.MOV R6, RZ, RZ, -R4 ;  /* 0x000000ffff067224 */ /* 0x000fe200078e0a04 */
[----:B------:R-:W-:Y:S01]  /*0a20*/  STL [R1+0x8e8], R101 ;  /* 0x0008e86501007387 */ /* 0x000fe20000100800 */
[----:B------:R-:W-:Y:S01]  /*0a30*/  VIADD R22, R0, 0x4 ;  /* 0x0000000400167836 */ /* 0x000fe20000000000 */
[----:B--2---:R-:W-:Y:S01]  /*0a40*/  R2UR UR8, R9 ;  /* 0x00000000090872ca */ /* 0x004fe200000e0000 */
[----:B------:R-:W-:-:S03]  /*0a50*/  IMAD.HI.U32 R4, R40, R47, RZ ;  /* 0x0000002f28047227 */ /* 0x000fc600078e00ff */
[----:B------:R-:W-:Y:S01]  /*0a60*/  IABS R43, R22 ;  /* 0x00000016002b7213 */ /* 0x000fe20000000000 */
[----:B------:R-:W-:Y:S02]  /*0a70*/  IMAD R6, R11, R6, R8 ;  /* 0x000000060b067224 */ /* 0x000fe400078e0208 */
[----:B------:R-:W-:Y:S02]  /*0a80*/  IMAD.MOV R8, RZ, RZ, -R4 ;  /* 0x000000ffff087224 */ /* 0x000fe400078e0a04 */
[C---:B------:R-:W-:Y:S02]  /*0a90*/  VIADD R15, R0.reuse, 0x3 ;  /* 0x00000003000f7836 */ /* 0x040fe40000000000 */
[----:B------:R-:W-:Y:S02]  /*0aa0*/  IMAD R47, R39, R8, R47 ;  /* 0x00000008272f7224 */ /* 0x000fe400078e022f */
[----:B------:R-:W-:Y:S01]  /*0ab0*/  VIADD R16, R0, 0xc ;  /* 0x0000000c00107836 */ /* 0x000fe20000000000 */
[----:B------:R-:W-:Y:S01]  /*0ac0*/  IABS R44, R15 ;  /* 0x0000000f002c7213 */ /* 0x000fe20000000000 */
[----:B------:R-:W-:-:S03]  /*0ad0*/  IMAD.HI.U32 R7, R40, R46, RZ ;  /* 0x0000002e28077227 */ /* 0x000fc600078e00ff */
[----:B------:R-:W-:Y:S01]  /*0ae0*/  IABS R32, R16 ;  /* 0x0000001000207213 */ /* 0x000fe20000000000 */
[----:B------:R-:W-:-:S04]  /*0af0*/  IMAD.HI.U32 R8, R40, R43, RZ ;  /* 0x0000002b28087227 */ /* 0x000fc800078e00ff */
[C---:B------:R-:W-:Y:S02]  /*0b00*/  VIADD R13, R0.reuse, 0x8 ;  /* 0x00000008000d7836 */ /* 0x040fe40000000000 */
[----:B0-----:R-:W-:Y:S02]  /*0b10*/  IMAD.MOV R12, RZ, RZ, -R5 ;  /* 0x000000ffff0c7224 */ /* 0x001fe400078e0a05 */
[----:B------:R-:W-:Y:S01]  /*0b20*/  IMAD.MOV R7, RZ, RZ, -R7 ;  /* 0x000000ffff077224 */ /* 0x000fe200078e0a07 */
[----:B------:R-:W-:Y:S01]  /*0b30*/  IABS R42, R13 ;  /* 0x0000000d002a7213 */ /* 0x000fe20000000000 */
[C---:B------:R-:W-:Y:S02]  /*0b40*/  VIADD R25, R0.reuse, 0x2 ;  /* 0x0000000200197836 */ /* 0x040fe40000000000 */
[----:B------:R-:W-:Y:S02]  /*0b50*/  VIADD R14, R0, 0x9 ;  /* 0x00000009000e7836 */ /* 0x000fe40000000000 */
[----:B------:R-:W-:Y:S01]  /*0b60*/  IMAD.MOV R8, RZ, RZ, -R8 ;  /* 0x000000ffff087224 */ /* 0x000fe200078e0a08 */
[----:B------:R-:W-:Y:S01]  /*0b70*/  STL [R1+0x8e4], R25 ;  /* 0x0008e41901007387 */ /* 0x000fe20000100800 */
[----:B------:R-:W-:Y:S01]  /*0b80*/  IMAD R9, R12, R3, RZ ;  /* 0x000000030c097224 */ /* 0x000fe200078e02ff */
[----:B------:R-:W-:Y:S01]  /*0b90*/  IABS R41, R14 ;  /* 0x0000000e00297213 */ /* 0x000fe20000000000 */
[----:B------:R-:W-:Y:S01]  /*0ba0*/  IMAD.MOV.U32 R4, RZ, RZ, RZ ;  /* 0x000000ffff047224 */ /* 0x000fe200078e00ff */
[----:B------:R0:W-:Y:S01]  /*0bb0*/  STL [R1+0x8e0], R15 ;  /* 0x0008e00f01007387 */ /* 0x0001e20000100800 */
[C---:B------:R-:W-:Y:S01]  /*0bc0*/  IMAD R46, R39.reuse, R7, R46 ;  /* 0x00000007272e7224 */ /* 0x040fe200078e022e */
[----:B------:R-:W-:Y:S01]  /*0bd0*/  IABS R45, R25 ;  /* 0x00000019002d7213 */ /* 0x000fe20000000000 */
[----:B------:R-:W-:Y:S01]  /*0be0*/  IMAD R43, R39, R8, R43 ;  /* 0x00000008272b7224 */ /* 0x000fe200078e022b */
[----:B------:R-:W-:Y:S01]  /*0bf0*/  STL [R1+0x8ec], R22 ;  /* 0x0008ec1601007387 */ /* 0x000fe20000100800 */
[----:B------:R-:W-:-:S02]  /*0c00*/  VIADD R18, R0, 0xb ;  /* 0x0000000b00127836 */ /* 0x000fc40000000000 */
[----:B------:R-:W-:Y:S01]  /*0c10*/  VIADD R103, R0, 0x30 ;  /* 0x0000003000677836 */ /* 0x000fe20000000000 */
[----:B------:R-:W-:Y:S01]  /*0c20*/  STL [R1+0x8f0], R13 ;  /* 0x0008f00d01007387 */ /* 0x000fe20000100800 */
[----:B------:R-:W-:Y:S01]  /*0c30*/  IMAD.HI.U32 R7, R40, R44, RZ ;  /* 0x0000002c28077227 */ /* 0x000fe200078e00ff */
[----:B------:R-:W-:Y:S02]  /*0c40*/  IABS R33, R18 ;  /* 0x0000001200217213 */ /* 0x000fe40000000000 */
[----:B------:R1:W-:Y:S01]  /*0c50*/  STL [R1+0x8f4], R14 ;  /* 0x0008f40e01007387 */ /* 0x0003e20000100800 */
[----:B------:R-:W-:Y:S01]  /*0c60*/  VIADD R165, R0, 0xa ;  /* 0x0000000a00a57836 */ /* 0x000fe20000000000 */
[----:B------:R-:W-:Y:S01]  /*0c70*/  IABS R84, R103 ;  /* 0x0000006700547213 */ /* 0x000fe20000000000 */
[----:B------:R-:W-:-:S03]  /*0c80*/  IMAD.HI.U32 R8, R40, R32, RZ ;  /* 0x0000002028087227 */ /* 0x000fc600078e00ff */
[----:B------:R-:W-:Y:S01]  /*0c90*/  STL [R1+0x8f8], R165 ;  /* 0x0008f8a501007387 */ /* 0x000fe20000100800 */
[----:B------:R-:W-:Y:S01]  /*0ca0*/  IMAD.HI.U32 R4, R5, R9, R4 ;  /* 0x0000000905047227 */ /* 0x000fe200078e0004 */
[----:B------:R-:W-:Y:S02]  /*0cb0*/  IABS R34, R165 ;  /* 0x000000a500227213 */ /* 0x000fe40000000000 */
[----:B------:R-:W-:Y:S01]  /*0cc0*/  STL [R1+0x8fc], R18 ;  /* 0x0008fc1201007387 */ /* 0x000fe20000100800 */
[----:B------:R-:W-:Y:S02]  /*0cd0*/  VIADD R104, R0, 0x10 ;  /* 0x0000001000687836 */ /* 0x000fe40000000000 */
[----:B------:R-:W-:Y:S01]  /*0ce0*/  IMAD.IADD R5, R10, 0x1, R6 ;  /* 0x000000010a057824 */ /* 0x000fe200078e0206 */
[----:B------:R-:W-:Y:S01]  /*0cf0*/  STL [R1+0x900], R16 ;  /* 0x0009001001007387 */ /* 0x000fe20000100800 */
[----:B------:R-:W-:Y:S01]  /*0d00*/  IMAD.HI.U32 R9, R40, R42, RZ ;  /* 0x0000002a28097227 */ /* 0x000fe200078e00ff */
[----:B------:R-:W-:-:S02]  /*0d10*/  IABS R100, R104 ;  /* 0x0000006800647213 */ /* 0x000fc40000000000 */
[----:B------:R-:W-:Y:S01]  /*0d20*/  STL [R1+0x904], R104 ;  /* 0x0009046801007387 */ /* 0x000fe20000100800 */
[----:B------:R-:W-:Y:S01]  /*0d30*/  IMAD.MOV R7, RZ, RZ, -R7 ;  /* 0x000000ffff077224 */ /* 0x000fe200078e0a07 */
[----:B------:R-:W-:Y:S01]  /*0d40*/  LEA R5, R5, UR4, 0x8 ;  /* 0x0000000405057c11 */ /* 0x000fe2000f8e40ff */
[----:B------:R-:W-:Y:S01]  /*0d50*/  VIADD R24, R0, 0x18 ;  /* 0x0000001800187836 */ /* 0x000fe20000000000 */
[----:B------:R-:W-:Y:S01]  /*0d60*/  USHF.L.U32 UR4, UR7, 0x15, URZ ;  /* 0x0000001507047899 */ /* 0x000fe200080006ff */
[----:B------:R-:W-:Y:S02]  /*0d70*/  IMAD.MOV R8, RZ, RZ, -R8 ;  /* 0x000000ffff087224 */ /* 0x000fe400078e0a08 */
[----:B------:R-:W-:Y:S01]  /*0d80*/  IMAD.HI.U32 R10, R40, R41, RZ ;  /* 0x00000029280a7227 */ /* 0x000fe200078e00ff */
[----:B------:R-:W-:Y:S01]  /*0d90*/  STL [R1+0x914], R24 ;  /* 0x0009141801007387 */ /* 0x000fe20000100800 */
[----:B------:R-:W-:Y:S01]  /*0da0*/  IABS R96, R24 ;  /* 0x0000001800607213 */ /* 0x000fe20000000000 */
[----:B------:R-:W-:Y:S01]  /*0db0*/  ULOP3.LUT UR10, UR4, 0x600000, URZ, 0xc0, !UPT ;  /* 0x00600000040a7892 */ /* 0x000fe2000f8ec0ff */
[----:B0-----:R-:W-:-:S02]  /*0dc0*/  VIADD R15, R0, 0x20 ;  /* 0x00000020000f7836 */ /* 0x001fc40000000000 */
[C---:B-1----:R-:W-:Y:S01]  /*0dd0*/  VIADD R14, R0.reuse, 0x28 ;  /* 0x00000028000e7836 */ /* 0x042fe20000000000 */
[----:B------:R-:W-:Y:S01]  /*0de0*/  UMOV UR4, 0x1 ;  /* 0x0000000100047882 */ /* 0x000fe20000000000 */
[----:B------:R-:W-:Y:S01]  /*0df0*/  IMAD.MOV R9, RZ, RZ, -R9 ;  /* 0x000000ffff097224 */ /* 0x000fe200078e0a09 */
[----:B------:R-:W-:Y:S01]  /*0e00*/  STL [R1+0x930], R15 ;  /* 0x0009300f01007387 */ /* 0x000fe20000100800 */
[C---:B------:R-:W-:Y:S01]  /*0e10*/  IMAD R44, R39.reuse, R7, R44 ;  /* 0x00000007272c7224 */ /* 0x040fe200078e022c */
[----:B------:R-:W-:Y:S01]  /*0e20*/  IABS R88, R14 ;  /* 0x0000000e00587213 */ /* 0x000fe20000000000 */
[----:B------:R-:W-:Y:S01]  /*0e30*/  IMAD R32, R39, R8, R32 ;  /* 0x0000000827207224 */ /* 0x000fe200078e0220 */
[----:B------:R-:W-:Y:S01]  /*0e40*/  STL [R1+0x934], R14 ;  /* 0x0009340e01007387 */ /* 0x000fe20000100800 */
[C---:B------:R-:W-:Y:S01]  /*0e50*/  VIADD R11, R0.reuse, 0x38 ;  /* 0x00000038000b7836 */ /* 0x040fe20000000000 */
[----:B------:R-:W-:Y:S01]  /*0e60*/  IABS R92, R15 ;  /* 0x0000000f005c7213 */ /* 0x000fe20000000000 */
[----:B------:R-:W-:Y:S01]  /*0e70*/  VIADD R157, R0, 0x58 ;  /* 0x00000058009d7836 */ /* 0x000fe20000000000 */
[----:B------:R-:W-:Y:S01]  /*0e80*/  STL [R1+0x944], R103 ;  /* 0x0009446701007387 */ /* 0x000fe20000100800 */
[----:B------:R-:W-:Y:S01]  /*0e90*/  IMAD.MOV R10, RZ, RZ, -R10 ;  /* 0x000000ffff0a7224 */ /* 0x000fe200078e0a0a */
[----:B------:R-:W-:Y:S01]  /*0ea0*/  IABS R80, R11 ;  /* 0x0000000b00507213 */ /* 0x000fe20000000000 */
[----:B------:R-:W-:Y:S01]  /*0eb0*/  IMAD.HI.U32 R7, R40, R33, RZ ;  /* 0x0000002128077227 */ /* 0x000fe200078e00ff */
[----:B------:R0:W-:Y:S01]  /*0ec0*/  STL [R1+0x964], R11 ;  /* 0x0009640b01007387 */ /* 0x0001e20000100800 */
[----:B------:R-:W-:-:S02]  /*0ed0*/  IABS R64, R157 ;  /* 0x0000009d00407213 */ /* 0x000fc40000000000 */
[----:B------:R-:W-:-:S04]  /*0ee0*/  IMAD.HI.U32 R8, R40, R84, RZ ;  /* 0x0000005428087227 */ /* 0x000fc800078e00ff */
[C---:B------:R-:W-:Y:S02]  /*0ef0*/  VIADD R17, R0.reuse, 0x40 ;  /* 0x0000004000117836 */ /* 0x040fe40000000000 */
[C---:B------:R-:W-:Y:S02]  /*0f00*/  IMAD R42, R39.reuse, R9, R42 ;  /* 0x00000009272a7224 */ /* 0x040fe400078e022a */
[----:B------:R-:W-:Y:S01]  /*0f10*/  VIADD R20, R0, 0x48 ;  /* 0x0000004800147836 */ /* 0x000fe20000000000 */
[----:B------:R-:W-:Y:S01]  /*0f20*/  STL [R1+0x994], R17 ;  /* 0x0009941101007387 */ /* 0x000fe20000100800 */
[----:B------:R-:W-:Y:S01]  /*0f30*/  IMAD R41, R39, R10, R41 ;  /* 0x0000000a27297224 */ /* 0x000fe200078e0229 */
[----:B------:R-:W-:Y:S01]  /*0f40*/  IABS R76, R17 ;  /* 0x00000011004c7213 */ /* 0x000fe20000000000 */
[----:B------:R-:W-:Y:S01]  /*0f50*/  IMAD.HI.U32 R9, R40, R100, RZ ;  /* 0x0000006428097227 */ /* 0x000fe200078e00ff */
[----:B------:R-:W-:Y:S01]  /*0f60*/  STL [R1+0x9c4], R20 ;  /* 0x0009c41401007387 */ /* 0x000fe20000100800 */
[----:B------:R-:W-:-:S02]  /*0f70*/  IABS R72, R20 ;  /* 0x0000001400487213 */ /* 0x000fc40000000000 */
[----:B------:R-:W-:Y:S02]  /*0f80*/  IMAD.MOV R12, RZ, RZ, -R7 ;  /* 0x000000ffff0c7224 */ /* 0x000fe400078e0a07 */
[----:B------:R-:W-:Y:S02]  /*0f90*/  IMAD.MOV R8, RZ, RZ, -R8 ;  /* 0x000000ffff087224 */ /* 0x000fe400078e0a08 */
[----:B------:R-:W-:Y:S02]  /*0fa0*/  VIADD R150, R0, 0x50 ;  /* 0x0000005000967836 */ /* 0x000fe40000000000 */
[----:B------:R-:W-:-:S03]  /*0fb0*/  IMAD.HI.U32 R10, R40, R96, RZ ;  /* 0x00000060280a7227 */ /* 0x000fc600078e00ff */
[----:B------:R-:W-:Y:S01]  /*0fc0*/  STL [R1+0x9cc], R150 ;  /* 0x0009cc9601007387 */ /* 0x000fe20000100800 */
[C---:B0-----:R-:W-:Y:S01]  /*0fd0*/  VIADD R11, R0.reuse, 0x60 ;  /* 0x00000060000b7836 */ /* 0x041fe20000000000 */
[----:B------:R-:W-:Y:S01]  /*0fe0*/  IABS R68, R150 ;  /* 0x0000009600447213 */ /* 0x000fe20000000000 */
[C---:B------:R-:W-:Y:S02]  /*0ff0*/  VIADD R156, R0.reuse, 0x68 ;  /* 0x00000068009c7836 */ /* 0x040fe40000000000 */
[----:B------:R-:W-:Y:S01]  /*1000*/  IMAD.MOV R9, RZ, RZ, -R9 ;  /* 0x000000ffff097224 */ /* 0x000fe200078e0a09 */
[----:B------:R0:W-:Y:S01]  /*1010*/  STL [R1+0x99c], R11 ;  /* 0x00099c0b01007387 */ /* 0x0001e20000100800 */
        /* <DEDUP_REMOVED lines=11> */
[----:B------:R-:W-:Y:S01]  /*10d0*/  STL [R1+0x978], R14 ;  /* 0x0009780e01007387 */ /* 0x000fe20000100800 */
[----:B------:R-:W-:-:S02]  /*10e0*/  IABS R91, R21 ;  /* 0x00000015005b7213 */ /* 0x000fc40000000000 */
[C---:B------:R-:W-:Y:S02]  /*10f0*/  VIADD R12, R0.reuse, 0x78 ;  /* 0x00000078000c7836 */ /* 0x040fe40000000000 */
[C---:B------:R-:W-:Y:S02]  /*1100*/  VIADD R102, R0.reuse, 0x11 ;  /* 0x0000001100667836 */ /* 0x040fe40000000000 */
[----:B0-----:R-:W-:Y:S01]  /*1110*/  VIADD R11, R0, 0x19 ;  /* 0x00000019000b7836 */ /* 0x001fe20000000000 */
[----:B------:R-:W-:Y:S01]  /*1120*/  STL [R1+0x95c], R12 ;  /* 0x00095c0c01007387 */ /* 0x000fe20000100800 */
[----:B------:R-:W-:Y:S01]  /*1130*/  IMAD R100, R39, R9, R100 ;  /* 0x0000000927647224 */ /* 0x000fe200078e0264 */
[----:B------:R-:W-:Y:S01]  /*1140*/  IABS R50, R12 ;  /* 0x0000000c00327213 */ /* 0x000fe20000000000 */
[----:B------:R-:W-:Y:S01]  /*1150*/  IMAD.HI.U32 R6, R40, R45, RZ ;  /* 0x0000002d28067227 */ /* 0x000fe200078e00ff */
[----:B------:R-:W-:Y:S01]  /*1160*/  STL [R1+0x908], R102 ;  /* 0x0009086601007387 */ /* 0x000fe20000100800 */
[----:B------:R-:W-:-:S02]  /*1170*/  IABS R95, R11 ;  /* 0x0000000b005f7213 */ /* 0x000fc40000000000 */
[----:B------:R-:W-:Y:S01]  /*1180*/  IMAD R96, R39, R10, R96 ;  /* 0x0000000a27607224 */ /* 0x000fe200078e0260 */
[----:B------:R0:W-:Y:S01]  /*1190*/  STL [R1+0x918], R11 ;  /* 0x0009180b01007387 */ /* 0x0001e20000100800 */
[C---:B------:R-:W-:Y:S01]  /*11a0*/  IMAD.HI.U32 R9, R40.reuse, R80, RZ ;  /* 0x0000005028097227 */ /* 0x040fe200078e00ff */
[----:B------:R-:W-:Y:S02]  /*11b0*/  IABS R99, R102 ;  /* 0x0000006600637213 */ /* 0x000fe40000000000 */
[----:B------:R-:W-:Y:S01]  /*11c0*/  STL [R1+0x92c], R21 ;  /* 0x00092c1501007387 */ /* 0x000fe20000100800 */
[----:B------:R-:W-:Y:S02]  /*11d0*/  IMAD.MOV R8, RZ, RZ, -R8 ;  /* 0x000000ffff087224 */ /* 0x000fe400078e0a08 */
[----:B------:R-:W-:-:S04]  /*11e0*/  IMAD.HI.U32 R10, R40, R76, RZ ;  /* 0x0000004c280a7227 */ /* 0x000fc800078e00ff */
[----:B------:R-:W-:-:S04]  /*11f0*/  IMAD.HI.U32 R7, R40, R88, RZ ;  /* 0x0000005828077227 */ /* 0x000fc800078e00ff */
[----:B------:R-:W-:Y:S02]  /*1200*/  IMAD.MOV R6, RZ, RZ, -R6 ;  /* 0x000000ffff067224 */ /* 0x000fe400078e0a06 */
[----:B------:R-:W-:Y:S02]  /*1210*/  IMAD.MOV R9, RZ, RZ, -R9 ;  /* 0x000000ffff097224 */ /* 0x000fe400078e0a09 */
[----:B------:R-:W-:Y:S02]  /*1220*/  IMAD R64, R39, R8, R64 ;  /* 0x0000000827407224 */ /* 0x000fe400078e0240 */
[----:B0-----:R-:W-:Y:S02]  /*1230*/  VIADD R11, R0, 0x39 ;  /* 0x00000039000b7836 */ /* 0x001fe40000000000 */
[----:B------:R-:W-:Y:S02]  /*1240*/  IMAD.MOV R10, RZ, RZ, -R10 ;  /* 0x000000ffff0a7224 */ /* 0x000fe400078e0a0a */
[----:B------:R-:W-:Y:S01]  /*1250*/  IMAD.HI.U32 R8, R40, R91, RZ ;  /* 0x0000005b28087227 */ /* 0x000fe200078e00ff */
[----:B------:R-:W-:-:S03]  /*1260*/  IABS R79, R11 ;  /* 0x0000000b004f7213 */ /* 0x000fc60000000000 */
[----:B------:R-:W-:Y:S02]  /*1270*/  IMAD.MOV R7, RZ, RZ, -R7 ;  /* 0x000000ffff077224 */ /* 0x000fe400078e0a07 */
[----:B------:R-:W-:Y:S02]  /*1280*/  VIADD R15, R0, 0x29 ;  /* 0x00000029000f7836 */ /* 0x000fe40000000000 */
[C---:B------:R-:W-:Y:S02]  /*1290*/  IMAD R45, R39.reuse, R6, R45 ;  /* 0x00000006272d7224 */ /* 0x040fe400078e022d */
[----:B------:R-:W-:Y:S01]  /*12a0*/  IMAD R80, R39, R9, R80 ;  /* 0x0000000927507224 */ /* 0x000fe200078e0250 */
[----:B------:R0:W-:Y:S01]  /*12b0*/  STL [R1+0x938], R15 ;  /* 0x0009380f01007387 */ /* 0x0001e20000100800 */
[----:B------:R-:W-:Y:S01]  /*12c0*/  IMAD.HI.U32 R6, R40, R34, RZ ;  /* 0x0000002228067227 */ /* 0x000fe200078e00ff */
[----:B------:R-:W-:-:S03]  /*12d0*/  IABS R87, R15 ;  /* 0x0000000f00577213 */ /* 0x000fc60000000000 */
[----:B------:R-:W-:Y:S02]  /*12e0*/  IMAD R76, R39, R10, R76 ;  /* 0x0000000a274c7224 */ /* 0x000fe400078e024c */
[----:B------:R-:W-:-:S04]  /*12f0*/  IMAD.HI.U32 R9, R40, R60, RZ ;  /* 0x0000003c28097227 */ /* 0x000fc800078e00ff */
[----:B------:R-:W-:Y:S02]  /*1300*/  IMAD.MOV R8, RZ, RZ, -R8 ;  /* 0x000000ffff087224 */ /* 0x000fe400078e0a08 */
[----:B------:R-:W-:Y:S02]  /*1310*/  VIADD R14, R0, 0x31 ;  /* 0x00000031000e7836 */ /* 0x000fe40000000000 */
[----:B------:R-:W-:Y:S02]  /*1320*/  IMAD R88, R39, R7, R88 ;  /* 0x0000000727587224 */ /* 0x000fe400078e0258 */
[C---:B------:R-:W-:Y:S01]  /*1330*/  IMAD.HI.U32 R10, R40.reuse, R56, RZ ;  /* 0x00000038280a7227 */ /* 0x040fe200078e00ff */
[----:B------:R-:W-:Y:S01]  /*1340*/  STL [R1+0x948], R14 ;  /* 0x0009480e01007387 */ /* 0x000fe20000100800 */
[----:B------:R-:W-:Y:S02]  /*1350*/  IABS R83, R14 ;  /* 0x0000000e00537213 */ /* 0x000fe40000000000 */
[----:B------:R-:W-:Y:S01]  /*1360*/  IMAD.HI.U32 R7, R40, R68, RZ ;  /* 0x0000004428077227 */ /* 0x000fe200078e00ff */
[----:B------:R1:W-:Y:S03]  /*1370*/  STL [R1+0x968], R11 ;  /* 0x0009680b01007387 */ /* 0x0003e60000100800 */
[----:B------:R-:W-:-:S02]  /*1380*/  VIADD R158, R0, 0x41 ;  /* 0x00000041009e7836 */ /* 0x000fc40000000000 */
[C---:B------:R-:W-:Y:S02]  /*1390*/  VIADD R118, R0.reuse, 0x49 ;  /* 0x0000004900767836 */ /* 0x040fe40000000000 */
[----:B------:R-:W-:Y:S01]  /*13a0*/  IMAD.MOV R6, RZ, RZ, -R6 ;  /* 0x000000ffff067224 */ /* 0x000fe200078e0a06 */
[----:B------:R-:W-:Y:S01]  /*13b0*/  STL [R1+0x998], R158 ;  /* 0x0009989e01007387 */ /* 0x000fe20000100800 */
[----:B------:R-:W-:Y:S01]  /*13c0*/  IMAD.MOV R9, RZ, RZ, -R9 ;  /* 0x000000ffff097224 */ /* 0x000fe200078e0a09 */
[----:B------:R-:W-:Y:S01]  /*13d0*/  IABS R71, R118 ;  /* 0x0000007600477213 */ /* 0x000fe20000000000 */
[----:B------:R-:W-:Y:S01]  /*13e0*/  IMAD R91, R39, R8, R91 ;  /* 0x00000008275b7224 */ /* 0x000fe200078e025b */
[----:B------:R-:W-:Y:S01]  /*13f0*/  STL [R1+0x9c8], R118 ;  /* 0x0009c87601007387 */ /* 0x000fe20000100800 */
[C---:B------:R-:W-:Y:S01]  /*1400*/  VIADD R105, R0.reuse, 0x51 ;  /* 0x0000005100697836 */ /* 0x040fe20000000000 */
[----:B------:R-:W-:Y:S01]  /*1410*/  IABS R75, R158 ;  /* 0x0000009e004b7213 */ /* 0x000fe20000000000 */
[----:B0-----:R-:W-:-:S02]  /*1420*/  VIADD R15, R0, 0x61 ;  /* 0x00000061000f7836 */ /* 0x001fc40000000000 */
[----:B------:R-:W-:Y:S01]  /*1430*/  IMAD.MOV R10, RZ, RZ, -R10 ;  /* 0x000000ffff0a7224 */ /* 0x000fe200078e0a0a */
[----:B------:R-:W-:Y:S01]  /*1440*/  STL [R1+0x9c0], R105 ;  /* 0x0009c06901007387 */ /* 0x000fe20000100800 */
[----:B------:R-:W-:Y:S01]  /*1450*/  IMAD.HI.U32 R8, R40, R79, RZ ;  /* 0x0000004f28087227 */ /* 0x000fe200078e00ff */
[----:B------:R-:W-:Y:S02]  /*1460*/  IABS R59, R15 ;  /* 0x0000000f003b7213 */ /* 0x000fe40000000000 */
[----:B------:R-:W-:Y:S01]  /*1470*/  IABS R67, R105 ;  /* 0x0000006900437213 */ /* 0x000fe20000000000 */
[C---:B------:R-:W-:Y:S02]  /*1480*/  VIADD R19, R0.reuse, 0x59 ;  /* 0x0000005900137836 */ /* 0x040fe40000000000 */
[----:B------:R-:W-:Y:S02]  /*1490*/  IMAD.MOV R7, RZ, RZ, -R7 ;  /* 0x000000ffff077224 */ /* 0x000fe400078e0a07 */
[----:B-1----:R-:W-:Y:S01]  /*14a0*/  VIADD R11, R0, 0x69 ;  /* 0x00000069000b7836 */ /* 0x002fe20000000000 */
[----:B------:R-:W-:Y:S01]  /*14b0*/  STL [R1+0x9b0], R19 ;  /* 0x0009b01301007387 */ /* 0x000fe20000100800 */
[C---:B------:R-:W-:Y:S01]  /*14c0*/  IMAD R34, R39.reuse, R6, R34 ;  /* 0x0000000627227224 */ /* 0x040fe200078e0222 */
[----:B------:R-:W-:Y:S01]  /*14d0*/  IABS R63, R19 ;  /* 0x00000013003f7213 */ /* 0x000fe20000000000 */
[----:B------:R-:W-:Y:S01]  /*14e0*/  IMAD R60, R39, R9, R60 ;  /* 0x00000009273c7224 */ /* 0x000fe200078e023c */
[----:B------:R-:W-:Y:S01]  /*14f0*/  STL [R1+0x990], R15 ;  /* 0x0009900f01007387 */ /* 0x000fe20000100800 */
[----:B------:R-:W-:Y:S01]  /*1500*/  IMAD.HI.U32 R6, R40, R92, RZ ;  /* 0x0000005c28067227 */ /* 0x000fe200078e00ff */
[----:B------:R-:W-:-:S02]  /*1510*/  IABS R55, R11 ;  /* 0x0000000b00377213 */ /* 0x000fc40000000000 */
[----:B------:R0:W-:Y:S01]  /*1520*/  STL [R1+0x980], R11 ;  /* 0x0009800b01007387 */ /* 0x0001e20000100800 */
[----:B------:R-:W-:Y:S02]  /*1530*/  IMAD R56, R39, R10, R56 ;  /* 0x0000000a27387224 */ /* 0x000fe400078e0238 */
[----:B------:R-:W-:-:S04]  /*1540*/  IMAD.HI.U32 R9, R40, R53, RZ ;  /* 0x0000003528097227 */ /* 0x000fc800078e00ff */
[----:B------:R-:W-:Y:S02]  /*1550*/  IMAD.MOV R8, RZ, RZ, -R8 ;  /* 0x000000ffff087224 */ /* 0x000fe400078e0a08 */
[----:B------:R-:W-:Y:S02]  /*1560*/  IMAD R68, R39, R7, R68 ;  /* 0x0000000727447224 */ /* 0x000fe400078e0244 */
        /* <DEDUP_REMOVED lines=10> */
[----:B------:R-:W-:-:S04]  /*1610*/  IMAD.HI.U32 R7, R40, R83, RZ ;  /* 0x0000005328077227 */ /* 0x000fc800078e00ff */
[----:B------:R-:W-:Y:S02]  /*1620*/  IMAD R92, R39, R6, R92 ;  /* 0x00000006275c7224 */ /* 0x000fe400078e025c */
[----:B------:R-:W-:-:S04]  /*1630*/  IMAD.HI.U32 R6, R40, R72, RZ ;  /* 0x0000004828067227 */ /* 0x000fc800078e00ff */
[----:B------:R-:W-:Y:S02]  /*1640*/  IMAD.MOV R8, RZ, RZ, -R8 ;  /* 0x000000ffff087224 */ /* 0x000fe400078e0a08 */
[----:B------:R-:W-:Y:S02]  /*1650*/  IMAD R53, R39, R12, R53 ;  /* 0x0000000c27357224 */ /* 0x000fe400078e0235 */
[----:B------:R-:W-:Y:S02]  /*1660*/  IMAD.MOV R12, RZ, RZ, -R7 ;  /* 0x000000ffff0c7224 */ /* 0x000fe400078e0a07 */
[----:B------:R-:W-:-:S04]  /*1670*/  IMAD.HI.U32 R7, R40, R63, RZ ;  /* 0x0000003f28077227 */ /* 0x000fc800078e00ff */
[----:B------:R-:W-:Y:S02]  /*1680*/  IMAD.MOV R6, RZ, RZ, -R6 ;  /* 0x000000ffff067224 */ /* 0x000fe400078e0a06 */
[C---:B------:R-:W-:Y:S02]  /*1690*/  VIADD R164, R0.reuse, 0x71 ;  /* 0x0000007100a47836 */ /* 0x040fe40000000000 */
[----:B------:R-:W-:Y:S02]  /*16a0*/  IMAD R59, R39, R8, R59 ;  /* 0x00000008273b7224 */ /* 0x000fe400078e023b */
[C---:B------:R-:W-:Y:S01]  /*16b0*/  VIADD R111, R0.reuse, 0x4a ;  /* 0x0000004a006f7836 */ /* 0x040fe20000000000 */
[----:B------:R-:W-:Y:S01]  /*16c0*/  STL [R1+0x96c], R164 ;  /* 0x00096ca401007387 */ /* 0x000fe20000100800 */
[----:B------:R-:W-:Y:S01]  /*16d0*/  VIADD R15, R0, 0x79 ;  /* 0x00000079000f7836 */ /* 0x000fe20000000000 */
[----:B------:R-:W-:Y:S01]  /*16e0*/  IABS R52, R164 ;  /* 0x000000a400347213 */ /* 0x000fe20000000000 */
[----:B------:R-:W-:Y:S01]  /*16f0*/  IMAD.HI.U32 R8, R40, R90, RZ ;  /* 0x0000005a28087227 */ /* 0x000fe200078e00ff */
[----:B------:R-:W-:-:S02]  /*1700*/  IABS R70, R111 ;  /* 0x0000006f00467213 */ /* 0x000fc40000000000 */
[----:B------:R0:W-:Y:S01]  /*1710*/  STL [R1+0x958], R15 ;  /* 0x0009580f01007387 */ /* 0x0001e20000100800 */
[C---:B------:R-:W-:Y:S01]  /*1720*/  IMAD R83, R39.reuse, R12, R83 ;  /* 0x0000000c27537224 */ /* 0x040fe200078e0253 */
[----:B------:R-:W-:Y:S01]  /*1730*/  IABS R49, R15 ;  /* 0x0000000f00317213 */ /* 0x000fe20000000000 */
[C---:B------:R-:W-:Y:S02]  /*1740*/  VIADD R27, R0.reuse, 0x12 ;  /* 0x00000012001b7836 */ /* 0x040fe40000000000 */
[----:B------:R-:W-:Y:S02]  /*1750*/  IMAD.MOV R12, RZ, RZ, -R7 ;  /* 0x000000ffff0c7224 */ /* 0x000fe400078e0a07 */
[----:B------:R-:W-:Y:S01]  /*1760*/  VIADD R146, R0, 0x1a ;  /* 0x0000001a00927836 */ /* 0x000fe20000000000 */
[----:B------:R-:W-:Y:S01]  /*1770*/  STL [R1+0x90c], R27 ;  /* 0x00090c1b01007387 */ /* 0x000fe20000100800 */
[C---:B------:R-:W-:Y:S01]  /*1780*/  IMAD R72, R39.reuse, R6, R72 ;  /* 0x0000000627487224 */ /* 0x040fe200078e0248 */
[----:B------:R-:W-:Y:S01]  /*1790*/  IABS R98, R27 ;  /* 0x0000001b00627213 */ /* 0x000fe20000000000 */
[----:B------:R-:W-:Y:S01]  /*17a0*/  IMAD.HI.U32 R6, R40, R99, RZ ;  /* 0x0000006328067227 */ /* 0x000fe200078e00ff */
[----:B------:R-:W-:Y:S01]  /*17b0*/  STL [R1+0x91c], R146 ;  /* 0x00091c9201007387 */ /* 0x000fe20000100800 */
[----:B------:R-:W-:Y:S01]  /*17c0*/  IABS R94, R146 ;  /* 0x00000092005e7213 */ /* 0x000fe20000000000 */
[----:B0-----:R-:W0:Y:S01]  /*17d0*/  LDC R15, c[0x0][0x3a0] ;  /* 0x0000e800ff0f7b82 */ /* 0x001e220000000800 */
[----:B------:R-:W-:Y:S01]  /*17e0*/  IMAD.MOV R8, RZ, RZ, -R8 ;  /* 0x000000ffff087224 */ /* 0x000fe200078e0a08 */
[----:B------:R1:W-:Y:S01]  /*17f0*/  STL [R1+0x928], R11 ;  /* 0x0009280b01007387 */ /* 0x0003e20000100800 */
[----:B------:R-:W-:-:S02]  /*1800*/  IMAD R63, R39, R12, R63 ;  /* 0x0000000c273f7224 */ /* 0x000fc400078e023f */
[C---:B------:R-:W-:Y:S02]  /*1810*/  VIADD R35, R0.reuse, 0x2a ;  /* 0x0000002a00237836 */ /* 0x040fe40000000000 */
[C---:B------:R-:W-:Y:S02]  /*1820*/  VIADD R12, R0.reuse, 0x32 ;  /* 0x00000032000c7836 */ /* 0x040fe40000000000 */
[----:B------:R-:W-:Y:S01]  /*1830*/  IMAD.MOV R6, RZ, RZ, -R6 ;  /* 0x000000ffff067224 */ /* 0x000fe200078e0a06 */
[----:B------:R-:W-:Y:S01]  /*1840*/  STL [R1+0x940], R35 ;  /* 0x0009402301007387 */ /* 0x000fe20000100800 */
[----:B------:R-:W-:Y:S01]  /*1850*/  IMAD R90, R39, R8, R90 ;  /* 0x00000008275a7224 */ /* 0x000fe200078e025a */
[----:B------:R-:W-:Y:S01]  /*1860*/  IABS R86, R35 ;  /* 0x0000002300567213 */ /* 0x000fe20000000000 */
[C---:B------:R-:W-:Y:S01]  /*1870*/  VIADD R31, R0.reuse, 0x3a ;  /* 0x0000003a001f7836 */ /* 0x040fe20000000000 */
[----:B------:R-:W-:Y:S01]  /*1880*/  STL [R1+0x950], R12 ;  /* 0x0009500c01007387 */ /* 0x000fe20000100800 */
[C---:B------:R-:W-:Y:S01]  /*1890*/  VIADD R163, R0.reuse, 0x72 ;  /* 0x0000007200a37836 */ /* 0x040fe20000000000 */
[----:B------:R-:W-:Y:S01]  /*18a0*/  IABS R82, R12 ;  /* 0x0000000c00527213 */ /* 0x000fe20000000000 */
[----:B-1----:R-:W-:Y:S01]  /*18b0*/  VIADD R11, R0, 0x42 ;  /* 0x00000042000b7836 */ /* 0x002fe20000000000 */
[----:B------:R-:W-:Y:S01]  /*18c0*/  STL [R1+0x974], R31 ;  /* 0x0009741f01007387 */ /* 0x000fe20000100800 */
[----:B------:R-:W-:Y:S01]  /*18d0*/  IMAD.HI.U32 R8, R40, R70, RZ ;  /* 0x0000004628087227 */ /* 0x000fe200078e00ff */
[----:B------:R-:W-:-:S02]  /*18e0*/  IABS R51, R163 ;  /* 0x000000a300337213 */ /* 0x000fc40000000000 */
[----:B------:R1:W-:Y:S01]  /*18f0*/  STL [R1+0x9a4], R11 ;  /* 0x0009a40b01007387 */ /* 0x0003e20000100800 */
[C---:B------:R-:W-:Y:S01]  /*1900*/  VIADD R19, R0.reuse, 0x52 ;  /* 0x0000005200137836 */ /* 0x040fe20000000000 */
[----:B------:R-:W-:Y:S01]  /*1910*/  IABS R74, R11 ;  /* 0x0000000b004a7213 */ /* 0x000fe20000000000 */
[----:B------:R-:W-:Y:S01]  /*1920*/  IMAD R99, R39, R6, R99 ;  /* 0x0000000627637224 */ /* 0x000fe200078e0263 */
[----:B------:R-:W-:Y:S01]  /*1930*/  STL [R1+0x9d4], R111 ;  /* 0x0009d46f01007387 */ /* 0x000fe20000100800 */
[----:B------:R-:W-:Y:S01]  /*1940*/  VIADD R38, R0, 0x5a ;  /* 0x0000005a00267836 */ /* 0x000fe20000000000 */
[----:B------:R-:W-:Y:S01]  /*1950*/  IABS R66, R19 ;  /* 0x0000001300427213 */ /* 0x000fe20000000000 */
[----:B------:R-:W-:Y:S01]  /*1960*/  IMAD.HI.U32 R6, R40, R87, RZ ;  /* 0x0000005728067227 */ /* 0x000fe200078e00ff */
[----:B------:R-:W-:Y:S01]  /*1970*/  STL [R1+0x9bc], R19 ;  /* 0x0009bc1301007387 */ /* 0x000fe20000100800 */
[----:B------:R-:W-:Y:S02]  /*1980*/  IABS R78, R31 ;  /* 0x0000001f004e7213 */ /* 0x000fe40000000000 */
[----:B------:R-:W-:Y:S01]  /*1990*/  IMAD.MOV R8, RZ, RZ, -R8 ;  /* 0x000000ffff087224 */ /* 0x000fe200078e0a08 */
[----:B------:R-:W-:Y:S01]  /*19a0*/  STL [R1+0x9ac], R38 ;  /* 0x0009ac2601007387 */ /* 0x000fe20000100800 */
[C---:B------:R-:W-:Y:S01]  /*19b0*/  VIADD R30, R0.reuse, 0x62 ;  /* 0x00000062001e7836 */ /* 0x040fe20000000000 */
[----:B------:R-:W-:Y:S01]  /*19c0*/  IABS R62, R38 ;  /* 0x00000026003e7213 */ /* 0x000fe20000000000 */
[----:B------:R-:W-:-:S02]  /*19d0*/  VIADD R123, R0, 0x6a ;  /* 0x0000006a007b7836 */ /* 0x000fc40000000000 */
[----:B-1----:R-:W-:Y:S01]  /*19e0*/  VIADD R11, R0, 0x7a ;  /* 0x0000007a000b7836 */ /* 0x002fe20000000000 */
[----:B------:R-:W-:Y:S01]  /*19f0*/  STL [R1+0x98c], R30 ;  /* 0x00098c1e01007387 */ /* 0x000fe20000100800 */
[----:B------:R-:W-:Y:S01]  /*1a00*/  IMAD.MOV R6, RZ, RZ, -R6 ;  /* 0x000000ffff067224 */ /* 0x000fe200078e0a06 */
[----:B------:R-:W-:Y:S01]  /*1a10*/  IABS R58, R30 ;  /* 0x0000001e003a7213 */ /* 0x000fe20000000000 */
[C---:B------:R-:W-:Y:S01]  /*1a20*/  IMAD R70, R39.reuse, R8, R70 ;  /* 0x0000000827467224 */ /* 0x040fe200078e0246 */
[----:B------:R-:W-:Y:S01]  /*1a30*/  STL [R1+0x960], R163 ;  /* 0x000960a301007387 */ /* 0x000fe20000100800 */
[C---:B------:R-:W-:Y:S01]  /*1a40*/  IMAD.HI.U32 R8, R40.reuse, R51, RZ ;  /* 0x0000003328087227 */ /* 0x040fe200078e00ff */
[----:B------:R-:W-:Y:S02]  /*1a50*/  IABS R48, R11 ;  /* 0x0000000b00307213 */ /* 0x000fe40000000000 */
[----:B------:R-:W-:Y:S01]  /*1a60*/  STL [R1+0x97c], R123 ;  /* 0x00097c7b01007387 */ /* 0x000fe20000100800 */
[C---:B------:R-:W-:Y:S01]  /*1a70*/  IMAD R95, R39.reuse, R10, R95 ;  /* 0x0000000a275f7224 */ /* 0x040fe200078e025f */
[----:B------:R-:W-:Y:S01]  /*1a80*/  IABS R54, R123 ;  /* 0x0000007b00367213 */ /* 0x000fe20000000000 */
[----:B------:R-:W-:Y:S01]  /*1a90*/  IMAD.HI.U32 R10, R40, R71, RZ ;  /* 0x00000047280a7227 */ /* 0x000fe200078e00ff */
[----:B------:R1:W-:Y:S03]  /*1aa0*/  STL [R1+0x954], R11 ;  /* 0x0009540b01007387 */ /* 0x0003e60000100800 */
[----:B------:R-:W-:-:S02]  /*1ab0*/  IMAD R87, R39, R6, R87 ;  /* 0x0000000627577224 */ /* 0x000fc400078e0257 */
[----:B------:R-:W-:Y:S02]  /*1ac0*/  VIADD R139, R0, 0x13 ;  /* 0x00000013008b7836 */ /* 0x000fe40000000000 */
[----:B------:R-:W-:-:S03]  /*1ad0*/  IMAD.HI.U32 R6, R40, R67, RZ ;  /* 0x0000004328067227 */ /* 0x000fc600078e00ff */
[----:B------:R-:W-:Y:S01]  /*1ae0*/  IABS R97, R139 ;  /* 0x0000008b00617213 */ /* 0x000fe20000000000 */
[----:B------:R-:W-:Y:S01]  /*1af0*/  IMAD.MOV R8, RZ, RZ, -R8 ;  /* 0x000000ffff087224 */ /* 0x000fe200078e0a08 */
[----:B------:R2:W-:Y:S01]  /*1b00*/  STL [R1+0x910], R139 ;  /* 0x0009108b01007387 */ /* 0x0005e20000100800 */
[----:B-1----:R-:W-:Y:S02]  /*1b10*/  IMAD.IADD R11, R107, 0x1, R5 ;  /* 0x000000016b0b7824 */ /* 0x002fe400078e0205 */
[----:B------:R-:W-:Y:S02]  /*1b20*/  IMAD R50, R39, R9, R50 ;  /* 0x0000000927327224 */ /* 0x000fe400078e0232 */
[----:B------:R-:W-:Y:S01]  /*1b30*/  IMAD.HI.U32 R9, R40, R75, RZ ;  /* 0x0000004b28097227 */ /* 0x000fe200078e00ff */
[----:B------:R-:W-:-:S03]  /*1b40*/  ISETP.GE.AND P6, PT, R11, RZ, PT ;  /* 0x000000ff0b00720c */ /* 0x000fc60003fc6270 */
[----:B------:R-:W-:Y:S02]  /*1b50*/  IMAD.MOV R10, RZ, RZ, -R10 ;  /* 0x000000ffff0a7224 */ /* 0x000fe400078e0a0a */
[----:B------:R-:W-:Y:S02]  /*1b60*/  IMAD.MOV R6, RZ, RZ, -R6 ;  /* 0x000000ffff067224 */ /* 0x000fe400078e0a06 */
[C---:B------:R-:W-:Y:S01]  /*1b70*/  IMAD R51, R39.reuse, R8, R51 ;  /* 0x0000000827337224 */ /* 0x040fe200078e0233 */
[----:B------:R-:W-:Y:S01]  /*1b80*/  IABS R8, R11 ;  /* 0x0000000b00087213 */ /* 0x000fe20000000000 */
[----:B------:R-:W-:Y:S02]  /*1b90*/  IMAD.MOV R14, RZ, RZ, -R9 ;  /* 0x000000ffff0e7224 */ /* 0x000fe400078e0a09 */
[----:B------:R-:W-:Y:S02]  /*1ba0*/  IMAD R71, R39, R10, R71 ;  /* 0x0000000a27477224 */ /* 0x000fe400078e0247 */
[----:B------:R-:W-:-:S04]  /*1bb0*/  IMAD.HI.U32 R9, R40, R55, RZ ;  /* 0x0000003728097227 */ /* 0x000fc800078e00ff */
[----:B------:R-:W-:-:S04]  /*1bc0*/  IMAD.HI.U32 R10, R40, R52, RZ ;  /* 0x00000034280a7227 */ /* 0x000fc800078e00ff */
[----:B------:R-:W-:Y:S02]  /*1bd0*/  IMAD R67, R39, R6, R67 ;  /* 0x0000000627437224 */ /* 0x000fe400078e0243 */
[----:B------:R-:W-:-:S04]  /*1be0*/  IMAD.HI.U32 R6, R40, R98, RZ ;  /* 0x0000006228067227 */ /* 0x000fc800078e00ff */
[----:B------:R-:W-:-:S04]  /*1bf0*/  IMAD.HI.U32 R2, R40, R97, RZ ;  /* 0x0000006128027227 */ /* 0x000fc800078e00ff */
[----:B------:R-:W-:-:S04]  /*1c00*/  IMAD.HI.U32 R4, R4, R8, RZ ;  /* 0x0000000804047227 */ /* 0x000fc800078e00ff */
[----:B------:R-:W-:Y:S02]  /*1c10*/  IMAD R75, R39, R14, R75 ;  /* 0x0000000e274b7224 */ /* 0x000fe400078e024b */
[----:B------:R-:W-:Y:S02]  /*1c20*/  IMAD.MOV R14, RZ, RZ, -R9 ;  /* 0x000000ffff0e7224 */ /* 0x000fe400078e0a09 */
[----:B------:R-:W-:Y:S02]  /*1c30*/  IMAD.MOV R10, RZ, RZ, -R10 ;  /* 0x000000ffff0a7224 */ /* 0x000fe400078e0a0a */
[----:B------:R-:W-:-:S04]  /*1c40*/  IMAD.HI.U32 R9, R40, R49, RZ ;  /* 0x0000003128097227 */ /* 0x000fc800078e00ff */
[----:B------:R-:W-:Y:S02]  /*1c50*/  IMAD.MOV R6, RZ, RZ, -R6 ;  /* 0x000000ffff067224 */ /* 0x000fe400078e0a06 */
[----:B------:R-:W-:Y:S02]  /*1c60*/  IMAD.MOV R2, RZ, RZ, -R2 ;  /* 0x000000ffff027224 */ /* 0x000fe400078e0a02 */
[----:B------:R-:W-:Y:S02]  /*1c70*/  IMAD.MOV R4, RZ, RZ, -R4 ;  /* 0x000000ffff047224 */ /* 0x000fe400078e0a04 */
[C---:B------:R-:W-:Y:S02]  /*1c80*/  IMAD R52, R39.reuse, R10, R52 ;  /* 0x0000000a27347224 */ /* 0x040fe400078e0234 */
[----:B------:R-:W-:Y:S02]  /*1c90*/  IMAD.MOV R10, RZ, RZ, -R9 ;  /* 0x000000ffff0a7224 */ /* 0x000fe400078e0a09 */
[----:B------:R-:W-:-:S02]  /*1ca0*/  IMAD R98, R39, R6, R98 ;  /* 0x0000000627627224 */ /* 0x000fc400078e0262 */
[----:B------:R-:W-:Y:S02]  /*1cb0*/  IMAD R97, R39, R2, R97 ;  /* 0x0000000227617224 */ /* 0x000fe400078e0261 */
[----:B------:R-:W-:-:S04]  /*1cc0*/  IMAD.HI.U32 R9, R40, R86, RZ ;  /* 0x0000005628097227 */ /* 0x000fc800078e00ff */
[----:B------:R-:W-:-:S04]  /*1cd0*/  IMAD.HI.U32 R6, R40, R82, RZ ;  /* 0x0000005228067227 */ /* 0x000fc800078e00ff */
[----:B------:R-:W-:Y:S02]  /*1ce0*/  IMAD R2, R3, R4, R8 ;  /* 0x0000000403027224 */ /* 0x000fe400078e0208 */
[----:B------:R-:W-:Y:S02]  /*1cf0*/  IMAD R49, R39, R10, R49 ;  /* 0x0000000a27317224 */ /* 0x000fe400078e0231 */
[----:B------:R-:W-:Y:S01]  /*1d00*/  IMAD.MOV R9, RZ, RZ, -R9 ;  /* 0x000000ffff097224 */ /* 0x000fe200078e0a09 */
[----:B------:R-:W-:Y:S01]  /*1d10*/  ISETP.GT.U32.AND P0, PT, R3, R2, PT ;  /* 0x000000020300720c */ /* 0x000fe20003f04070 */
[----:B------:R-:W-:Y:S02]  /*1d20*/  IMAD.MOV R10, RZ, RZ, -R6 ;  /* 0x000000ffff0a7224 */ /* 0x000fe400078e0a06 */
[----:B------:R-:W-:-:S04]  /*1d30*/  IMAD.HI.U32 R6, R40, R74, RZ ;  /* 0x0000004a28067227 */ /* 0x000fc800078e00ff */
[----:B------:R-:W-:Y:S02]  /*1d40*/  IMAD R86, R39, R9, R86 ;  /* 0x0000000927567224 */ /* 0x000fe400078e0256 */
[----:B------:R-:W-:-:S04]  /*1d50*/  IMAD.HI.U32 R9, R40, R66, RZ ;  /* 0x0000004228097227 */ /* 0x000fc800078e00ff */
[----:B------:R-:W-:Y:S02]  /*1d60*/  IMAD.MOV R6, RZ, RZ, -R6 ;  /* 0x000000ffff067224 */ /* 0x000fe400078e0a06 */
[----:B------:R-:W-:-:S04]  /*1d70*/  IMAD.HI.U32 R7, R40, R94, RZ ;  /* 0x0000005e28077227 */ /* 0x000fc800078e00ff */
[----:B------:R-:W-:Y:S02]  /*1d80*/  IMAD.MOV R9, RZ, RZ, -R9 ;  /* 0x000000ffff097224 */ /* 0x000fe400078e0a09 */
[----:B------:R-:W-:Y:S02]  /*1d90*/  IMAD R74, R39, R6, R74 ;  /* 0x00000006274a7224 */ /* 0x000fe400078e024a */
[----:B------:R-:W-:-:S04]  /*1da0*/  IMAD.HI.U32 R6, R40, R62, RZ ;  /* 0x0000003e28067227 */ /* 0x000fc800078e00ff */
[C---:B------:R-:W-:Y:S02]  /*1db0*/  VIADD R26, R0.reuse, 0x1b ;  /* 0x0000001b001a7836 */ /* 0x040fe40000000000 */
[----:B------:R-:W-:Y:S02]  /*1dc0*/  IMAD.MOV R7, RZ, RZ, -R7 ;  /* 0x000000ffff077224 */ /* 0x000fe400078e0a07 */
[C---:B------:R-:W-:Y:S01]  /*1dd0*/  IMAD R66, R39.reuse, R9, R66 ;  /* 0x0000000927427224 */ /* 0x040fe200078e0242 */
[----:B------:R-:W-:Y:S01]  /*1de0*/  IABS R93, R26 ;  /* 0x0000001a005d7213 */ /* 0x000fe20000000000 */
[C---:B------:R-:W-:Y:S01]  /*1df0*/  VIADD R119, R0.reuse, 0x23 ;  /* 0x0000002300777836 */ /* 0x040fe20000000000 */
[----:B------:R2:W-:Y:S01]  /*1e00*/  STL [R1+0x920], R26 ;  /* 0x0009201a01007387 */ /* 0x0005e20000100800 */
[----:B------:R-:W-:Y:S02]  /*1e10*/  IMAD.MOV R9, RZ, RZ, -R6 ;  /* 0x000000ffff097224 */ /* 0x000fe400078e0a06 */
[----:B------:R-:W-:Y:S01]  /*1e20*/  VIADD R106, R0, 0x2b ;  /* 0x0000002b006a7836 */ /* 0x000fe20000000000 */
[----:B------:R2:W-:Y:S01]  /*1e30*/  STL [R1+0x924], R119 ;  /* 0x0009247701007387 */ /* 0x0005e20000100800 */
[----:B------:R-:W-:Y:S01]  /*1e40*/  @!P0 IMAD.IADD R2, R2, 0x1, -R3 ;  /* 0x0000000102028824 */ /* 0x000fe200078e0a03 */
[----:B------:R-:W-:Y:S01]  /*1e50*/  IABS R89, R119 ;  /* 0x0000007700597213 */ /* 0x000fe20000000000 */
[----:B------:R-:W-:Y:S01]  /*1e60*/  IMAD R94, R39, R7, R94 ;  /* 0x00000007275e7224 */ /* 0x000fe200078e025e */
[----:B------:R2:W-:Y:S01]  /*1e70*/  STL [R1+0x93c], R106 ;  /* 0x00093c6a01007387 */ /* 0x0005e20000100800 */
[----:B------:R-:W-:Y:S01]  /*1e80*/  IMAD.HI.U32 R6, R40, R58, RZ ;  /* 0x0000003a28067227 */ /* 0x000fe200078e00ff */
[----:B------:R-:W-:-:S02]  /*1e90*/  ISETP.GT.U32.AND P0, PT, R3, R2, PT ;  /* 0x000000020300720c */ /* 0x000fc40003f04070 */
[----:B------:R2:W-:Y:S01]  /*1ea0*/  STL [R1+0x8a4], R11 ;  /* 0x0008a40b01007387 */ /* 0x0005e20000100800 */
[C---:B------:R-:W-:Y:S01]  /*1eb0*/  VIADD R117, R0.reuse, 0x33 ;  /* 0x0000003300757836 */ /* 0x040fe20000000000 */
[----:B------:R-:W-:Y:S01]  /*1ec0*/  IABS R85, R106 ;  /* 0x0000006a00557213 */ /* 0x000fe20000000000 */
[----:B------:R-:W-:Y:S02]  /*1ed0*/  VIADD R116, R0, 0x3b ;  /* 0x0000003b00747836 */ /* 0x000fe40000000000 */
[----:B------:R-:W-:Y:S01]  /*1ee0*/  IMAD.HI.U32 R7, R40, R78, RZ ;  /* 0x0000004e28077227 */ /* 0x000fe200078e00ff */
[----:B------:R-:W-:Y:S01]  /*1ef0*/  IABS R81, R117 ;  /* 0x0000007500517213 */ /* 0x000fe20000000000 */
[----:B------:R2:W-:Y:S01]  /*1f00*/  STL [R1+0x94c], R117 ;  /* 0x00094c7501007387 */ /* 0x0005e20000100800 */
[----:B------:R-:W-:Y:S01]  /*1f10*/  IABS R77, R116 ;  /* 0x00000074004d7213 */ /* 0x000fe20000000000 */
[C---:B------:R-:W-:Y:S02]  /*1f20*/  VIADD R115, R0.reuse, 0x43 ;  /* 0x0000004300737836 */ /* 0x040fe40000000000 */
[----:B------:R-:W-:Y:S01]  /*1f30*/  IMAD.MOV R6, RZ, RZ, -R6 ;  /* 0x000000ffff067224 */ /* 0x000fe200078e0a06 */
[----:B------:R2:W-:Y:S01]  /*1f40*/  STL [R1+0x970], R116 ;  /* 0x0009707401007387 */ /* 0x0005e20000100800 */
[----:B------:R-:W-:Y:S01]  /*1f50*/  VIADD R114, R0, 0x4b ;  /* 0x0000004b00727836 */ /* 0x000fe20000000000 */
[----:B------:R-:W-:Y:S01]  /*1f60*/  IABS R73, R115 ;  /* 0x0000007300497213 */ /* 0x000fe20000000000 */
[----:B------:R-:W-:Y:S01]  /*1f70*/  IMAD.MOV R7, RZ, RZ, -R7 ;  /* 0x000000ffff077224 */ /* 0x000fe200078e0a07 */
[----:B------:R2:W-:Y:S01]  /*1f80*/  STL [R1+0x9a0], R115 ;  /* 0x0009a07301007387 */ /* 0x0005e20000100800 */
[----:B------:R-:W-:Y:S01]  /*1f90*/  IMAD.HI.U32 R5, R40, R93, RZ ;  /* 0x0000005d28057227 */ /* 0x000fe200078e00ff */
[----:B------:R-:W-:-:S02]  /*1fa0*/  IABS R69, R114 ;  /* 0x0000007200457213 */ /* 0x000fc40000000000 */
[----:B------:R2:W-:Y:S01]  /*1fb0*/  STL [R1+0x9d0], R114 ;  /* 0x0009d07201007387 */ /* 0x0005e20000100800 */
[C---:B------:R-:W-:Y:S02]  /*1fc0*/  VIADD R113, R0.reuse, 0x53 ;  /* 0x0000005300717836 */ /* 0x040fe40000000000 */
[C---:B------:R-:W-:Y:S02]  /*1fd0*/  VIADD R109, R0.reuse, 0x5b ;  /* 0x0000005b006d7836 */ /* 0x040fe40000000000 */
[----:B------:R-:W-:Y:S01]  /*1fe0*/  VIADD R108, R0, 0x63 ;  /* 0x00000063006c7836 */ /* 0x000fe20000000000 */
[----:B------:R2:W-:Y:S01]  /*1ff0*/  STL [R1+0x9b8], R113 ;  /* 0x0009b87101007387 */ /* 0x0005e20000100800 */
[C---:B------:R-:W-:Y:S01]  /*2000*/  IMAD R82, R39.reuse, R10, R82 ;  /* 0x0000000a27527224 */ /* 0x040fe200078e0252 */
[----:B------:R-:W-:Y:S01]  /*2010*/  IABS R65, R113 ;  /* 0x0000007100417213 */ /* 0x000fe20000000000 */
[C---:B------:R-:W-:Y:S01]  /*2020*/  IMAD R58, R39.reuse, R6, R58 ;  /* 0x00000006273a7224 */ /* 0x040fe200078e023a */
[----:B------:R2:W-:Y:S01]  /*2030*/  STL [R1+0x9a8], R109 ;  /* 0x0009a86d01007387 */ /* 0x0005e20000100800 */
[----:B------:R-:W-:Y:S01]  /*2040*/  IMAD R78, R39, R7, R78 ;  /* 0x00000007274e7224 */ /* 0x000fe200078e024e */
[----:B------:R-:W-:Y:S01]  /*2050*/  IABS R61, R109 ;  /* 0x0000006d003d7213 */ /* 0x000fe20000000000 */
[----:B------:R-:W-:Y:S01]  /*2060*/  IMAD.HI.U32 R6, R40, R89, RZ ;  /* 0x0000005928067227 */ /* 0x000fe200078e00ff */
[----:B------:R2:W-:Y:S01]  /*2070*/  STL [R1+0x988], R108 ;  /* 0x0009886c01007387 */ /* 0x0005e20000100800 */
[----:B------:R-:W-:-:S02]  /*2080*/  IABS R57, R108 ;  /* 0x0000006c00397213 */ /* 0x000fc40000000000 */
[----:B------:R-:W-:Y:S02]  /*2090*/  IMAD.MOV R10, RZ, RZ, -R5 ;  /* 0x000000ffff0a7224 */ /* 0x000fe400078e0a05 */
[----:B------:R-:W-:-:S04]  /*20a0*/  IMAD.HI.U32 R7, R40, R54, RZ ;  /* 0x0000003628077227 */ /* 0x000fc800078e00ff */
[----:B------:R-:W-:-:S04]  /*20b0*/  IMAD.HI.U32 R4, R40, R81, RZ ;  /* 0x0000005128047227 */ /* 0x000fc800078e00ff */
[----:B------:R-:W-:-:S04]  /*20c0*/  IMAD.HI.U32 R5, R40, R77, RZ ;  /* 0x0000004d28057227 */ /* 0x000fc800078e00ff */
[----:B------:R-:W-:Y:S02]  /*20d0*/  IMAD.MOV R6, RZ, RZ, -R6 ;  /* 0x000000ffff067224 */ /* 0x000fe400078e0a06 */
[----:B------:R-:W-:Y:S02]  /*20e0*/  IMAD R93, R39, R10, R93 ;  /* 0x0000000a275d7224 */ /* 0x000fe400078e025d */
[----:B------:R-:W-:Y:S02]  /*20f0*/  IMAD.MOV R7, RZ, RZ, -R7 ;  /* 0x000000ffff077224 */ /* 0x000fe400078e0a07 */
[----:B------:R-:W-:Y:S02]  /*2100*/  IMAD.MOV R8, RZ, RZ, -R4 ;  /* 0x000000ffff087224 */ /* 0x000fe400078e0a04 */
[----:B------:R-:W-:Y:S02]  /*2110*/  IMAD.MOV R10, RZ, RZ, -R5 ;  /* 0x000000ffff0a7224 */ /* 0x000fe400078e0a05 */
[----:B------:R-:W-:-:S04]  /*2120*/  IMAD.HI.U32 R4, R40, R65, RZ ;  /* 0x0000004128047227 */ /* 0x000fc800078e00ff */
[----:B0-----:R-:W-:Y:S02]  /*2130*/  VIADD R5, R15, 0xffffffff ;  /* 0xffffffff0f057836 */ /* 0x001fe40000000000 */
[----:B------:R-:W-:Y:S02]  /*2140*/  IMAD R89, R39, R6, R89 ;  /* 0x0000000627597224 */ /* 0x000fe400078e0259 */
[----:B------:R-:W-:Y:S01]  /*2150*/  @!P0 IMAD.IADD R2, R2, 0x1, -R3 ;  /* 0x0000000102028824 */ /* 0x000fe200078e0a03 */
[----:B------:R-:W-:Y:S01]  /*2160*/  ISETP.GE.U32.AND P2, PT, R5, 0x7fffff80, PT ;  /* 0x7fffff800500780c */ /* 0x000fe20003f46070 */
[----:B------:R-:W-:Y:S02]  /*2170*/  IMAD R54, R39, R7, R54 ;  /* 0x0000000727367224 */ /* 0x000fe400078e0236 */
[----:B------:R-:W-:-:S04]  /*2180*/  IMAD.HI.U32 R6, R40, R73, RZ ;  /* 0x0000004928067227 */ /* 0x000fc800078e00ff */
[----:B------:R-:W-:Y:S02]  /*2190*/  VIADD R3, R15, 0xffffffef ;  /* 0xffffffef0f037836 */ /* 0x000fe40000000000 */
[----:B------:R-:W-:-:S03]  /*21a0*/  IMAD.HI.U32 R7, R40, R85, RZ ;  /* 0x0000005528077227 */ /* 0x000fc600078e00ff */
[----:B------:R-:W-:Y:S01]  /*21b0*/  ISETP.GE.U32.AND P4, PT, R3, 0x7fffff70, PT ;  /* 0x7fffff700300780c */ /* 0x000fe20003f86070 */
[----:B------:R-:W-:Y:S02]  /*21c0*/  IMAD.MOV R4, RZ, RZ, -R4 ;  /* 0x000000ffff047224 */ /* 0x000fe400078e0a04 */
[----:B------:R-:W-:Y:S02]  /*21d0*/  VIADD R5, R15, 0xffffffe7 ;  /* 0xffffffe70f057836 */ /* 0x000fe40000000000 */
[----:B------:R-:W-:Y:S02]  /*21e0*/  IMAD.MOV R6, RZ, RZ, -R6 ;  /* 0x000000ffff067224 */ /* 0x000fe400078e0a06 */
[----:B------:R-:W-:Y:S01]  /*21f0*/  IMAD R62, R39, R9, R62 ;  /* 0x00000009273e7224 */ /* 0x000fe200078e023e */
[----:B------:R-:W-:Y:S01]  /*2200*/  ISETP.GE.U32.AND P5, PT, R5, 0x7fffff68, PT ;  /* 0x7fffff680500780c */ /* 0x000fe20003fa6070 */
[----:B------:R-:W-:Y:S02]  /*2210*/  IMAD.MOV R12, RZ, RZ, -R7 ;  /* 0x000000ffff0c7224 */ /* 0x000fe400078e0a07 */
[----:B------:R-:W-:-:S02]  /*2220*/  IMAD R65, R39, R4, R65 ;  /* 0x0000000427417224 */ /* 0x000fc400078e0241 */
[----:B------:R-:W-:-:S04]  /*2230*/  IMAD.HI.U32 R9, R40, R48, RZ ;  /* 0x0000003028097227 */ /* 0x000fc800078e00ff */
[----:B------:R-:W-:-:S04]  /*2240*/  IMAD.HI.U32 R7, R40, R69, RZ ;  /* 0x0000004528077227 */ /* 0x000fc800078e00ff */
[----:B------:R-:W-:-:S04]  /*2250*/  IMAD.HI.U32 R3, R40, R61, RZ ;  /* 0x0000003d28037227 */ /* 0x000fc800078e00ff */
[----:B------:R-:W-:-:S04]  /*2260*/  IMAD.HI.U32 R4, R40, R57, RZ ;  /* 0x0000003928047227 */ /* 0x000fc800078e00ff */
[C---:B------:R-:W-:Y:S02]  /*2270*/  IMAD R73, R39.reuse, R6, R73 ;  /* 0x0000000627497224 */ /* 0x040fe400078e0249 */
[----:B------:R-:W-:Y:S02]  /*2280*/  IMAD R85, R39, R12, R85 ;  /* 0x0000000c27557224 */ /* 0x000fe400078e0255 */
[----:B------:R-:W-:Y:S02]  /*2290*/  VIADD R6, R15, 0xfffffff7 ;  /* 0xfffffff70f067836 */ /* 0x000fe40000000000 */
[----:B------:R-:W-:Y:S02]  /*22a0*/  IMAD.MOV.U32 R5, RZ, RZ, R2 ;  /* 0x000000ffff057224 */ /* 0x000fe400078e0002 */
[----:B------:R-:W-:Y:S01]  /*22b0*/  IMAD.MOV R9, RZ, RZ, -R9 ;  /* 0x000000ffff097224 */ /* 0x000fe200078e0a09 */
[----:B------:R-:W-:Y:S01]  /*22c0*/  ISETP.GE.U32.AND P0, PT, R6, 0x7fffff78, PT ;  /* 0x7fffff780600780c */ /* 0x000fe20003f06070 */
[----:B------:R-:W-:-:S02]  /*22d0*/  IMAD.MOV R12, RZ, RZ, -R7 ;  /* 0x000000ffff0c7224 */ /* 0x000fc400078e0a07 */
[----:B------:R-:W-:Y:S02]  /*22e0*/  IMAD.MOV R2, RZ, RZ, -R3 ;  /* 0x000000ffff027224 */ /* 0x000fe400078e0a03 */
[----:B------:R-:W-:Y:S02]  /*22f0*/  IMAD.MOV R4, RZ, RZ, -R4 ;  /* 0x000000ffff047224 */ /* 0x000fe400078e0a04 */
[----:B------:R-:W-:Y:S01]  /*2300*/  @!P6 IMAD.MOV R5, RZ, RZ, -R5 ;  /* 0x000000ffff05e224 */ /* 0x000fe200078e0a05 */
[----:B------:R-:W-:Y:S01]  /*2310*/  @!P3 LOP3.LUT R5, RZ, R28, RZ, 0x33, !PT ;  /* 0x0000001cff05b212 */ /* 0x000fe200078e33ff */
[C---:B------:R-:W-:Y:S02]  /*2320*/  IMAD R55, R39.reuse, R14, R55 ;  /* 0x0000000e27377224 */ /* 0x040fe400078e0237 */
[C---:B------:R-:W-:Y:S02]  /*2330*/  IMAD R48, R39.reuse, R9, R48 ;  /* 0x0000000927307224 */ /* 0x040fe400078e0230 */
[----:B------:R-:W-:-:S02]  /*2340*/  IMAD R81, R39, R8, R81 ;  /* 0x0000000827517224 */ /* 0x000fc400078e0251 */
[C---:B------:R-:W-:Y:S02]  /*2350*/  IMAD R77, R39.reuse, R10, R77 ;  /* 0x0000000a274d7224 */ /* 0x040fe400078e024d */
[C---:B------:R-:W-:Y:S02]  /*2360*/  IMAD R69, R39.reuse, R12, R69 ;  /* 0x0000000c27457224 */ /* 0x040fe400078e0245 */
[C---:B------:R-:W-:Y:S02]  /*2370*/  IMAD R61, R39.reuse, R2, R61 ;  /* 0x00000002273d7224 */ /* 0x040fe400078e023d */
[----:B------:R-:W-:Y:S02]  /*2380*/  IMAD R57, R39, R4, R57 ;  /* 0x0000000427397224 */ /* 0x000fe400078e0239 */
[----:B------:R-:W-:Y:S01]  /*2390*/  VIADD R3, R15, 0xffffffdf ;  /* 0xffffffdf0f037836 */ /* 0x000fe20000000000 */
[----:B--23--:R-:W-:Y:S06]  /*23a0*/  BRA.U UP0, `(.L_x_5) ;  /* 0x0000000100187547 */ /* 0x00cfec000b800000 */
[----:B------:R-:W-:Y:S01]  /*23b0*/  ELECT P3, URZ, PT ;  /* 0x0000000000ff782f */ /* 0x000fe20003860000 */
[----:B------:R-:W-:Y:S01]  /*23c0*/  IMAD.MOV.U32 R2, RZ, RZ, 0x1 ;  /* 0x00000001ff027424 */ /* 0x000fe200078e00ff */
[----:B------:R-:W-:Y:S01]  /*23d0*/  UMOV UR6, 0x40 ;  /* 0x0000004000067882 */ /* 0x000fe20000000000 */
[----:B------:R-:W-:Y:S01]  /*23e0*/  UVIRTCOUNT.DEALLOC.SMPOOL 0x80 ;  /* 0x000000800000784c */ /* 0x000fe20000000000 */
[----:B------:R-:W-:-:S09]  /*23f0*/  ULEA UR6, UR5, UR6, 0x18 ;  /* 0x0000000605067291 */ /* 0x000fd2000f8ec0ff */
[----:B------:R0:W-:Y:S03]  /*2400*/  @P3 STS.U8 [UR6], R2 ;  /* 0x00000002ff003988 */ /* 0x0001e60008000006 */
.L_x_5:
[----:B------:R-:W-:Y:S01]  /*2410*/  UIADD3 UR10, UPT, UPT, UR8, UR10, URZ ;  /* 0x0000000a080a7290 */ /* 0x000fe2000fffe0ff */
[----:B------:R-:W-:Y:S01]  /*2420*/  ISETP.GE.U32.AND P3, PT, R3, 0x7fffff60, PT ;  /* 0x7fffff600300780c */ /* 0x000fe20003f66070 */
[----:B------:R-:W-:Y:S01]  /*2430*/  VOTEU.ALL UP1, P1 ;  /* 0x0000000000ff7886 */ /* 0x000fe20000820000 */
[----:B------:R-:W-:Y:S01]  /*2440*/  UIADD3 UR6, UPT, UPT, UR9, 0x10000, URZ ;  /* 0x0001000009067890 */ /* 0x000fe2000fffe0ff */
[----:B------:R-:W-:Y:S01]  /*2450*/  IMAD R3, R5, UR11, RZ ;  /* 0x0000000b05037c24 */ /* 0x000fe2000f8e02ff */
[----:B------:R-:W-:Y:S01]  /*2460*/  VOTEU.ALL UP2, P1 ;  /* 0x0000000000ff7886 */ /* 0x000fe20000840000 */
[----:B------:R-:W-:Y:S01]  /*2470*/  IMAD.SHL.U32 R5, R36, 0x8, RZ ;  /* 0x0000000824057824 */ /* 0x000fe200078e00ff */
[----:B------:R-:W-:-:S04]  /*2480*/  @!UP1 UIADD3 UR16, UPT, UPT, -UR4, 0x100000, URZ ;  /* 0x0010000004109890 */ /* 0x000fc8000fffe1ff */
[----:B------:R-:W-:Y:S02]  /*2490*/  @!UP1 USHF.L.U32 UR17, UR16, 0xb, URZ ;  /* 0x0000000b10119899 */ /* 0x000fe400080006ff */
[----:B------:R-:W-:Y:S01]  /*24a0*/  @!UP1 USHF.L.U32 UR16, UR16, 0x1, URZ ;  /* 0x0000000110109899 */ /* 0x000fe200080006ff */
[----:B------:R-:W-:Y:S01]  /*24b0*/  STL [R1+0xc58], R66 ;  /* 0x000c584201007387 */ /* 0x000fe20000100800 */
[C---:B0-----:R-:W-:Y:S01]  /*24c0*/  IADD3 R2, P6, PT, R3.reuse, UR12, RZ ;  /* 0x0000000c03027c10 */ /* 0x041fe2000ffde0ff */
[----:B------:R-:W-:Y:S01]  /*24d0*/  IMAD.SHL.U32 R125, R36, 0x10, RZ ;  /* 0x00000010247d7824 */ /* 0x000fe200078e00ff */
[----:B------:R-:W-:Y:S01]  /*24e0*/  PRMT R8, RZ, 0x7610, R8 ;  /* 0x00007610ff087816 */ /* 0x000fe20000000008 */
[----:B------:R-:W-:Y:S01]  /*24f0*/  STTM.x128 tmem[UR10], RZ ;  /* 0x000000ff000079ed */ /* 0x000fe200083c000a */
[----:B------:R-:W0:Y:S02]  /*2500*/  FENCE.VIEW.ASYNC.T ;  /* 0x00000000000073c6 */ /* 0x000e240000000200 */
[----:B0-----:R-:W-:Y:S01]  /*2510*/  BAR.SYNC.DEFER_BLOCKING 0x0 ;  /* 0x0000000000007b1d */ /* 0x001fe20000010000 */
[----:B------:R-:W-:Y:S01]  /*2520*/  LEA.HI.X.SX32 R3, R3, UR13, 0x1, P6 ;  /* 0x0000000d03037c11 */ /* 0x000fe2000b0f0eff */
[----:B------:R-:W-:Y:S01]  /*2530*/  VIADD R6, R15, 0xffffffd7 ;  /* 0xffffffd70f067836 */ /* 0x000fe20000000000 */
[----:B------:R-:W-:-:S02]  /*2540*/  IADD3 R4, P6, PT, R5, R2, RZ ;  /* 0x0000000205047210 */ /* 0x000fc40007fde0ff */
[----:B------:R-:W-:Y:S02]  /*2550*/  PRMT R7, RZ, 0x7610, R7 ;  /* 0x00007610ff077816 */ /* 0x000fe40000000007 */
[----:B------:R-:W-:Y:S01]  /*2560*/  PRMT R10, RZ, 0x7610, R10 ;  /* 0x00007610ff0a7816 */ /* 0x000fe2000000000a */
[----:B------:R-:W-:Y:S01]  /*2570*/  STL [R1+0xc54], R62 ;  /* 0x000c543e01007387 */ /* 0x000fe20000100800 */
[----:B------:R-:W-:Y:S01]  /*2580*/  LEA.HI.X.SX32 R5, R5, R3, 0x1, P6 ;  /* 0x0000000305057211 */ /* 0x000fe200030f0eff */
[----:B------:R-:W-:Y:S01]  /*2590*/  VIADD R9, R15, 0xffffffc7 ;  /* 0xffffffc70f097836 */ /* 0x000fe20000000000 */
[----:B------:R-:W-:Y:S01]  /*25a0*/  PRMT R132, RZ, 0x7610, R132 ;  /* 0x00007610ff847816 */ /* 0x000fe20000000084 */
[----:B------:R0:W-:Y:S01]  /*25b0*/  STL [R1+0xc50], R58 ;  /* 0x000c503a01007387 */ /* 0x0001e20000100800 */
[----:B------:R-:W-:Y:S01]  /*25c0*/  PRMT R130, RZ, 0x7610, R130 ;  /* 0x00007610ff827816 */ /* 0x000fe20000000082 */
[----:B------:R-:W1:Y:S02]  /*25d0*/  LDCU UR11, c[0x0][0x3b0] ;  /* 0x00007600ff0b77ac */ /* 0x000e640008000800 */
[----:B------:R2:W-:Y:S01]  /*25e0*/  STL [R1+0xc4c], R54 ;  /* 0x000c4c3601007387 */ /* 0x0005e20000100800 */
[----:B------:R-:W-:Y:S01]  /*25f0*/  PRMT R11, RZ, 0x7610, R11 ;  /* 0x00007610ff0b7816 */ /* 0x000fe2000000000b */
[----:B------:R-:W3:Y:S02]  /*2600*/  LDCU UR5, c[0x0][0x3b0] ;  /* 0x00007600ff0577ac */ /* 0x000ee40008000800 */
[----:B------:R-:W-:Y:S01]  /*2610*/  STL [R1+0xc48], R51 ;  /* 0x000c483301007387 */ /* 0x000fe20000100800 */
[----:B------:R-:W-:Y:S01]  /*2620*/  PRMT R12, RZ, 0x7610, R12 ;  /* 0x00007610ff0c7816 */ /* 0x000fe2000000000c */
[----:B------:R-:W4:Y:S02]  /*2630*/  LDCU UR21, c[0x0][0x3b0] ;  /* 0x00007600ff1577ac */ /* 0x000f240008000800 */
[----:B------:R-:W0:Y:S02]  /*2640*/  FENCE.VIEW.ASYNC.S ;  /* 0x00000000000073c6 */ /* 0x000e240000000000 */
[----:B0-----:R0:W0:Y:S02]  /*2650*/  @!UP2 SYNCS.EXCH.64 URZ, [UR6], UR16 ;  /* 0x0000001006ffa5b2 */ /* 0x0010240008000100 */
[----:B0-----:R-:W-:Y:S01]  /*2660*/  BAR.SYNC.DEFER_BLOCKING 0x0 ;  /* 0x0000000000007b1d */ /* 0x001fe20000010000 */
[----:B------:R-:W-:-:S02]  /*2670*/  PRMT R138, RZ, 0x7610, R138 ;  /* 0x00007610ff8a7816 */ /* 0x000fc4000000008a */
[----:B------:R-:W-:Y:S02]  /*2680*/  PRMT R135, RZ, 0x7610, R135 ;  /* 0x00007610ff877816 */ /* 0x000fe40000000087 */
[----:B------:R-:W-:Y:S01]  /*2690*/  PRMT R28, RZ, 0x7610, R28 ;  /* 0x00007610ff1c7816 */ /* 0x000fe2000000001c */
[----:B------:R-:W0:Y:S01]  /*26a0*/  LDCU UR25, c[0x0][0x3b0] ;  /* 0x00007600ff1977ac */ /* 0x000e220008000800 */
[----:B------:R-:W-:Y:S01]  /*26b0*/  STL [R1+0xc44], R48 ;  /* 0x000c443001007387 */ /* 0x000fe20000100800 */
[----:B------:R-:W-:Y:S01]  /*26c0*/  IADD3 R126, P6, PT, R125, R2, RZ ;  /* 0x000000027d7e7210 */ /* 0x000fe20007fde0ff */
[----:B------:R-:W0:Y:S02]  /*26d0*/  LDCU UR29, c[0x0][0x3b0] ;  /* 0x00007600ff1d77ac */ /* 0x000e240008000800 */
[----:B------:R-:W-:Y:S01]  /*26e0*/  STL [R1+0xc40], R97 ;  /* 0x000c406101007387 */ /* 0x000fe20000100800 */
[----:B------:R-:W-:Y:S01]  /*26f0*/  PRMT R58, RZ, 0x7610, R58 ;  /* 0x00007610ff3a7816 */ /* 0x000fe2000000003a */
[----:B------:R-:W0:Y:S02]  /*2700*/  LDCU UR16, c[0x0][0x3b0] ;  /* 0x00007600ff1077ac */ /* 0x000e240008000800 */
[----:B------:R-:W-:Y:S01]  /*2710*/  STL [R1+0xc3c], R93 ;  /* 0x000c3c5d01007387 */ /* 0x000fe20000100800 */
[----:B--2---:R-:W-:Y:S01]  /*2720*/  PRMT R54, RZ, 0x7610, R54 ;  /* 0x00007610ff367816 */ /* 0x004fe20000000036 */
[----:B------:R-:W2:Y:S02]  /*2730*/  LDCU UR17, c[0x0][0x3b0] ;  /* 0x00007600ff1177ac */ /* 0x000ea40008000800 */
[----:B------:R-:W-:Y:S01]  /*2740*/  STL [R1+0xc38], R89 ;  /* 0x000c385901007387 */ /* 0x000fe20000100800 */
[----:B------:R-:W-:Y:S01]  /*2750*/  PRMT R14, RZ, 0x7610, R14 ;  /* 0x00007610ff0e7816 */ /* 0x000fe2000000000e */
[----:B------:R-:W0:Y:S02]  /*2760*/  LDCU UR33, c[0x0][0x3b0] ;  /* 0x00007600ff2177ac */ /* 0x000e240008000800 */
[----:B------:R-:W2:Y:S01]  /*2770*/  @!P2 LDG.E.U8 R8, desc[UR18][R2.64] ;  /* 0x000000120208a981 */ /* 0x000ea2000c1e1100 */
[----:B------:R-:W-:Y:S01]  /*2780*/  PRMT R23, RZ, 0x7610, R23 ;  /* 0x00007610ff177816 */ /* 0x000fe20000000017 */
[----:B------:R-:W0:Y:S02]  /*2790*/  LDCU UR12, c[0x0][0x3b0] ;  /* 0x00007600ff0c77ac */ /* 0x000e240008000800 */
[----:B------:R-:W3:Y:S01]  /*27a0*/  @!P0 LDG.E.U8 R7, desc[UR18][R4.64] ;  /* 0x0000001204078981 */ /* 0x000ee2000c1e1100 */
[----:B------:R-:W-:Y:S01]  /*27b0*/  PRMT R110, RZ, 0x7610, R110 ;  /* 0x00007610ff6e7816 */ /* 0x000fe2000000006e */
[----:B------:R-:W0:Y:S02]  /*27c0*/  LDCU UR37, c[0x0][0x3b0] ;  /* 0x00007600ff2577ac */ /* 0x000e240008000800 */
[----:B------:R-:W-:Y:S01]  /*27d0*/  STL [R1+0xc34], R85 ;  /* 0x000c345501007387 */ /* 0x000fe20000100800 */
[----:B------:R-:W-:Y:S01]  /*27e0*/  PRMT R112, RZ, 0x7610, R112 ;  /* 0x00007610ff707816 */ /* 0x000fe20000000070 */
[----:B------:R-:W0:Y:S02]  /*27f0*/  LDCU UR41, c[0x0][0x3b0] ;  /* 0x00007600ff2977ac */ /* 0x000e240008000800 */
[----:B------:R-:W-:Y:S01]  /*2800*/  STL [R1+0xc30], R81 ;  /* 0x000c305101007387 */ /* 0x000fe20000100800 */
[----:B------:R-:W0:Y:S03]  /*2810*/  LDCU UR45, c[0x0][0x3b0] ;  /* 0x00007600ff2d77ac */ /* 0x000e260008000800 */
        /* <DEDUP_REMOVED lines=77> */
[----:B------:R-:W-:Y:S01]  /*2cf0*/  ISETP.GE.U32.AND P2, PT, R6, 0x7fffff58, PT ;  /* 0x7fffff580600780c */ /* 0x000fe20003f46070 */
[----:B------:R-:W0:Y:S02]  /*2d00*/  LDCU UR52, c[0x0][0x3b0] ;  /* 0x00007600ff3477ac */ /* 0x000e240008000800 */
[----:B------:R-:W-:Y:S01]  /*2d10*/  STL [R1+0xb00], R128 ;  /* 0x000b008001007387 */ /* 0x000fe20000100800 */
[----:B------:R-:W-:Y:S01]  /*2d20*/  VIADD R6, R15, 0xffffffcf ;  /* 0xffffffcf0f067836 */ /* 0x000fe20000000000 */
[----:B------:R-:W0:Y:S02]  /*2d30*/  LDCU UR56, c[0x0][0x3b0] ;  /* 0x00007600ff3877ac */ /* 0x000e240008000800 */
[----:B------:R-:W-:Y:S01]  /*2d40*/  STL [R1+0xafc], R127 ;  /* 0x000afc7f01007387 */ /* 0x000fe20000100800 */
[----:B------:R-:W-:Y:S01]  /*2d50*/  LEA.HI.X.SX32 R125, R125, R3, 0x1, P6 ;  /* 0x000000037d7d7211 */ /* 0x000fe200030f0eff */
[----:B------:R-:W0:Y:S02]  /*2d60*/  LDCU UR60, c[0x0][0x3b0] ;  /* 0x00007600ff3c77ac */ /* 0x000e240008000800 */
[----:B------:R-:W-:Y:S01]  /*2d70*/  STL [R1+0xaf8], R124 ;  /* 0x000af87c01007387 */ /* 0x000fe20000100800 */
[----:B------:R-:W0:Y:S03]  /*2d80*/  LDCU UR64, c[0x0][0x3b0] ;  /* 0x00007600ff4077ac */ /* 0x000e260008000800 */
[----:B------:R-:W-:Y:S01]  /*2d90*/  STL [R1+0xaf4], R122 ;  /* 0x000af47a01007387 */ /* 0x000fe20000100800 */
[----:B------:R-:W0:Y:S03]  /*2da0*/  LDCU UR68, c[0x0][0x3b0] ;  /* 0x00007600ff4477ac */ /* 0x000e260008000800 */
[----:B------:R-:W-:Y:S04]  /*2db0*/  STL [R1+0xaf0], R121 ;  /* 0x000af07901007387 */ /* 0x000fe80000100800 */
[----:B------:R-:W-:Y:S01]  /*2dc0*/  STL [R1+0xaec], R120 ;  /* 0x000aec7801007387 */ /* 0x000fe20000100800 */
[----:B------:R-:W-:-:S03]  /*2dd0*/  ISETP.GE.U32.AND P0, PT, R6, 0x7fffff50, PT ;  /* 0x7fffff500600780c */ /* 0x000fc60003f06070 */
[----:B------:R-:W-:Y:S01]  /*2de0*/  STL [R1+0x9dc], R4 ;  /* 0x0009dc0401007387 */ /* 0x000fe20000100800 */
[----:B------:R-:W-:-:S03]  /*2df0*/  @!P4 IMAD.MOV.U32 R6, RZ, RZ, R126 ;  /* 0x000000ffff06c224 */ /* 0x000fc600078e007e */
[----:B------:R-:W-:Y:S04]  /*2e00*/  STL [R1+0x9d8], R5 ;  /* 0x0009d80501007387 */ /* 0x000fe80000100800 */
[----:B--2---:R-:W-:Y:S04]  /*2e10*/  STL [R1+0x2f0], R8 ;  /* 0x0002f00801007387 */ /* 0x004fe80000100800 */
[----:B---3--:R2:W-:Y:S02]  /*2e20*/  STL [R1+0x2f4], R7 ;  /* 0x0002f40701007387 */ /* 0x0085e40000100800 */
[----:B--2---:R-:W-:-:S05]  /*2e30*/  @!P4 IMAD.MOV.U32 R7, RZ, RZ, R125 ;  /* 0x000000ffff07c224 */ /* 0x004fca00078e007d */
[----:B------:R2:W3:Y:S01]  /*2e40*/  @!P4 LDG.E.U8 R10, desc[UR18][R6.64] ;  /* 0x00000012060ac981 */ /* 0x0004e2000c1e1100 */
[----:B------:R-:W-:-:S05]  /*2e50*/  IMAD R8, R36, 0x18, RZ ;  /* 0x0000001824087824 */ /* 0x000fca00078e02ff */
[----:B------:R-:W-:-:S04]  /*2e60*/  IADD3 R66, P6, PT, R8, R2, RZ ;  /* 0x0000000208427210 */ /* 0x000fc80007fde0ff */
[----:B--2---:R-:W-:Y:S01]  /*2e70*/  LEA.HI.X.SX32 R7, R8, R3, 0x1, P6 ;  /* 0x0000000308077211 */ /* 0x004fe200030f0eff */
[----:B------:R-:W-:-:S05]  /*2e80*/  @!P5 IMAD.MOV.U32 R6, RZ, RZ, R66 ;  /* 0x000000ffff06d224 */ /* 0x000fca00078e0042 */
[----:B------:R2:W4:Y:S01]  /*2e90*/  @!P5 LDG.E.U8 R58, desc[UR18][R6.64] ;  /* 0x00000012063ad981 */ /* 0x000522000c1e1100 */
[----:B------:R-:W-:Y:S01]  /*2ea0*/  ISETP.GE.U32.AND P4, PT, R9, 0x7fffff48, PT ;  /* 0x7fffff480900780c */ /* 0x000fe20003f86070 */
[----:B------:R-:W-:Y:S02]  /*2eb0*/  IMAD.SHL.U32 R9, R36, 0x20, RZ ;  /* 0x0000002024097824 */ /* 0x000fe400078e00ff */
[----:B------:R-:W-:Y:S03]  /*2ec0*/  STL [R1+0x9e4], R126 ;  /* 0x0009e47e01007387 */ /* 0x000fe60000100800 */
[----:B------:R-:W-:Y:S01]  /*2ed0*/  IADD3 R62, P6, PT, R9, R2, RZ ;  /* 0x00000002093e7210 */ /* 0x000fe20007fde0ff */
[----:B------:R-:W-:Y:S01]  /*2ee0*/  STL [R1+0x9e0], R125 ;  /* 0x0009e07d01007387 */ /* 0x000fe20000100800 */
[----:B------:R-:W-:-:S03]  /*2ef0*/  PRMT R97, RZ, 0x7610, R97 ;  /* 0x00007610ff617816 */ /* 0x000fc60000000061 */
[----:B------:R0:W-:Y:S01]  /*2f00*/  STL [R1+0x18], R66 ;  /* 0x0000184201007387 */ /* 0x0001e20000100800 */
[----:B--2---:R-:W-:-:S03]  /*2f10*/  @!P3 IMAD.MOV.U32 R6, RZ, RZ, R62 ;  /* 0x000000ffff06b224 */ /* 0x004fc600078e003e */
[----:B---3--:R-:W-:Y:S04]  /*2f20*/  STL [R1+0x2fc], R10 ;  /* 0x0002fc0a01007387 */ /* 0x008fe80000100800 */
[----:B------:R2:W-:Y:S01]  /*2f30*/  STL [R1+0x14], R7 ;  /* 0x0000140701007387 */ /* 0x0005e20000100800 */
[----:B------:R-:W-:-:S03]  /*2f40*/  IMAD R8, R36, 0x28, RZ ;  /* 0x0000002824087824 */ /* 0x000fc600078e02ff */
[----:B0-----:R-:W3:Y:S01]  /*2f50*/  LDL.LU R66, [R1+0xc58] ;  /* 0x000c580001427983 */ /* 0x001ee20000300800 */
[----:B--2---:R-:W-:-:S05]  /*2f60*/  LEA.HI.X.SX32 R7, R9, R3, 0x1, P6 ;  /* 0x0000000309077211 */ /* 0x004fca00030f0eff */
[----:B------:R0:W2:Y:S04]  /*2f70*/  @!P3 LDG.E.U8 R97, desc[UR18][R6.64] ;  /* 0x000000120661b981 */ /* 0x0000a8000c1e1100 */
[----:B------:R-:W-:Y:S04]  /*2f80*/  STL [R1+0xcc], R62 ;  /* 0x0000cc3e01007387 */ /* 0x000fe80000100800 */
[----:B----4-:R4:W-:Y:S02]  /*2f90*/  STL [R1+0x328], R58 ;  /* 0x0003283a01007387 */ /* 0x0109e40000100800 */
[----:B----4-:R-:W-:-:S04]  /*2fa0*/  IADD3 R58, P6, PT, R8, R2, RZ ;  /* 0x00000002083a7210 */ /* 0x010fc80007fde0ff */
[----:B------:R-:W-:Y:S01]  /*2fb0*/  LEA.HI.X.SX32 R8, R8, R3, 0x1, P6 ;  /* 0x0000000308087211 */ /* 0x000fe200030f0eff */
[----:B------:R4:W-:Y:S01]  /*2fc0*/  STL [R1+0xc8], R7 ;  /* 0x0000c80701007387 */ /* 0x0009e20000100800 */
[----:B0-----:R-:W-:-:S03]  /*2fd0*/  @!P2 IMAD.MOV.U32 R6, RZ, RZ, R58 ;  /* 0x000000ffff06a224 */ /* 0x001fc600078e003a */
[----:B----4-:R-:W-:-:S05]  /*2fe0*/  @!P2 IMAD.MOV.U32 R7, RZ, RZ, R8 ;  /* 0x000000ffff07a224 */ /* 0x010fca00078e0008 */
[----:B------:R0:W4:Y:S01]  /*2ff0*/  @!P2 LDG.E.U8 R54, desc[UR18][R6.64] ;  /* 0x000000120636a981 */ /* 0x000122000c1e1100 */
[----:B------:R-:W-:-:S03]  /*3000*/  IMAD R9, R36, 0x30, RZ ;  /* 0x0000003024097824 */ /* 0x000fc600078e02ff */
[----:B------:R-:W-:Y:S04]  /*3010*/  STL [R1+0x53c], R58 ;  /* 0x00053c3a01007387 */ /* 0x000fe80000100800 */
[----:B------:R-:W3:Y:S04]  /*3020*/  LDL.LU R62, [R1+0xc54] ;  /* 0x000c5400013e7983 */ /* 0x000ee80000300800 */
[----:B------:R0:W-:Y:S01]  /*3030*/  STL [R1+0x538], R8 ;  /* 0x0005380801007387 */ /* 0x0001e20000100800 */
[----:B------:R-:W-:-:S03]  /*3040*/  PRMT R48, RZ, 0x7610, R48 ;  /* 0x00007610ff307816 */ /* 0x000fc60000000030 */
[----:B--2---:R2:W-:Y:S01]  /*3050*/  STL [R1+0x330], R97 ;  /* 0x0003306101007387 */ /* 0x0045e20000100800 */
[----:B------:R-:W-:Y:S02]  /*3060*/  VIADD R10, R15, 0xffffffbf ;  /* 0xffffffbf0f0a7836 */ /* 0x000fe40000000000 */
[----:B0-----:R-:W-:Y:S01]  /*3070*/  IMAD R8, R36, 0x38, RZ ;  /* 0x0000003824087824 */ /* 0x001fe200078e02ff */
[----:B------:R-:W3:Y:S01]  /*3080*/  LDL.LU R58, [R1+0xc50] ;  /* 0x000c5000013a7983 */ /* 0x000ee20000300800 */
[----:B--2---:R-:W-:-:S04]  /*3090*/  IADD3 R97, P6, PT, R9, R2, RZ ;  /* 0x0000000209617210 */ /* 0x004fc80007fde0ff */
[----:B------:R-:W-:Y:S01]  /*30a0*/  LEA.HI.X.SX32 R7, R9, R3, 0x1, P6 ;  /* 0x0000000309077211 */ /* 0x000fe200030f0eff */
[----:B------:R-:W-:-:S05]  /*30b0*/  @!P0 IMAD.MOV.U32 R6, RZ, RZ, R97 ;  /* 0x000000ffff068224 */ /* 0x000fca00078e0061 */
[----:B------:R0:W2:Y:S01]  /*30c0*/  @!P0 LDG.E.U8 R48, desc[UR18][R6.64] ;  /* 0x0000001206308981 */ /* 0x0000a2000c1e1100 */
[----:B------:R-:W-:Y:S01]  /*30d0*/  ISETP.GE.U32.AND P5, PT, R10, 0x7fffff40, PT ;  /* 0x7fffff400a00780c */ /* 0x000fe20003fa6070 */
[----:B------:R-:W-:-:S05]  /*30e0*/  VIADD R10, R15, 0xffffffb7 ;  /* 0xffffffb70f0a7836 */ /* 0x000fca0000000000 */
[----:B------:R-:W-:Y:S01]  /*30f0*/  ISETP.GE.U32.AND P3, PT, R10, 0x7fffff38, PT ;  /* 0x7fffff380a00780c */ /* 0x000fe20003f66070 */
[----:B------:R-:W-:Y:S01]  /*3100*/  VIADD R10, R15, 0xffffffaf ;  /* 0xffffffaf0f0a7836 */ /* 0x000fe20000000000 */
[----:B----4-:R4:W-:Y:S04]  /*3110*/  STL [R1+0x364], R54 ;  /* 0x0003643601007387 */ /* 0x0109e80000100800 */
[----:B------:R-:W-:Y:S01]  /*3120*/  ISETP.GE.U32.AND P2, PT, R10, 0x7fffff30, PT ;  /* 0x7fffff300a00780c */ /* 0x000fe20003f46070 */
[----:B------:R-:W-:Y:S01]  /*3130*/  IMAD.SHL.U32 R10, R36, 0x40, RZ ;  /* 0x00000040240a7824 */ /* 0x000fe200078e00ff */
[----:B----4-:R-:W4:Y:S04]  /*3140*/  LDL.LU R54, [R1+0xc4c] ;  /* 0x000c4c0001367983 */ /* 0x010f280000300800 */
[----:B------:R-:W-:Y:S04]  /*3150*/  STL [R1+0x57c], R97 ;  /* 0x00057c6101007387 */ /* 0x000fe80000100800 */
[----:B------:R0:W-:Y:S02]  /*3160*/  STL [R1+0x578], R7 ;  /* 0x0005780701007387 */ /* 0x0001e40000100800 */
[----:B0-----:R-:W-:-:S04]  /*3170*/  IADD3 R7, P6, PT, R8, R2, RZ ;  /* 0x0000000208077210 */ /* 0x001fc80007fde0ff */
[----:B------:R-:W-:Y:S01]  /*3180*/  LEA.HI.X.SX32 R6, R8, R3, 0x1, P6 ;  /* 0x0000000308067211 */ /* 0x000fe200030f0eff */
[----:B------:R0:W-:Y:S01]  /*3190*/  STL [R1+0x5bc], R7 ;  /* 0x0005bc0701007387 */ /* 0x0001e20000100800 */
[----:B------:R-:W-:-:S03]  /*31a0*/  IADD3 R97, P6, PT, R10, R2, RZ ;  /* 0x000000020a617210 */ /* 0x000fc60007fde0ff */
[----:B------:R1:W-:Y:S01]  /*31b0*/  STL [R1+0x5b8], R6 ;  /* 0x0005b80601007387 */ /* 0x0003e20000100800 */
[----:B0-----:R-:W-:-:S03]  /*31c0*/  @!P4 LOP3.LUT R7, R7, R6, RZ, 0x3c, !PT ;  /* 0x000000060707c212 */ /* 0x001fc600078e3cff */
[----:B------:R-:W-:Y:S01]  /*31d0*/  STL [R1+0x5fc], R97 ;  /* 0x0005fc6101007387 */ /* 0x000fe20000100800 */
[C---:B-1----:R-:W-:Y:S02]  /*31e0*/  @!P4 LOP3.LUT R6, R7.reuse, R6, RZ, 0x3c, !PT ;  /* 0x000000060706c212 */ /* 0x042fe400078e3cff */
[----:B------:R-:W-:Y:S02]  /*31f0*/  PRMT R51, RZ, 0x7610, R51 ;  /* 0x00007610ff337816 */ /* 0x000fe40000000033 */
[----:B------:R-:W-:Y:S02]  /*3200*/  @!P4 LOP3.LUT R7, R7, R6, RZ, 0x3c, !PT ;  /* 0x000000060707c212 */ /* 0x000fe400078e3cff */
[----:B------:R-:W-:-:S03]  /*3210*/  PRMT R93, RZ, 0x7610, R93 ;  /* 0x00007610ff5d7816 */ /* 0x000fc6000000005d */
[----:B------:R0:W3:Y:S02]  /*3220*/  @!P4 LDG.E.U8 R51, desc[UR18][R6.64] ;  /* 0x000000120633c981 */ /* 0x0000e4000c1e1100 */
[----:B0-----:R-:W-:Y:S02]  /*3230*/  @!P5 IMAD.MOV.U32 R6, RZ, RZ, R97 ;  /* 0x000000ffff06d224 */ /* 0x001fe400078e0061 */
[----:B--2---:R0:W-:Y:S02]  /*3240*/  STL [R1+0x338], R48 ;  /* 0x0003383001007387 */ /* 0x0041e40000100800 */
[----:B0-----:R-:W-:-:S05]  /*3250*/  LEA.HI.X.SX32 R48, R10, R3, 0x1, P6 ;  /* 0x000000030a307211 */ /* 0x001fca00030f0eff */
[----:B------:R-:W-:-:S05]  /*3260*/  @!P5 IMAD.MOV.U32 R7, RZ, RZ, R48 ;  /* 0x000000ffff07d224 */ /* 0x000fca00078e0030 */
[----:B------:R0:W2:Y:S01]  /*3270*/  @!P5 LDG.E.U8 R93, desc[UR18][R6.64] ;  /* 0x00000012065dd981 */ /* 0x0000a2000c1e1100 */
[----:B------:R-:W-:-:S05]  /*3280*/  VIADD R9, R15, 0xffffffa7 ;  /* 0xffffffa70f097836 */ /* 0x000fca0000000000 */
[----:B------:R-:W-:Y:S01]  /*3290*/  ISETP.GE.U32.AND P0, PT, R9, 0x7fffff28, PT ;  /* 0x7fffff280900780c */ /* 0x000fe20003f06070 */
[----:B------:R-:W-:-:S05]  /*32a0*/  IMAD R9, R36, 0x48, RZ ;  /* 0x0000004824097824 */ /* 0x000fca00078e02ff */
[----:B------:R-:W-:Y:S01]  /*32b0*/  IADD3 R10, P6, PT, R9, R2, RZ ;  /* 0x00000002090a7210 */ /* 0x000fe20007fde0ff */
[----:B0-----:R-:W-:-:S03]  /*32c0*/  VIADD R6, R15, 0xffffff97 ;  /* 0xffffff970f067836 */ /* 0x001fc60000000000 */
[----:B------:R-:W-:Y:S01]  /*32d0*/  LEA.HI.X.SX32 R9, R9, R3, 0x1, P6 ;  /* 0x0000000309097211 */ /* 0x000fe200030f0eff */
[----:B------:R-:W-:Y:S01]  /*32e0*/  IMAD.MOV.U32 R7, RZ, RZ, R10 ;  /* 0x000000ffff077224 */ /* 0x000fe200078e000a */
[----:B------:R-:W-:-:S03]  /*32f0*/  ISETP.GE.U32.AND P5, PT, R6, 0x7fffff18, PT ;  /* 0x7fffff180600780c */ /* 0x000fc60003fa6070 */
[----:B------:R-:W-:Y:S02]  /*3300*/  IMAD.MOV.U32 R6, RZ, RZ, R9 ;  /* 0x000000ffff067224 */ /* 0x000fe400078e0009 */
[----:B------:R-:W-:-:S03]  /*3310*/  VIADD R8, R15, 0xffffff9f ;  /* 0xffffff9f0f087836 */ /* 0x000fc60000000000 */
[-C--:B------:R-:W-:Y:S02]  /*3320*/  @!P3 LOP3.LUT R7, R7, R6.reuse, RZ, 0x3c, !PT ;  /* 0x000000060707b212 */ /* 0x080fe400078e3cff */
[----:B------:R-:W-:Y:S01]  /*3330*/  ISETP.GE.U32.AND P4, PT, R8, 0x7fffff20, PT ;  /* 0x7fffff200800780c */ /* 0x000fe20003f86070 */
[----:B------:R-:W-:Y:S01]  /*3340*/  IMAD R8, R36, 0x50, RZ ;  /* 0x0000005024087824 */ /* 0x000fe200078e02ff */
[C---:B------:R-:W-:Y:S02]  /*3350*/  @!P3 LOP3.LUT R6, R7.reuse, R6, RZ, 0x3c, !PT ;  /* 0x000000060706b212 */ /* 0x040fe400078e3cff */
[----:B------:R-:W-:Y:S02]  /*3360*/  PRMT R89, RZ, 0x7610, R89 ;  /* 0x00007610ff597816 */ /* 0x000fe40000000059 */
[----:B------:R-:W-:-:S05]  /*3370*/  @!P3 LOP3.LUT R7, R7, R6, RZ, 0x3c, !PT ;  /* 0x000000060707b212 */ /* 0x000fca00078e3cff */
[----:B------:R0:W4:Y:S04]  /*3380*/  @!P3 LDG.E.U8 R89, desc[UR18][R6.64] ;  /* 0x000000120659b981 */ /* 0x000128000c1e1100 */
[----:B---3--:R1:W-:Y:S04]  /*3390*/  STL [R1+0x334], R51 ;  /* 0x0003343301007387 */ /* 0x0083e80000100800 */
[----:B-1----:R-:W3:Y:S04]  /*33a0*/  LDL.LU R51, [R1+0xc48] ;  /* 0x000c480001337983 */ /* 0x002ee80000300800 */
[----:B------:R1:W-:Y:S04]  /*33b0*/  STL [R1+0x5f8], R48 ;  /* 0x0005f83001007387 */ /* 0x0003e80000100800 */
[----:B-1----:R-:W3:Y:S04]  /*33c0*/  LDL.LU R48, [R1+0xc44] ;  /* 0x000c440001307983 */ /* 0x002ee80000300800 */
[----:B------:R-:W3:Y:S01]  /*33d0*/  LDL.LU R97, [R1+0xc40] ;  /* 0x000c400001617983 */ /* 0x000ee20000300800 */
[----:B------:R-:W-:-:S03]  /*33e0*/  PRMT R85, RZ, 0x7610, R85 ;  /* 0x00007610ff557816 */ /* 0x000fc60000000055 */
[----:B--2---:R1:W-:Y:S04]  /*33f0*/  STL [R1+0x3a8], R93 ;  /* 0x0003a85d01007387 */ /* 0x0043e80000100800 */
[----:B-1----:R-:W2:Y:S04]  /*3400*/  LDL.LU R93, [R1+0xc3c] ;  /* 0x000c3c00015d7983 */ /* 0x002ea80000300800 */
[----:B------:R1:W-:Y:S02]  /*3410*/  STL [R1+0x63c], R10 ;  /* 0x00063c0a01007387 */ /* 0x0003e40000100800 */
[----:B-1----:R-:W-:-:S04]  /*3420*/  IADD3 R10, P6, PT, R8, R2, RZ ;  /* 0x00000002080a7210 */ /* 0x002fc80007fde0ff */
[----:B0-----:R-:W-:Y:S01]  /*3430*/  LEA.HI.X.SX32 R6, R8, R3, 0x1, P6 ;  /* 0x0000000308067211 */ /* 0x001fe200030f0eff */
[----:B------:R-:W-:Y:S01]  /*3440*/  IMAD.MOV.U32 R7, RZ, RZ, R10 ;  /* 0x000000ffff077224 */ /* 0x000fe200078e000a */
[----:B------:R-:W-:Y:S04]  /*3450*/  STL [R1+0x638], R9 ;  /* 0x0006380901007387 */ /* 0x000fe80000100800 */
[-C--:B------:R-:W-:Y:S01]  /*3460*/  @!P2 LOP3.LUT R7, R7, R6.reuse, RZ, 0x3c, !PT ;  /* 0x000000060707a212 */ /* 0x080fe200078e3cff */
[----:B------:R-:W-:Y:S04]  /*3470*/  STL [R1+0x67c], R10 ;  /* 0x00067c0a01007387 */ /* 0x000fe80000100800 */
[----:B------:R0:W-:Y:S02]  /*3480*/  STL [R1+0x678], R6 ;  /* 0x0006780601007387 */ /* 0x0001e40000100800 */
[----:B0-----:R-:W-:-:S04]  /*3490*/  @!P2 LOP3.LUT R6, R7, R6, RZ, 0x3c, !PT ;  /* 0x000000060706a212 */ /* 0x001fc800078e3cff */
[----:B------:R-:W-:-:S05]  /*34a0*/  @!P2 LOP3.LUT R7, R7, R6, RZ, 0x3c, !PT ;  /* 0x000000060707a212 */ /* 0x000fca00078e3cff */
[----:B------:R0:W2:Y:S01]  /*34b0*/  @!P2 LDG.E.U8 R85, desc[UR18][R6.64] ;  /* 0x000000120655a981 */ /* 0x0000a2000c1e1100 */
[----:B------:R-:W-:-:S05]  /*34c0*/  VIADD R9, R15, 0xffffff8f ;  /* 0xffffff8f0f097836 */ /* 0x000fca0000000000 */
[----:B------:R-:W-:Y:S01]  /*34d0*/  ISETP.GE.U32.AND P3, PT, R9, 0x7fffff10, PT ;  /* 0x7fffff100900780c */ /* 0x000fe20003f66070 */
[C---:B------:R-:W-:Y:S01]  /*34e0*/  IMAD R9, R36.reuse, 0x58, RZ ;  /* 0x0000005824097824 */ /* 0x040fe200078e02ff */
[----:B----4-:R1:W-:Y:S01]  /*34f0*/  STL [R1+0x340], R89 ;  /* 0x0003405901007387 */ /* 0x0103e20000100800 */
[----:B------:R-:W-:Y:S01]  /*3500*/  IMAD R8, R36, 0x60, RZ ;  /* 0x0000006024087824 */ /* 0x000fe200078e02ff */
[----:B------:R-:W-:Y:S02]  /*3510*/  PRMT R81, RZ, 0x7610, R81 ;  /* 0x00007610ff517816 */ /* 0x000fe40000000051 */
[----:B-1----:R-:W-:-:S04]  /*3520*/  IADD3 R89, P6, PT, R9, R2, RZ ;  /* 0x0000000209597210 */ /* 0x002fc80007fde0ff */
[----:B0-----:R-:W-:Y:S01]  /*3530*/  LEA.HI.X.SX32 R7, R9, R3, 0x1, P6 ;  /* 0x0000000309077211 */ /* 0x001fe200030f0eff */
[----:B------:R-:W-:Y:S01]  /*3540*/  STL [R1+0x6b4], R89 ;  /* 0x0006b45901007387 */ /* 0x000fe20000100800 */
[----:B------:R-:W-:-:S05]  /*3550*/  @!P0 IMAD.MOV.U32 R6, RZ, RZ, R89 ;  /* 0x000000ffff068224 */ /* 0x000fca00078e0059 */
[----:B------:R0:W4:Y:S04]  /*3560*/  @!P0 LDG.E.U8 R81, desc[UR18][R6.64] ;  /* 0x0000001206518981 */ /* 0x000128000c1e1100 */
[----:B--2---:R1:W-:Y:S02]  /*3570*/  STL [R1+0x374], R85 ;  /* 0x0003745501007387 */ /* 0x0043e40000100800 */
[----:B-1----:R-:W-:-:S04]  /*3580*/  IADD3 R85, P6, PT, R8, R2, RZ ;  /* 0x0000000208557210 */ /* 0x002fc80007fde0ff */
[----:B------:R-:W-:Y:S01]  /*3590*/  LEA.HI.X.SX32 R8, R8, R3, 0x1, P6 ;  /* 0x0000000308087211 */ /* 0x000fe200030f0eff */
[----:B------:R1:W-:Y:S01]  /*35a0*/  STL [R1+0x6b0], R7 ;  /* 0x0006b00701007387 */ /* 0x0003e20000100800 */
[----:B0-----:R-:W-:-:S03]  /*35b0*/  @!P4 IMAD.MOV.U32 R6, RZ, RZ, R85 ;  /* 0x000000ffff06c224 */ /* 0x001fc600078e0055 */
[----:B-1----:R-:W-:-:S05]  /*35c0*/  @!P4 IMAD.MOV.U32 R7, RZ, RZ, R8 ;  /* 0x000000ffff07c224 */ /* 0x002fca00078e0008 */
[----:B------:R0:W2:Y:S01]  /*35d0*/  @!P4 LDG.E.U8 R132, desc[UR18][R6.64] ;  /* 0x000000120684c981 */ /* 0x0000a2000c1e1100 */
[----:B------:R-:W-:Y:S02]  /*35e0*/  IMAD R9, R36, 0x68, RZ ;  /* 0x0000006824097824 */ /* 0x000fe400078e02ff */
[----:B------:R-:W-:Y:S01]  /*35f0*/  VIADD R10, R15, 0xffffff87 ;  /* 0xffffff870f0a7836 */ /* 0x000fe20000000000 */
[----:B------:R1:W-:Y:S04]  /*3600*/  STL [R1+0x6ec], R85 ;  /* 0x0006ec5501007387 */ /* 0x0003e80000100800 */
[----:B------:R-:W3:Y:S04]  /*3610*/  LDL.LU R89, [R1+0xc38] ;  /* 0x000c380001597983 */ /* 0x000ee80000300800 */
[----:B------:R-:W-:Y:S01]  /*3620*/  STL [R1+0x6e8], R8 ;  /* 0x0006e80801007387 */ /* 0x000fe20000100800 */
[----:B------:R-:W-:-:S03]  /*3630*/  ISETP.GE.U32.AND P2, PT, R10, 0x7fffff08, PT ;  /* 0x7fffff080a00780c */ /* 0x000fc60003f46070 */
[----:B----4-:R4:W-:Y:S01]  /*3640*/  STL [R1+0x36c], R81 ;  /* 0x00036c5101007387 */ /* 0x0109e20000100800 */
[C---:B------:R-:W-:Y:S02]  /*3650*/  VIADD R10, R15.reuse, 0xfffffff6 ;  /* 0xfffffff60f0a7836 */ /* 0x040fe40000000000 */
[----:B0-----:R-:W-:Y:S01]  /*3660*/  VIADD R6, R15, 0xffffffee ;  /* 0xffffffee0f067836 */ /* 0x001fe20000000000 */
[----:B-1----:R-:W3:Y:S01]  /*3670*/  LDL.LU R85, [R1+0xc34] ;  /* 0x000c340001557983 */ /* 0x002ee20000300800 */
[----:B----4-:R-:W-:Y:S01]  /*3680*/  IADD3 R81, P6, PT, R9, R2, RZ ;  /* 0x0000000209517210 */ /* 0x010fe20007fde0ff */
[----:B------:R-:W-:-:S03]  /*3690*/  IMAD R8, R36, 0x70, RZ ;  /* 0x0000007024087824 */ /* 0x000fc600078e02ff */
[----:B------:R-:W-:Y:S01]  /*36a0*/  LEA.HI.X.SX32 R7, R9, R3, 0x1, P6 ;  /* 0x0000000309077211 */ /* 0x000fe200030f0eff */
[----:B------:R-:W-:Y:S01]  /*36b0*/  STL [R1+0x724], R81 ;  /* 0x0007245101007387 */ /* 0x000fe20000100800 */
[----:B------:R-:W-:Y:S02]  /*36c0*/  ISETP.GE.U32.AND P0, PT, R10, 0x7fffff77, PT ;  /* 0x7fffff770a00780c */ /* 0x000fe40003f06070 */
[----:B------:R-:W-:Y:S01]  /*36d0*/  PRMT R10, RZ, 0x7610, R10 ;  /* 0x00007610ff0a7816 */ /* 0x000fe2000000000a */
[----:B------:R-:W-:Y:S01]  /*36e0*/  STL [R1+0x720], R7 ;  /* 0x0007200701007387 */ /* 0x000fe20000100800 */
[----:B------:R-:W-:Y:S01]  /*36f0*/  ISETP.GE.U32.AND P4, PT, R6, 0x7fffff6f, PT ;  /* 0x7fffff6f0600780c */ /* 0x000fe20003f86070 */
[----:B------:R-:W-:-:S05]  /*3700*/  @!P5 IMAD.MOV.U32 R6, RZ, RZ, R81 ;  /* 0x000000ffff06d224 */ /* 0x000fca00078e0051 */
[----:B------:R0:W4:Y:S04]  /*3710*/  @!P5 LDG.E.U8 R10, desc[UR18][R6.64] ;  /* 0x00000012060ad981 */ /* 0x000128000c1e1100 */
[----:B--2---:R1:W-:Y:S02]  /*3720*/  STL [R1+0x3f4], R132 ;  /* 0x0003f48401007387 */ /* 0x0043e40000100800 */
[----:B-1----:R-:W-:-:S04]  /*3730*/  IADD3 R132, P6, PT, R8, R2, RZ ;  /* 0x0000000208847210 */ /* 0x002fc80007fde0ff */
[----:B0-----:R-:W-:Y:S01]  /*3740*/  LEA.HI.X.SX32 R7, R8, R3, 0x1, P6 ;  /* 0x0000000308077211 */ /* 0x001fe200030f0eff */
[----:B------:R-:W-:-:S05]  /*3750*/  @!P3 IMAD.MOV.U32 R6, RZ, RZ, R132 ;  /* 0x000000ffff06b224 */ /* 0x000fca00078e0084 */
[----:B------:R0:W2:Y:S01]  /*3760*/  @!P3 LDG.E.U8 R130, desc[UR18][R6.64] ;  /* 0x000000120682b981 */ /* 0x0000a2000c1e1100 */
[----:B------:R-:W-:-:S05]  /*3770*/  VIADD R9, R15, 0xffffffe6 ;  /* 0xffffffe60f097836 */ /* 0x000fca0000000000 */
[----:B------:R-:W-:Y:S01]  /*3780*/  ISETP.GE.U32.AND P5, PT, R9, 0x7fffff67, PT ;  /* 0x7fffff670900780c */ /* 0x000fe20003fa6070 */
[C---:B------:R-:W-:Y:S02]  /*3790*/  IMAD R9, R36.reuse, 0x78, RZ ;  /* 0x0000007824097824 */ /* 0x040fe400078e02ff */
[----:B------:R-:W-:-:S03]  /*37a0*/  IMAD R8, R36, 0x9, RZ ;  /* 0x0000000924087824 */ /* 0x000fc600078e02ff */
[CC--:B------:R-:W-:Y:S01]  /*37b0*/  IADD3 R81, P6, PT, R9.reuse, R2.reuse, RZ ;  /* 0x0000000209517210 */ /* 0x0c0fe20007fde0ff */
[----:B------:R-:W-:Y:S03]  /*37c0*/  STL [R1+0x75c], R132 ;  /* 0x00075c8401007387 */ /* 0x000fe60000100800 */
[----:B------:R-:W-:Y:S02]  /*37d0*/  LEA.HI.X.SX32 R9, R9, R3, 0x1, P6 ;  /* 0x0000000309097211 */ /* 0x000fe400030f0eff */
[----:B0-----:R-:W-:Y:S01]  /*37e0*/  IADD3 R6, P6, PT, R8, R2, RZ ;  /* 0x0000000208067210 */ /* 0x001fe20007fde0ff */
[----:B----4-:R-:W-:Y:S04]  /*37f0*/  STL [R1+0x380], R10 ;  /* 0x0003800a01007387 */ /* 0x010fe80000100800 */
[----:B------:R0:W-:Y:S04]  /*3800*/  STL [R1+0x758], R7 ;  /* 0x0007580701007387 */ /* 0x0001e80000100800 */
[----:B------:R-:W-:Y:S01]  /*3810*/  STL [R1+0x794], R81 ;  /* 0x0007945101007387 */ /* 0x000fe20000100800 */
[----:B------:R-:W-:-:S03]  /*3820*/  PRMT R69, RZ, 0x7610, R69 ;  /* 0x00007610ff457816 */ /* 0x000fc60000000045 */
[----:B------:R-:W-:Y:S01]  /*3830*/  STL [R1+0x790], R9 ;  /* 0x0007900901007387 */ /* 0x000fe20000100800 */
[----:B0-----:R-:W-:Y:S01]  /*3840*/  LEA.HI.X.SX32 R7, R8, R3, 0x1, P6 ;  /* 0x0000000308077211 */ /* 0x001fe200030f0eff */
[----:B------:R-:W-:-:S04]  /*3850*/  @!P2 IMAD.MOV.U32 R8, RZ, RZ, R81 ;  /* 0x000000ffff08a224 */ /* 0x000fc800078e0051 */
[----:B------:R-:W4:Y:S04]  /*3860*/  @!P0 LDG.E.U8 R11, desc[UR18][R6.64] ;  /* 0x00000012060b8981 */ /* 0x000f28000c1e1100 */
[----:B------:R0:W3:Y:S01]  /*3870*/  @!P2 LDG.E.U8 R69, desc[UR18][R8.64] ;  /* 0x000000120845a981 */ /* 0x0000e2000c1e1100 */
[C---:B------:R-:W-:Y:S02]  /*3880*/  VIADD R10, R15.reuse, 0xffffffde ;  /* 0xffffffde0f0a7836 */ /* 0x040fe40000000000 */
[----:B0-----:R-:W-:-:S05]  /*3890*/  VIADD R8, R15, 0xffffffce ;  /* 0xffffffce0f087836 */ /* 0x001fca0000000000 */
[----:B------:R-:W-:Y:S02]  /*38a0*/  ISETP.GE.U32.AND P0, PT, R8, 0x7fffff4f, PT ;  /* 0x7fffff4f0800780c */ /* 0x000fe40003f06070 */
[----:B------:R-:W-:Y:S01]  /*38b0*/  ISETP.GE.U32.AND P3, PT, R10, 0x7fffff5f, PT ;  /* 0x7fffff5f0a00780c */ /* 0x000fe20003f66070 */
[----:B------:R-:W-:-:S05]  /*38c0*/  VIADD R10, R15, 0xffffffd6 ;  /* 0xffffffd60f0a7836 */ /* 0x000fca0000000000 */
[----:B------:R-:W-:Y:S01]  /*38d0*/  ISETP.GE.U32.AND P2, PT, R10, 0x7fffff57, PT ;  /* 0x7fffff570a00780c */ /* 0x000fe20003f46070 */
[C---:B------:R-:W-:Y:S01]  /*38e0*/  IMAD R10, R36.reuse, 0x19, RZ ;  /* 0x00000019240a7824 */ /* 0x040fe200078e02ff */
[----:B------:R-:W-:Y:S01]  /*38f0*/  PRMT R73, RZ, 0x7610, R73 ;  /* 0x00007610ff497816 */ /* 0x000fe20000000049 */
[----:B--2---:R0:W-:Y:S02]  /*3900*/  STL [R1+0x3b8], R130 ;  /* 0x0003b88201007387 */ /* 0x0041e40000100800 */
[----:B0-----:R-:W-:-:S05]  /*3910*/  IMAD R130, R36, 0x11, RZ ;  /* 0x0000001124827824 */ /* 0x001fca00078e02ff */
[----:B------:R-:W-:-:S04]  /*3920*/  IADD3 R132, P6, PT, R130, R2, RZ ;  /* 0x0000000282847210 */ /* 0x000fc80007fde0ff */
[----:B------:R-:W-:Y:S01]  /*3930*/  LEA.HI.X.SX32 R130, R130, R3, 0x1, P6 ;  /* 0x0000000382827211 */ /* 0x000fe200030f0eff */
[----:B------:R-:W-:-:S04]  /*3940*/  @!P4 IMAD.MOV.U32 R8, RZ, RZ, R132 ;  /* 0x000000ffff08c224 */ /* 0x000fc800078e0084 */
[----:B------:R-:W-:-:S05]  /*3950*/  @!P4 IMAD.MOV.U32 R9, RZ, RZ, R130 ;  /* 0x000000ffff09c224 */ /* 0x000fca00078e0082 */
[----:B------:R0:W2:Y:S01]  /*3960*/  @!P4 LDG.E.U8 R12, desc[UR18][R8.64] ;  /* 0x00000012080cc981 */ /* 0x0000a2000c1e1100 */
[----:B------:R-:W-:-:S04]  /*3970*/  IADD3 R81, P6, PT, R10, R2, RZ ;  /* 0x000000020a517210 */ /* 0x000fc80007fde0ff */
[----:B0-----:R-:W-:Y:S01]  /*3980*/  LEA.HI.X.SX32 R9, R10, R3, 0x1, P6 ;  /* 0x000000030a097211 */ /* 0x001fe200030f0eff */
[----:B------:R-:W-:-:S05]  /*3990*/  @!P5 IMAD.MOV.U32 R8, RZ, RZ, R81 ;  /* 0x000000ffff08d224 */ /* 0x000fca00078e0051 */
[----:B------:R0:W3:Y:S04]  /*39a0*/  @!P5 LDG.E.U8 R73, desc[UR18][R8.64] ;  /* 0x000000120849d981 */ /* 0x0000e8000c1e1100 */
[----:B------:R-:W-:Y:S04]  /*39b0*/  STL [R1+0x9ec], R6 ;  /* 0x0009ec0601007387 */ /* 0x000fe80000100800 */
[----:B------:R-:W-:Y:S04]  /*39c0*/  STL [R1+0x9e8], R7 ;  /* 0x0009e80701007387 */ /* 0x000fe80000100800 */
[----:B----4-:R1:W-:Y:S04]  /*39d0*/  STL [R1+0x428], R11 ;  /* 0x0004280b01007387 */ /* 0x0103e80000100800 */
[----:B------:R-:W-:Y:S01]  /*39e0*/  STL [R1+0x9f4], R132 ;  /* 0x0009f48401007387 */ /* 0x000fe20000100800 */
[----:B-1----:R-:W-:-:S03]  /*39f0*/  VIADD R11, R15, 0xffffffc6 ;  /* 0xffffffc60f0b7836 */ /* 0x002fc60000000000 */
[----:B------:R-:W-:Y:S02]  /*3a00*/  STL [R1+0x9f0], R130 ;  /* 0x0009f08201007387 */ /* 0x000fe40000100800 */
[----:B------:R-:W-:Y:S01]  /*3a10*/  ISETP.GE.U32.AND P4, PT, R11, 0x7fffff47, PT ;  /* 0x7fffff470b00780c */ /* 0x000fe20003f86070 */
[C---:B------:R-:W-:Y:S01]  /*3a20*/  IMAD R11, R36.reuse, 0x21, RZ ;  /* 0x00000021240b7824 */ /* 0x040fe200078e02ff */
[----:B------:R1:W-:Y:S01]  /*3a30*/  STL [R1+0x94], R81 ;  /* 0x0000945101007387 */ /* 0x0003e20000100800 */
[----:B------:R-:W-:Y:S01]  /*3a40*/  IMAD R10, R36, 0x29, RZ ;  /* 0x00000029240a7824 */ /* 0x000fe200078e02ff */
[----:B------:R-:W-:Y:S02]  /*3a50*/  PRMT R77, RZ, 0x7610, R77 ;  /* 0x00007610ff4d7816 */ /* 0x000fe4000000004d */
[----:B------:R-:W-:Y:S02]  /*3a60*/  PRMT R106, RZ, 0x7610, R106 ;  /* 0x00007610ff6a7816 */ /* 0x000fe4000000006a */
[----:B------:R-:W-:Y:S01]  /*3a70*/  PRMT R65, RZ, 0x7610, R65 ;  /* 0x00007610ff417816 */ /* 0x000fe20000000041 */
[----:B--2---:R-:W-:Y:S04]  /*3a80*/  STL [R1+0x3f0], R12 ;  /* 0x0003f00c01007387 */ /* 0x004fe80000100800 */
[----:B------:R-:W-:Y:S04]  /*3a90*/  STL [R1+0x2c], R9 ;  /* 0x00002c0901007387 */ /* 0x000fe80000100800 */
[----:B---3--:R2:W-:Y:S04]  /*3aa0*/  STL [R1+0x368], R69 ;  /* 0x0003684501007387 */ /* 0x0085e80000100800 */
[----:B-1----:R-:W3:Y:S01]  /*3ab0*/  LDL.LU R81, [R1+0xc30] ;  /* 0x000c300001517983 */ /* 0x002ee20000300800 */
[----:B--2---:R-:W-:-:S04]  /*3ac0*/  IADD3 R69, P6, PT, R11, R2, RZ ;  /* 0x000000020b457210 */ /* 0x004fc80007fde0ff */
[----:B0-----:R-:W-:Y:S01]  /*3ad0*/  LEA.HI.X.SX32 R8, R11, R3, 0x1, P6 ;  /* 0x000000030b087211 */ /* 0x001fe200030f0eff */
[----:B------:R-:W-:Y:S01]  /*3ae0*/  IMAD.MOV.U32 R9, RZ, RZ, R69 ;  /* 0x000000ffff097224 */ /* 0x000fe200078e0045 */
[----:B------:R0:W-:Y:S04]  /*3af0*/  STL [R1+0xd4], R69 ;  /* 0x0000d44501007387 */ /* 0x0001e80000100800 */
[----:B------:R-:W-:Y:S01]  /*3b00*/  @!P3 LOP3.LUT R9, R9, R8, RZ, 0x3c, !PT ;  /* 0x000000080909b212 */ /* 0x000fe200078e3cff */
[----:B------:R1:W-:Y:S01]  /*3b10*/  STL [R1+0xd0], R8 ;  /* 0x0000d00801007387 */ /* 0x0003e20000100800 */
[----:B0-----:R-:W-:Y:S02]  /*3b20*/  IADD3 R69, P6, PT, R10, R2, RZ ;  /* 0x000000020a457210 */ /* 0x001fe40007fde0ff */
[----:B-1----:R-:W-:-:S03]  /*3b30*/  @!P3 LOP3.LUT R8, R9, R8, RZ, 0x3c, !PT ;  /* 0x000000080908b212 */ /* 0x002fc600078e3cff */
[----:B------:R-:W-:Y:S01]  /*3b40*/  STL [R1+0x544], R69 ;  /* 0x0005444501007387 */ /* 0x000fe20000100800 */
[----:B------:R-:W-:-:S03]  /*3b50*/  @!P3 LOP3.LUT R9, R9, R8, RZ, 0x3c, !PT ;  /* 0x000000080909b212 */ /* 0x000fc600078e3cff */
[----:B------:R0:W-:Y:S04]  /*3b60*/  STL [R1+0x3ec], R73 ;  /* 0x0003ec4901007387 */ /* 0x0001e80000100800 */
[----:B------:R1:W2:Y:S01]  /*3b70*/  @!P3 LDG.E.U8 R77, desc[UR18][R8.64] ;  /* 0x00000012084db981 */ /* 0x0002a2000c1e1100 */
[----:B0-----:R-:W-:Y:S01]  /*3b80*/  LEA.HI.X.SX32 R73, R10, R3, 0x1, P6 ;  /* 0x000000030a497211 */ /* 0x001fe200030f0eff */
[----:B-1----:R-:W-:-:S04]  /*3b90*/  @!P2 IMAD.MOV.U32 R8, RZ, RZ, R69 ;  /* 0x000000ffff08a224 */ /* 0x002fc800078e0045 */
[----:B------:R-:W-:-:S05]  /*3ba0*/  @!P2 IMAD.MOV.U32 R9, RZ, RZ, R73 ;  /* 0x000000ffff09a224 */ /* 0x000fca00078e0049 */
[----:B------:R0:W4:Y:S01]  /*3bb0*/  @!P2 LDG.E.U8 R106, desc[UR18][R8.64] ;  /* 0x00000012086aa981 */ /* 0x000122000c1e1100 */
[----:B------:R-:W-:-:S05]  /*3bc0*/  IMAD R11, R36, 0x31, RZ ;  /* 0x00000031240b7824 */ /* 0x000fca00078e02ff */
[----:B------:R-:W-:Y:S01]  /*3bd0*/  IADD3 R10, P6, PT, R11, R2, RZ ;  /* 0x000000020b0a7210 */ /* 0x000fe20007fde0ff */
[----:B0-----:R-:W-:-:S03]  /*3be0*/  VIADD R8, R15, 0xffffffae ;  /* 0xffffffae0f087836 */ /* 0x001fc60000000000 */
[----:B------:R-:W-:Y:S01]  /*3bf0*/  LEA.HI.X.SX32 R11, R11, R3, 0x1, P6 ;  /* 0x000000030b0b7211 */ /* 0x000fe200030f0eff */
[----:B------:R-:W-:Y:S01]  /*3c00*/  IMAD.MOV.U32 R9, RZ, RZ, R10 ;  /* 0x000000ffff097224 */ /* 0x000fe200078e000a */
[----:B------:R-:W-:-:S03]  /*3c10*/  ISETP.GE.U32.AND P2, PT, R8, 0x7fffff2f, PT ;  /* 0x7fffff2f0800780c */ /* 0x000fc60003f46070 */
[----:B------:R-:W-:-:S05]  /*3c20*/  IMAD.MOV.U32 R8, RZ, RZ, R11 ;  /* 0x000000ffff087224 */ /* 0x000fca00078e000b */
[----:B------:R-:W-:-:S04]  /*3c30*/  @!P0 LOP3.LUT R9, R9, R8, RZ, 0x3c, !PT ;  /* 0x0000000809098212 */ /* 0x000fc800078e3cff */
[----:B------:R-:W-:-:S04]  /*3c40*/  @!P0 LOP3.LUT R8, R9, R8, RZ, 0x3c, !PT ;  /* 0x0000000809088212 */ /* 0x000fc800078e3cff */
[----:B------:R-:W-:-:S05]  /*3c50*/  @!P0 LOP3.LUT R9, R9, R8, RZ, 0x3c, !PT ;  /* 0x0000000809098212 */ /* 0x000fca00078e3cff */
[----:B------:R0:W3:Y:S01]  /*3c60*/  @!P0 LDG.E.U8 R65, desc[UR18][R8.64] ;  /* 0x0000001208418981 */ /* 0x0000e2000c1e1100 */
[----:B------:R-:W-:-:S05]  /*3c70*/  VIADD R12, R15, 0xffffffbe ;  /* 0xffffffbe0f0c7836 */ /* 0x000fca0000000000 */
[----:B------:R-:W-:Y:S01]  /*3c80*/  ISETP.GE.U32.AND P5, PT, R12, 0x7fffff3f, PT ;  /* 0x7fffff3f0c00780c */ /* 0x000fe20003fa6070 */
[----:B------:R-:W-:-:S05]  /*3c90*/  VIADD R12, R15, 0xffffffb6 ;  /* 0xffffffb60f0c7836 */ /* 0x000fca0000000000 */
[----:B------:R-:W-:Y:S02]  /*3ca0*/  ISETP.GE.U32.AND P3, PT, R12, 0x7fffff37, PT ;  /* 0x7fffff370c00780c */ /* 0x000fe40003f66070 */
[----:B------:R-:W-:Y:S02]  /*3cb0*/  PRMT R61, RZ, 0x7610, R61 ;  /* 0x00007610ff3d7816 */ /* 0x000fe4000000003d */
[----:B------:R-:W-:Y:S01]  /*3cc0*/  PRMT R160, RZ, 0x7610, R160 ;  /* 0x00007610ffa07816 */ /* 0x000fe200000000a0 */
[----:B--2---:R1:W-:Y:S04]  /*3cd0*/  STL [R1+0x3f8], R77 ;  /* 0x0003f84d01007387 */ /* 0x0043e80000100800 */
[----:B-1----:R-:W2:Y:S04]  /*3ce0*/  LDL.LU R77, [R1+0xc2c] ;  /* 0x000c2c00014d7983 */ /* 0x002ea80000300800 */
[----:B------:R1:W-:Y:S04]  /*3cf0*/  STL [R1+0x540], R73 ;  /* 0x0005404901007387 */ /* 0x0003e80000100800 */
[----:B-1----:R-:W2:Y:S04]  /*3d00*/  LDL.LU R73, [R1+0xc28] ;  /* 0x000c280001497983 */ /* 0x002ea80000300800 */
[----:B------:R-:W2:Y:S04]  /*3d10*/  LDL.LU R69, [R1+0xc24] ;  /* 0x000c240001457983 */ /* 0x000ea80000300800 */
[----:B----4-:R1:W-:Y:S04]  /*3d20*/  STL [R1+0x478], R106 ;  /* 0x0004786a01007387 */ /* 0x0103e80000100800 */
[----:B-1----:R-:W4:Y:S04]  /*3d30*/  LDL.LU R106, [R1+0xc20] ;  /* 0x000c2000016a7983 */ /* 0x002f280000300800 */
[----:B------:R1:W-:Y:S02]  /*3d40*/  STL [R1+0x584], R10 ;  /* 0x0005840a01007387 */ /* 0x0003e40000100800 */
[----:B-1----:R-:W-:-:S05]  /*3d50*/  IMAD R10, R36, 0x39, RZ ;  /* 0x00000039240a7824 */ /* 0x002fca00078e02ff */
[----:B------:R-:W-:-:S04]  /*3d60*/  IADD3 R12, P6, PT, R10, R2, RZ ;  /* 0x000000020a0c7210 */ /* 0x000fc80007fde0ff */
        /* <DEDUP_REMOVED lines=11> */
[----:B------:R-:W-:Y:S01]  /*3e20*/  IMAD R11, R36, 0x41, RZ ;  /* 0x00000041240b7824 */ /* 0x000fe200078e02ff */
[----:B---3--:R1:W-:Y:S04]  /*3e30*/  STL [R1+0x43c], R65 ;  /* 0x00043c4101007387 */ /* 0x0083e80000100800 */
[----:B-1----:R-:W-:-:S04]  /*3e40*/  IADD3 R65, P6, PT, R11, R2, RZ ;  /* 0x000000020b417210 */ /* 0x002fc80007fde0ff */
[----:B0-----:R-:W-:Y:S01]  /*3e50*/  LEA.HI.X.SX32 R9, R11, R3, 0x1, P6 ;  /* 0x000000030b097211 */ /* 0x001fe200030f0eff */
[----:B------:R-:W-:-:S05]  /*3e60*/  @!P5 IMAD.MOV.U32 R8, RZ, RZ, R65 ;  /* 0x000000ffff08d224 */ /* 0x000fca00078e0041 */
[----:B------:R0:W3:Y:S01]  /*3e70*/  @!P5 LDG.E.U8 R160, desc[UR18][R8.64] ;  /* 0x0000001208a0d981 */ /* 0x0000e2000c1e1100 */
[----:B------:R-:W-:-:S03]  /*3e80*/  IMAD R10, R36, 0x49, RZ ;  /* 0x00000049240a7824 */ /* 0x000fc600078e02ff */
[----:B------:R-:W-:Y:S01]  /*3e90*/  STL [R1+0x604], R65 ;  /* 0x0006044101007387 */ /* 0x000fe20000100800 */
[----:B------:R-:W-:Y:S02]  /*3ea0*/  VIADD R12, R15, 0xffffff9e ;  /* 0xffffff9e0f0c7836 */ /* 0x000fe40000000000 */
[----:B------:R-:W-:-:S03]  /*3eb0*/  IMAD R11, R36, 0x51, RZ ;  /* 0x00000051240b7824 */ /* 0x000fc600078e02ff */
[----:B------:R-:W-:Y:S01]  /*3ec0*/  ISETP.GE.U32.AND P4, PT, R12, 0x7fffff1f, PT ;  /* 0x7fffff1f0c00780c */ /* 0x000fe20003f86070 */
[----:B------:R-:W-:-:S05]  /*3ed0*/  VIADD R12, R15, 0xffffff96 ;  /* 0xffffff960f0c7836 */ /* 0x000fca0000000000 */
[----:B------:R-:W-:Y:S02]  /*3ee0*/  ISETP.GE.U32.AND P5, PT, R12, 0x7fffff17, PT ;  /* 0x7fffff170c00780c */ /* 0x000fe40003fa6070 */
[----:B------:R-:W-:Y:S01]  /*3ef0*/  PRMT R12, RZ, 0x7610, R12 ;  /* 0x00007610ff0c7816 */ /* 0x000fe2000000000c */
[----:B--2---:R1:W-:Y:S02]  /*3f00*/  STL [R1+0x434], R61 ;  /* 0x0004343d01007387 */ /* 0x0043e40000100800 */
[----:B-1----:R-:W-:-:S04]  /*3f10*/  IADD3 R61, P6, PT, R10, R2, RZ ;  /* 0x000000020a3d7210 */ /* 0x002fc80007fde0ff */
[----:B------:R-:W-:Y:S01]  /*3f20*/  LEA.HI.X.SX32 R10, R10, R3, 0x1, P6 ;  /* 0x000000030a0a7211 */ /* 0x000fe200030f0eff */
[----:B------:R1:W-:Y:S01]  /*3f30*/  STL [R1+0x600], R9 ;  /* 0x0006000901007387 */ /* 0x0003e20000100800 */
[----:B0-----:R-:W-:-:S03]  /*3f40*/  @!P3 IMAD.MOV.U32 R8, RZ, RZ, R61 ;  /* 0x000000ffff08b224 */ /* 0x001fc600078e003d */
[----:B-1----:R-:W-:-:S05]  /*3f50*/  @!P3 IMAD.MOV.U32 R9, RZ, RZ, R10 ;  /* 0x000000ffff09b224 */ /* 0x002fca00078e000a */
[----:B------:R0:W2:Y:S04]  /*3f60*/  @!P3 LDG.E.U8 R138, desc[UR18][R8.64] ;  /* 0x00000012088ab981 */ /* 0x0000a8000c1e1100 */
[----:B------:R1:W-:Y:S04]  /*3f70*/  STL [R1+0x644], R61 ;  /* 0x0006443d01007387 */ /* 0x0003e80000100800 */
[----:B------:R-:W4:Y:S01]  /*3f80*/  LDL.LU R65, [R1+0xc1c] ;  /* 0x000c1c0001417983 */ /* 0x000f220000300800 */
[----:B0-----:R-:W-:-:S03]  /*3f90*/  VIADD R8, R15, 0xffffff8e ;  /* 0xffffff8e0f087836 */ /* 0x001fc60000000000 */
[----:B------:R-:W-:Y:S04]  /*3fa0*/  STL [R1+0x640], R10 ;  /* 0x0006400a01007387 */ /* 0x000fe80000100800 */
[----:B---3--:R0:W-:Y:S01]  /*3fb0*/  STL [R1+0x468], R160 ;  /* 0x000468a001007387 */ /* 0x0081e20000100800 */
[----:B------:R-:W-:-:S03]  /*3fc0*/  ISETP.GE.U32.AND P3, PT, R8, 0x7fffff0f, PT ;  /* 0x7fffff0f0800780c */ /* 0x000fc60003f66070 */
[----:B-1----:R-:W3:Y:S01]  /*3fd0*/  LDL.LU R61, [R1+0xc18] ;  /* 0x000c1800013d7983 */ /* 0x002ee20000300800 */
[----:B0-----:R-:W-:-:S04]  /*3fe0*/  IADD3 R160, P6, PT, R11, R2, RZ ;  /* 0x000000020ba07210 */ /* 0x001fc80007fde0ff */
[----:B------:R-:W-:Y:S01]  /*3ff0*/  LEA.HI.X.SX32 R9, R11, R3, 0x1, P6 ;  /* 0x000000030b097211 */ /* 0x000fe200030f0eff */
[----:B------:R-:W-:-:S05]  /*4000*/  @!P2 IMAD.MOV.U32 R8, RZ, RZ, R160 ;  /* 0x000000ffff08a224 */ /* 0x000fca00078e00a0 */
[----:B------:R0:W3:Y:S01]  /*4010*/  @!P2 LDG.E.U8 R12, desc[UR18][R8.64] ;  /* 0x00000012080ca981 */ /* 0x0000e2000c1e1100 */
[----:B------:R-:W-:-:S03]  /*4020*/  IMAD R10, R36, 0x59, RZ ;  /* 0x00000059240a7824 */ /* 0x000fc600078e02ff */
[----:B------:R-:W-:Y:S04]  /*4030*/  STL [R1+0x684], R160 ;  /* 0x000684a001007387 */ /* 0x000fe80000100800 */
[----:B------:R-:W-:Y:S01]  /*4040*/  STL [R1+0x680], R9 ;  /* 0x0006800901007387 */ /* 0x000fe20000100800 */
[----:B------:R-:W-:-:S05]  /*4050*/  VIADD R11, R15, 0xffffff86 ;  /* 0xffffff860f0b7836 */ /* 0x000fca0000000000 */
[----:B------:R-:W-:Y:S01]  /*4060*/  ISETP.GE.U32.AND P2, PT, R11, 0x7fffff07, PT ;  /* 0x7fffff070b00780c */ /* 0x000fe20003f46070 */
[----:B------:R-:W-:Y:S01]  /*4070*/  IMAD R11, R36, 0x61, RZ ;  /* 0x00000061240b7824 */ /* 0x000fe200078e02ff */
[----:B--2---:R1:W-:Y:S02]  /*4080*/  STL [R1+0x4b4], R138 ;  /* 0x0004b48a01007387 */ /* 0x0043e40000100800 */
[----:B-1----:R-:W-:-:S04]  /*4090*/  IADD3 R138, P6, PT, R10, R2, RZ ;  /* 0x000000020a8a7210 */ /* 0x002fc80007fde0ff */
[----:B0-----:R-:W-:Y:S01]  /*40a0*/  LEA.HI.X.SX32 R9, R10, R3, 0x1, P6 ;  /* 0x000000030a097211 */ /* 0x001fe200030f0eff */
[----:B------:R-:W-:-:S05]  /*40b0*/  @!P0 IMAD.MOV.U32 R8, RZ, RZ, R138 ;  /* 0x000000ffff088224 */ /* 0x000fca00078e008a */
[----:B------:R0:W2:Y:S01]  /*40c0*/  @!P0 LDG.E.U8 R135, desc[UR18][R8.64] ;  /* 0x0000001208878981 */ /* 0x0000a2000c1e1100 */
[----:B------:R-:W-:-:S03]  /*40d0*/  IADD3 R160, P6, PT, R11, R2, RZ ;  /* 0x000000020ba07210 */ /* 0x000fc60007fde0ff */
[----:B------:R-:W-:Y:S02]  /*40e0*/  STL [R1+0x6bc], R138 ;  /* 0x0006bc8a01007387 */ /* 0x000fe40000100800 */
[----:B0-----:R-:W-:Y:S02]  /*40f0*/  @!P4 IMAD.MOV.U32 R8, RZ, RZ, R160 ;  /* 0x000000ffff08c224 */ /* 0x001fe400078e00a0 */
[----:B---3--:R-:W-:Y:S04]  /*4100*/  STL [R1+0x4a4], R12 ;  /* 0x0004a40c01007387 */ /* 0x008fe80000100800 */
[----:B------:R0:W-:Y:S02]  /*4110*/  STL [R1+0x6b8], R9 ;  /* 0x0006b80901007387 */ /* 0x0001e40000100800 */
[----:B0-----:R-:W-:-:S05]  /*4120*/  LEA.HI.X.SX32 R9, R11, R3, 0x1, P6 ;  /* 0x000000030b097211 */ /* 0x001fca00030f0eff */
[----:B------:R0:W3:Y:S01]  /*4130*/  @!P4 LDG.E.U8 R28, desc[UR18][R8.64] ;  /* 0x00000012081cc981 */ /* 0x0000e2000c1e1100 */
[----:B------:R-:W-:-:S03]  /*4140*/  IMAD R10, R36, 0x69, RZ ;  /* 0x00000069240a7824 */ /* 0x000fc600078e02ff */
[----:B------:R-:W-:Y:S01]  /*4150*/  STL [R1+0x6f4], R160 ;  /* 0x0006f4a001007387 */ /* 0x000fe20000100800 */
[----:B------:R-:W-:Y:S01]  /*4160*/  PRMT R115, RZ, 0x7610, R115 ;  /* 0x00007610ff737816 */ /* 0x000fe20000000073 */
[----:B------:R-:W-:Y:S02]  /*4170*/  IMAD R11, R36, 0x71, RZ ;  /* 0x00000071240b7824 */ /* 0x000fe400078e02ff */
[----:B------:R-:W-:-:S05]  /*4180*/  VIADD R12, R15, 0xfffffffe ;  /* 0xfffffffe0f0c7836 */ /* 0x000fca0000000000 */
        /* <DEDUP_REMOVED lines=9> */
[----:B-1----:R-:W-:Y:S01]  /*4220*/  @!P5 IMAD.MOV.U32 R9, RZ, RZ, R138 ;  /* 0x000000ffff09d224 */ /* 0x002fe200078e008a */
[----:B------:R-:W-:Y:S04]  /*4230*/  STL [R1+0x72c], R135 ;  /* 0x00072c8701007387 */ /* 0x000fe80000100800 */
[----:B------:R0:W2:Y:S04]  /*4240*/  @!P5 LDG.E.U8 R115, desc[UR18][R8.64] ;  /* 0x000000120873d981 */ /* 0x0000a8000c1e1100 */
[----:B------:R-:W-:Y:S04]  /*4250*/  STL [R1+0x728], R138 ;  /* 0x0007288a01007387 */ /* 0x000fe80000100800 */
[----:B---3--:R1:W-:Y:S01]  /*4260*/  STL [R1+0x4b0], R28 ;  /* 0x0004b01c01007387 */ /* 0x0083e20000100800 */
[----:B0-----:R-:W-:Y:S01]  /*4270*/  VIADD R8, R15, 0xfffffff5 ;  /* 0xfffffff50f087836 */ /* 0x001fe20000000000 */
[----:B-1----:R-:W-:-:S04]  /*4280*/  IADD3 R28, P6, PT, R11, R2, RZ ;  /* 0x000000020b1c7210 */ /* 0x002fc80007fde0ff */
[----:B------:R-:W-:Y:S02]  /*4290*/  LEA.HI.X.SX32 R135, R11, R3, 0x1, P6 ;  /* 0x000000030b877211 */ /* 0x000fe400030f0eff */
[----:B------:R-:W-:Y:S01]  /*42a0*/  ISETP.GE.U32.AND P5, PT, R8, 0x7fffff76, PT ;  /* 0x7fffff760800780c */ /* 0x000fe20003fa6070 */
[----:B------:R-:W-:Y:S02]  /*42b0*/  @!P3 IMAD.MOV.U32 R8, RZ, RZ, R28 ;  /* 0x000000ffff08b224 */ /* 0x000fe400078e001c */
[----:B------:R-:W-:-:S05]  /*42c0*/  @!P3 IMAD.MOV.U32 R9, RZ, RZ, R135 ;  /* 0x000000ffff09b224 */ /* 0x000fca00078e0087 */
[----:B------:R0:W3:Y:S01]  /*42d0*/  @!P3 LDG.E.U8 R12, desc[UR18][R8.64] ;  /* 0x00000012080cb981 */ /* 0x0000e2000c1e1100 */
[----:B------:R-:W-:-:S03]  /*42e0*/  IMAD R10, R36, 0x79, RZ ;  /* 0x00000079240a7824 */ /* 0x000fc600078e02ff */
[----:B------:R1:W-:Y:S04]  /*42f0*/  STL [R1+0x764], R28 ;  /* 0x0007641c01007387 */ /* 0x0003e80000100800 */
[----:B------:R-:W-:Y:S01]  /*4300*/  STL [R1+0x760], R135 ;  /* 0x0007608701007387 */ /* 0x000fe20000100800 */
[----:B------:R-:W-:Y:S01]  /*4310*/  VIADD R11, R15, 0xffffffed ;  /* 0xffffffed0f0b7836 */ /* 0x000fe20000000000 */
[----:B------:R-:W-:-:S04]  /*4320*/  PRMT R114, RZ, 0x7610, R114 ;  /* 0x00007610ff727816 */ /* 0x000fc80000000072 */
[----:B------:R-:W-:Y:S01]  /*4330*/  ISETP.GE.U32.AND P3, PT, R11, 0x7fffff6e, PT ;  /* 0x7fffff6e0b00780c */ /* 0x000fe20003f66070 */
[----:B-1----:R-:W-:Y:S02]  /*4340*/  IMAD.MOV.U32 R28, RZ, RZ, R13 ;  /* 0x000000ffff1c7224 */ /* 0x002fe400078e000d */
[----:B------:R-:W-:Y:S01]  /*4350*/  VIADD R13, R15, 0xffffffe5 ;  /* 0xffffffe50f0d7836 */ /* 0x000fe20000000000 */
[----:B------:R-:W-:Y:S01]  /*4360*/  PRMT R57, RZ, 0x7610, R57 ;  /* 0x00007610ff397816 */ /* 0x000fe20000000039 */
[----:B--2---:R1:W-:Y:S02]  /*4370*/  STL [R1+0x4ec], R115 ;  /* 0x0004ec7301007387 */ /* 0x0043e40000100800 */
[----:B-1----:R-:W-:-:S04]  /*4380*/  IADD3 R115, P6, PT, R10, R2, RZ ;  /* 0x000000020a737210 */ /* 0x002fc80007fde0ff */
[----:B------:R-:W-:Y:S02]  /*4390*/  LEA.HI.X.SX32 R10, R10, R3, 0x1, P6 ;  /* 0x000000030a0a7211 */ /* 0x000fe400030f0eff */
[----:B0-----:R-:W-:-:S04]  /*43a0*/  IADD3 R8, P6, PT, R2, R36, RZ ;  /* 0x0000002402087210 */ /* 0x001fc80007fde0ff */
[----:B------:R-:W-:Y:S01]  /*43b0*/  LEA.HI.X.SX32 R9, R36, R3, 0x1, P6 ;  /* 0x0000000324097211 */ /* 0x000fe200030f0eff */
[----:B------:R-:W-:Y:S01]  /*43c0*/  STL [R1+0x79c], R115 ;  /* 0x00079c7301007387 */ /* 0x000fe20000100800 */
[----:B------:R-:W-:-:S03]  /*43d0*/  @!P2 IMAD.MOV.U32 R11, RZ, RZ, R10 ;  /* 0x000000ffff0ba224 */ /* 0x000fc600078e000a */
[----:B------:R-:W2:Y:S04]  /*43e0*/  @!P0 LDG.E.U8 R14, desc[UR18][R8.64] ;  /* 0x00000012080e8981 */ /* 0x000ea8000c1e1100 */
[----:B------:R0:W-:Y:S04]  /*43f0*/  STL [R1+0x798], R10 ;  /* 0x0007980a01007387 */ /* 0x0001e80000100800 */
[----:B---3--:R1:W-:Y:S01]  /*4400*/  STL [R1+0x4e4], R12 ;  /* 0x0004e40c01007387 */ /* 0x0083e20000100800 */
[----:B0-----:R-:W-:Y:S02]  /*4410*/  @!P2 IMAD.MOV.U32 R10, RZ, RZ, R115 ;  /* 0x000000ffff0aa224 */ /* 0x001fe400078e0073 */
[----:B-1----:R-:W-:-:S03]  /*4420*/  IMAD.SHL.U32 R12, R36, 0x2, RZ ;  /* 0x00000002240c7824 */ /* 0x002fc600078e00ff */
[----:B------:R0:W3:Y:S01]  /*4430*/  @!P2 LDG.E.U8 R114, desc[UR18][R10.64] ;  /* 0x000000120a72a981 */ /* 0x0000e2000c1e1100 */
[----:B------:R-:W-:Y:S01]  /*4440*/  ISETP.GE.U32.AND P2, PT, R13, 0x7fffff66, PT ;  /* 0x7fffff660d00780c */ /* 0x000fe20003f46070 */
[----:B------:R-:W-:Y:S01]  /*4450*/  IMAD R13, R36, 0xa, RZ ;  /* 0x0000000a240d7824 */ /* 0x000fe200078e02ff */
[----:B0-----:R-:W-:-:S04]  /*4460*/  IADD3 R10, P6, PT, R12, R2, RZ ;  /* 0x000000020c0a7210 */ /* 0x001fc80007fde0ff */
[----:B------:R-:W-:Y:S02]  /*4470*/  LEA.HI.X.SX32 R11, R12, R3, 0x1, P6 ;  /* 0x000000030c0b7211 */ /* 0x000fe400030f0eff */
[----:B------:R-:W-:-:S04]  /*4480*/  IADD3 R12, P6, PT, R13, R2, RZ ;  /* 0x000000020d0c7210 */ /* 0x000fc80007fde0ff */
[----:B------:R-:W-:-:S05]  /*4490*/  LEA.HI.X.SX32 R13, R13, R3, 0x1, P6 ;  /* 0x000000030d0d7211 */ /* 0x000fca00030f0eff */
[----:B------:R0:W4:Y:S04]  /*44a0*/  @!P5 LDG.E.U8 R57, desc[UR18][R12.64] ;  /* 0x000000120c39d981 */ /* 0x000128000c1e1100 */
[----:B------:R-:W-:Y:S04]  /*44b0*/  STL [R1+0x9fc], R8 ;  /* 0x0009fc0801007387 */ /* 0x000fe80000100800 */
[----:B------:R-:W-:Y:S01]  /*44c0*/  STL [R1+0x9f8], R9 ;  /* 0x0009f80901007387 */ /* 0x000fe20000100800 */
[----:B------:R-:W-:Y:S01]  /*44d0*/  PRMT R113, RZ, 0x7610, R113 ;  /* 0x00007610ff717816 */ /* 0x000fe20000000071 */
[----:B------:R-:W-:-:S05]  /*44e0*/  IMAD R135, R36, 0x12, RZ ;  /* 0x0000001224877824 */ /* 0x000fca00078e02ff */
[----:B------:R-:W4:Y:S01]  /*44f0*/  @!P4 LDG.E.U8 R113, desc[UR18][R10.64] ;  /* 0x000000120a71c981 */ /* 0x000f22000c1e1100 */
[----:B------:R-:W-:-:S04]  /*4500*/  IADD3 R138, P6, PT, R135, R2, RZ ;  /* 0x00000002878a7210 */ /* 0x000fc80007fde0ff */
[----:B------:R-:W-:Y:S02]  /*4510*/  LEA.HI.X.SX32 R135, R135, R3, 0x1, P6 ;  /* 0x0000000387877211 */ /* 0x000fe400030f0eff */
[----:B------:R-:W-:Y:S01]  /*4520*/  PRMT R117, RZ, 0x7610, R117 ;  /* 0x00007610ff757816 */ /* 0x000fe20000000075 */
[----:B--2---:R1:W-:Y:S02]  /*4530*/  STL [R1+0x4f0], R14 ;  /* 0x0004f00e01007387 */ /* 0x0043e40000100800 */
[----:B-1----:R-:W-:-:S05]  /*4540*/  VIADD R14, R15, 0xffffffdd ;  /* 0xffffffdd0f0e7836 */ /* 0x002fca0000000000 */
[----:B------:R-:W-:Y:S01]  /*4550*/  ISETP.GE.U32.AND P0, PT, R14, 0x7fffff5e, PT ;  /* 0x7fffff5e0e00780c */ /* 0x000fe20003f06070 */
[----:B------:R-:W-:-:S05]  /*4560*/  VIADD R14, R15, 0xffffffd5 ;  /* 0xffffffd50f0e7836 */ /* 0x000fca0000000000 */
[----:B------:R-:W-:Y:S01]  /*4570*/  ISETP.GE.U32.AND P4, PT, R14, 0x7fffff56, PT ;  /* 0x7fffff560e00780c */ /* 0x000fe20003f86070 */
[----:B------:R-:W-:Y:S01]  /*4580*/  IMAD R14, R36, 0x1a, RZ ;  /* 0x0000001a240e7824 */ /* 0x000fe200078e02ff */
[----:B------:R-:W-:Y:S01]  /*4590*/  STL [R1+0xa04], R10 ;  /* 0x000a040a01007387 */ /* 0x000fe20000100800 */
[----:B------:R-:W-:-:S03]  /*45a0*/  VIADD R15, R15, 0xffffffcd ;  /* 0xffffffcd0f0f7836 */ /* 0x000fc60000000000 */
[----:B------:R-:W-:Y:S01]  /*45b0*/  IADD3 R160, P6, PT, R14, R2, RZ ;  /* 0x000000020ea07210 */ /* 0x000fe20007fde0ff */
[----:B------:R-:W-:Y:S04]  /*45c0*/  STL [R1+0xa00], R11 ;  /* 0x000a000b01007387 */ /* 0x000fe80000100800 */
[----:B---3--:R-:W-:Y:S04]  /*45d0*/  STL [R1+0x4c0], R114 ;  /* 0x0004c07201007387 */ /* 0x008fe80000100800 */
[----:B------:R0:W-:Y:S01]  /*45e0*/  STL [R1+0xa0c], R12 ;  /* 0x000a0c0c01007387 */ /* 0x0001e20000100800 */
[----:B------:R-:W-:-:S03]  /*45f0*/  ISETP.GE.U32.AND P5, PT, R15, 0x7fffff4e, PT ;  /* 0x7fffff4e0f00780c */ /* 0x000fc60003fa6070 */
[----:B------:R1:W-:Y:S01]  /*4600*/  STL [R1+0xa08], R13 ;  /* 0x000a080d01007387 */ /* 0x0003e20000100800 */
[----:B------:R-:W-:-:S03]  /*4610*/  @!P3 IMAD.MOV.U32 R15, RZ, RZ, R135 ;  /* 0x000000ffff0fb224 */ /* 0x000fc600078e0087 */
[----:B------:R-:W-:Y:S01]  /*4620*/  STL [R1+0x9c], R160 ;  /* 0x00009ca001007387 */ /* 0x000fe20000100800 */
[----:B0-----:R-:W0:Y:S03]  /*4630*/  LDC R12, c[0x0][0x3a0] ;  /* 0x0000e800ff0c7b82 */ /* 0x001e260000000800 */
[----:B----4-:R2:W-:Y:S01]  /*4640*/  STL [R1+0x4ac], R57 ;  /* 0x0004ac3901007387 */ /* 0x0105e20000100800 */
[----:B-1----:R-:W-:Y:S02]  /*4650*/  PRMT R13, RZ, 0x7610, R13 ;  /* 0x00007610ff0d7816 */ /* 0x002fe4000000000d */
[----:B--2---:R-:W-:Y:S01]  /*4660*/  LEA.HI.X.SX32 R57, R14, R3, 0x1, P6 ;  /* 0x000000030e397211 */ /* 0x004fe200030f0eff */
[----:B------:R-:W-:-:S05]  /*4670*/  @!P3 IMAD.MOV.U32 R14, RZ, RZ, R138 ;  /* 0x000000ffff0eb224 */ /* 0x000fca00078e008a */
[----:B------:R1:W2:Y:S02]  /*4680*/  @!P3 LDG.E.U8 R13, desc[UR18][R14.64] ;  /* 0x000000120e0db981 */ /* 0x0002a4000c1e1100 */
[----:B-1----:R-:W-:Y:S02]  /*4690*/  @!P2 IMAD.MOV.U32 R14, RZ, RZ, R160 ;  /* 0x000000ffff0ea224 */ /* 0x002fe400078e00a0 */
[----:B------:R-:W-:-:S05]  /*46a0*/  @!P2 IMAD.MOV.U32 R15, RZ, RZ, R57 ;  /* 0x000000ffff0fa224 */ /* 0x000fca00078e0039 */
[----:B------:R1:W3:Y:S01]  /*46b0*/  @!P2 LDG.E.U8 R117, desc[UR18][R14.64] ;  /* 0x000000120e75a981 */ /* 0x0002e2000c1e1100 */
[----:B------:R-:W-:Y:S02]  /*46c0*/  IMAD.MOV.U32 R114, RZ, RZ, R16 ;  /* 0x000000ffff727224 */ /* 0x000fe400078e0010 */
[----:B------:R-:W-:Y:S01]  /*46d0*/  IMAD R16, R36, 0x22, RZ ;  /* 0x0000002224107824 */ /* 0x000fe200078e02ff */
[----:B------:R-:W-:Y:S01]  /*46e0*/  STL [R1+0xa14], R138 ;  /* 0x000a148a01007387 */ /* 0x000fe20000100800 */
[----:B------:R-:W-:-:S03]  /*46f0*/  IMAD.MOV.U32 R115, RZ, RZ, R17 ;  /* 0x000000ffff737224 */ /* 0x000fc600078e0011 */
[----:B------:R-:W-:Y:S01]  /*4700*/  STL [R1+0xa10], R135 ;  /* 0x000a108701007387 */ /* 0x000fe20000100800 */
[----:B0-----:R-:W-:-:S03]  /*4710*/  VIADD R17, R12, 0xffffffc5 ;  /* 0xffffffc50c117836 */ /* 0x001fc60000000000 */
[----:B------:R-:W-:Y:S04]  /*4720*/  STL [R1+0x98], R57 ;  /* 0x0000983901007387 */ /* 0x000fe80000100800 */
[----:B------:R0:W-:Y:S01]  /*4730*/  STL [R1+0x4bc], R113 ;  /* 0x0004bc7101007387 */ /* 0x0001e20000100800 */
[----:B-1----:R-:W-:Y:S01]  /*4740*/  VIADD R14, R12, 0xffffffbd ;  /* 0xffffffbd0c0e7836 */ /* 0x002fe20000000000 */
[----:B------:R-:W-:Y:S01]  /*4750*/  ISETP.GE.U32.AND P3, PT, R17, 0x7fffff46, PT ;  /* 0x7fffff461100780c */ /* 0x000fe20003f66070 */
[----:B------:R-:W-:Y:S01]  /*4760*/  IMAD R17, R36, 0x2a, RZ ;  /* 0x0000002a24117824 */ /* 0x000fe200078e02ff */
[----:B0-----:R-:W-:-:S04]  /*4770*/  IADD3 R113, P6, PT, R16, R2, RZ ;  /* 0x0000000210717210 */ /* 0x001fc80007fde0ff */
[----:B------:R-:W-:Y:S02]  /*4780*/  LEA.HI.X.SX32 R160, R16, R3, 0x1, P6 ;  /* 0x0000000310a07211 */ /* 0x000fe400030f0eff */
[----:B------:R-:W-:Y:S02]  /*4790*/  PRMT R10, RZ, 0x7610, R10 ;  /* 0x00007610ff0a7816 */ /* 0x000fe4000000000a */
[----:B------:R-:W-:Y:S01]  /*47a0*/  ISETP.GE.U32.AND P2, PT, R14, 0x7fffff3e, PT ;  /* 0x7fffff3e0e00780c */ /* 0x000fe20003f46070 */
[----:B------:R-:W-:Y:S02]  /*47b0*/  @!P0 IMAD.MOV.U32 R14, RZ, RZ, R113 ;  /* 0x000000ffff0e8224 */ /* 0x000fe400078e0071 */
[----:B------:R-:W-:Y:S01]  /*47c0*/  @!P0 IMAD.MOV.U32 R15, RZ, RZ, R160 ;  /* 0x000000ffff0f8224 */ /* 0x000fe200078e00a0 */
[----:B------:R-:W-:-:S04]  /*47d0*/  PRMT R116, RZ, 0x7610, R116 ;  /* 0x00007610ff747816 */ /* 0x000fc80000000074 */
[----:B------:R0:W4:Y:S04]  /*47e0*/  @!P0 LDG.E.U8 R10, desc[UR18][R14.64] ;  /* 0x000000120e0a8981 */ /* 0x000128000c1e1100 */
[----:B--2---:R-:W-:Y:S04]  /*47f0*/  STL [R1+0xae8], R13 ;  /* 0x000ae80d01007387 */ /* 0x004fe80000100800 */
[----:B------:R-:W2:Y:S04]  /*4800*/  LDL.LU R57, [R1+0xc14] ;  /* 0x000c140001397983 */ /* 0x000ea80000300800 */
[----:B------:R-:W-:Y:S04]  /*4810*/  STL [R1+0xdc], R113 ;  /* 0x0000dc7101007387 */ /* 0x000fe80000100800 */
[----:B------:R-:W-:Y:S04]  /*4820*/  STL [R1+0xd8], R160 ;  /* 0x0000d8a001007387 */ /* 0x000fe80000100800 */
[----:B---3--:R1:W-:Y:S02]  /*4830*/  STL [R1+0x4e8], R117 ;  /* 0x0004e87501007387 */ /* 0x0083e40000100800 */
[----:B-1----:R-:W-:-:S04]  /*4840*/  IADD3 R117, P6, PT, R17, R2, RZ ;  /* 0x0000000211757210 */ /* 0x002fc80007fde0ff */
[----:B0-----:R-:W-:Y:S01]  /*4850*/  LEA.HI.X.SX32 R15, R17, R3, 0x1, P6 ;  /* 0x00000003110f7211 */ /* 0x001fe200030f0eff */
[----:B------:R-:W-:-:S05]  /*4860*/  @!P4 IMAD.MOV.U32 R14, RZ, RZ, R117 ;  /* 0x000000ffff0ec224 */ /* 0x000fca00078e0075 */
[----:B------:R0:W3:Y:S01]  /*4870*/  @!P4 LDG.E.U8 R116, desc[UR18][R14.64] ;  /* 0x000000120e74c981 */ /* 0x0000e2000c1e1100 */
[----:B------:R-:W-:-:S05]  /*4880*/  VIADD R16, R12, 0xffffffb5 ;  /* 0xffffffb50c107836 */ /* 0x000fca0000000000 */
[----:B------:R-:W-:Y:S01]  /*4890*/  ISETP.GE.U32.AND P0, PT, R16, 0x7fffff36, PT ;  /* 0x7fffff361000780c */ /* 0x000fe20003f06070 */
[C---:B------:R-:W-:Y:S01]  /*48a0*/  IMAD R16, R36.reuse, 0x32, RZ ;  /* 0x0000003224107824 */ /* 0x040fe200078e02ff */
[----:B------:R1:W-:Y:S01]  /*48b0*/  STL [R1+0x54c], R117 ;  /* 0x00054c7501007387 */ /* 0x0003e20000100800 */
[----:B------:R-:W-:-:S03]  /*48c0*/  IMAD R17, R36, 0x3a, RZ ;  /* 0x0000003a24117824 */ /* 0x000fc600078e02ff */
[C---:B------:R-:W-:Y:S02]  /*48d0*/  IADD3 R160, P6, PT, R16.reuse, R2, RZ ;  /* 0x0000000210a07210 */ /* 0x040fe40007fde0ff */
[----:B------:R-:W-:Y:S01]  /*48e0*/  PRMT R11, RZ, 0x7610, R11 ;  /* 0x00007610ff0b7816 */ /* 0x000fe2000000000b */
[----:B----4-:R-:W-:Y:S04]  /*48f0*/  STL [R1+0xb24], R10 ;  /* 0x000b240a01007387 */ /* 0x010fe80000100800 */
[----:B------:R0:W-:Y:S04]  /*4900*/  STL [R1+0x548], R15 ;  /* 0x0005480f01007387 */ /* 0x0001e80000100800 */
[----:B-1----:R-:W4:Y:S04]  /*4910*/  LDL.LU R117, [R1+0xc10] ;  /* 0x000c100001757983 */ /* 0x002f280000300800 */
[----:B------:R-:W-:Y:S01]  /*4920*/  STL [R1+0x58c], R160 ;  /* 0x00058ca001007387 */ /* 0x000fe20000100800 */
[----:B0-----:R-:W-:Y:S01]  /*4930*/  LEA.HI.X.SX32 R15, R16, R3, 0x1, P6 ;  /* 0x00000003100f7211 */ /* 0x001fe200030f0eff */
[----:B------:R-:W-:Y:S01]  /*4940*/  @!P5 IMAD.MOV.U32 R14, RZ, RZ, R160 ;  /* 0x000000ffff0ed224 */ /* 0x000fe200078e00a0 */
[----:B------:R-:W-:-:S04]  /*4950*/  PRMT R162, RZ, 0x7610, R162 ;  /* 0x00007610ffa27816 */ /* 0x000fc800000000a2 */
[----:B------:R0:W2:Y:S04]  /*4960*/  @!P5 LDG.E.U8 R11, desc[UR18][R14.64] ;  /* 0x000000120e0bd981 */ /* 0x0000a8000c1e1100 */
[----:B---3--:R1:W-:Y:S02]  /*4970*/  STL [R1+0x470], R116 ;  /* 0x0004707401007387 */ /* 0x0083e40000100800 */
[----:B-1----:R-:W-:-:S04]  /*4980*/  IADD3 R116, P6, PT, R17, R2, RZ ;  /* 0x0000000211747210 */ /* 0x002fc80007fde0ff */
[----:B------:R-:W-:Y:S01]  /*4990*/  LEA.HI.X.SX32 R17, R17, R3, 0x1, P6 ;  /* 0x0000000311117211 */ /* 0x000fe200030f0eff */
[----:B------:R1:W-:Y:S01]  /*49a0*/  STL [R1+0x588], R15 ;  /* 0x0005880f01007387 */ /* 0x0003e20000100800 */
[----:B0-----:R-:W-:-:S03]  /*49b0*/  @!P3 IMAD.MOV.U32 R14, RZ, RZ, R116 ;  /* 0x000000ffff0eb224 */ /* 0x001fc600078e0074 */
[----:B-1----:R-:W-:-:S05]  /*49c0*/  @!P3 IMAD.MOV.U32 R15, RZ, RZ, R17 ;  /* 0x000000ffff0fb224 */ /* 0x002fca00078e0011 */
[----:B------:R0:W3:Y:S01]  /*49d0*/  @!P3 LDG.E.U8 R162, desc[UR18][R14.64] ;  /* 0x000000120ea2b981 */ /* 0x0000e2000c1e1100 */
[----:B------:R-:W-:Y:S02]  /*49e0*/  IMAD.MOV.U32 R113, RZ, RZ, R114 ;  /* 0x000000ffff717224 */ /* 0x000fe400078e0072 */
[----:B------:R-:W-:Y:S02]  /*49f0*/  IMAD.MOV.U32 R114, RZ, RZ, R18 ;  /* 0x000000ffff727224 */ /* 0x000fe400078e0012 */
[----:B------:R-:W-:Y:S02]  /*4a00*/  VIADD R18, R12, 0xffffffad ;  /* 0xffffffad0c127836 */ /* 0x000fe40000000000 */
[----:B------:R-:W-:-:S03]  /*4a10*/  IMAD R16, R36, 0x42, RZ ;  /* 0x0000004224107824 */ /* 0x000fc600078e02ff */
[----:B------:R-:W-:Y:S01]  /*4a20*/  ISETP.GE.U32.AND P4, PT, R18, 0x7fffff2e, PT ;  /* 0x7fffff2e1200780c */ /* 0x000fe20003f86070 */
[----:B------:R-:W-:Y:S01]  /*4a30*/  VIADD R18, R12, 0xffffffa5 ;  /* 0xffffffa50c127836 */ /* 0x000fe20000000000 */
[----:B------:R-:W-:Y:S01]  /*4a40*/  IADD3 R160, P6, PT, R16, R2, RZ ;  /* 0x0000000210a07210 */ /* 0x000fe20007fde0ff */
[----:B------:R1:W-:Y:S01]  /*4a50*/  STL [R1+0x5cc], R116 ;  /* 0x0005cc7401007387 */ /* 0x0003e20000100800 */
[----:B0-----:R-:W-:Y:S02]  /*4a60*/  VIADD R14, R12, 0xffffff9d ;  /* 0xffffff9d0c0e7836 */ /* 0x001fe40000000000 */
[----:B------:R-:W-:Y:S01]  /*4a70*/  ISETP.GE.U32.AND P5, PT, R18, 0x7fffff26, PT ;  /* 0x7fffff261200780c */ /* 0x000fe20003fa6070 */
[----:B--2---:R-:W-:Y:S01]  /*4a80*/  STL [R1+0xb4c], R11 ;  /* 0x000b4c0b01007387 */ /* 0x004fe20000100800 */
[----:B------:R-:W-:-:S03]  /*4a90*/  LEA.HI.X.SX32 R18, R16, R3, 0x1, P6 ;  /* 0x0000000310127211 */ /* 0x000fc600030f0eff */
[----:B------:R0:W-:Y:S01]  /*4aa0*/  STL [R1+0x5c8], R17 ;  /* 0x0005c81101007387 */ /* 0x0001e20000100800 */
[----:B------:R-:W-:-:S03]  /*4ab0*/  PRMT R8, RZ, 0x7610, R8 ;  /* 0x00007610ff087816 */ /* 0x000fc60000000008 */
[----:B-1----:R-:W2:Y:S01]  /*4ac0*/  LDL.LU R116, [R1+0xc0c] ;  /* 0x000c0c0001747983 */ /* 0x002ea20000300800 */
[----:B------:R-:W-:Y:S01]  /*4ad0*/  ISETP.GE.U32.AND P3, PT, R14, 0x7fffff1e, PT ;  /* 0x7fffff1e0e00780c */ /* 0x000fe20003f66070 */
[----:B------:R-:W-:Y:S02]  /*4ae0*/  @!P2 IMAD.MOV.U32 R14, RZ, RZ, R160 ;  /* 0x000000ffff0ea224 */ /* 0x000fe400078e00a0 */
[----:B------:R-:W-:Y:S01]  /*4af0*/  STL [R1+0x60c], R160 ;  /* 0x00060ca001007387 */ /* 0x000fe20000100800 */
[----:B0-----:R-:W-:-:S03]  /*4b00*/  IMAD R17, R36, 0x4a, RZ ;  /* 0x0000004a24117824 */ /* 0x001fc600078e02ff */
[----:B------:R-:W-:Y:S01]  /*4b10*/  STL [R1+0x608], R18 ;  /* 0x0006081201007387 */ /* 0x000fe20000100800 */
[----:B------:R-:W-:Y:S01]  /*4b20*/  @!P2 IMAD.MOV.U32 R15, RZ, RZ, R18 ;  /* 0x000000ffff0fa224 */ /* 0x000fe200078e0012 */
[----:B------:R-:W-:-:S04]  /*4b30*/  PRMT R161, RZ, 0x7610, R161 ;  /* 0x00007610ffa17816 */ /* 0x000fc800000000a1 */
[----:B------:R0:W2:Y:S04]  /*4b40*/  @!P2 LDG.E.U8 R8, desc[UR18][R14.64] ;  /* 0x000000120e08a981 */ /* 0x0000a8000c1e1100 */
        /* <DEDUP_REMOVED lines=8> */
[----:B------:R-:W-:Y:S01]  /*4bd0*/  STL [R1+0x64c], R162 ;  /* 0x00064ca201007387 */ /* 0x000fe20000100800 */
[----:B------:R-:W-:-:S03]  /*4be0*/  IMAD R17, R36, 0x5a, RZ ;  /* 0x0000005a24117824 */ /* 0x000fc600078e02ff */
[C---:B------:R-:W-:Y:S01]  /*4bf0*/  IADD3 R160, P6, PT, R16.reuse, R2, RZ ;  /* 0x0000000210a07210 */ /* 0x040fe20007fde0ff */
[----:B--2---:R-:W-:Y:S04]  /*4c00*/  STL [R1+0xb58], R8 ;  /* 0x000b580801007387 */ /* 0x004fe80000100800 */
[----:B------:R1:W-:Y:S04]  /*4c10*/  STL [R1+0x648], R15 ;  /* 0x0006480f01007387 */ /* 0x0003e80000100800 */
[----:B------:R-:W-:Y:S01]  /*4c20*/  STL [R1+0x68c], R160 ;  /* 0x00068ca001007387 */ /* 0x000fe20000100800 */
[----:B------:R-:W-:Y:S01]  /*4c30*/  PRMT R9, RZ, 0x7610, R9 ;  /* 0x00007610ff097816 */ /* 0x000fe20000000009 */
[----:B0-----:R-:W-:Y:S01]  /*4c40*/  @!P4 IMAD.MOV.U32 R14, RZ, RZ, R160 ;  /* 0x000000ffff0ec224 */ /* 0x001fe200078e00a0 */
[----:B-1----:R-:W-:-:S02]  /*4c50*/  LEA.HI.X.SX32 R15, R16, R3, 0x1, P6 ;  /* 0x00000003100f7211 */ /* 0x002fc400030f0eff */
[----:B------:R-:W-:-:S03]  /*4c60*/  PRMT R152, RZ, 0x7610, R152 ;  /* 0x00007610ff987816 */ /* 0x000fc60000000098 */
        /* <DEDUP_REMOVED lines=8> */
[----:B------:R-:W-:Y:S02]  /*4cf0*/  VIADD R18, R12, 0xffffff8d ;  /* 0xffffff8d0c127836 */ /* 0x000fe40000000000 */
[----:B------:R-:W-:-:S03]  /*4d00*/  IMAD R16, R36, 0x62, RZ ;  /* 0x0000006224107824 */ /* 0x000fc600078e02ff */
[----:B------:R-:W-:Y:S01]  /*4d10*/  ISETP.GE.U32.AND P0, PT, R18, 0x7fffff0e, PT ;  /* 0x7fffff0e1200780c */ /* 0x000fe20003f06070 */
[----:B------:R-:W-:Y:S01]  /*4d20*/  VIADD R18, R12, 0xffffff85 ;  /* 0xffffff850c127836 */ /* 0x000fe20000000000 */
[----:B------:R-:W-:Y:S01]  /*4d30*/  IADD3 R160, P6, PT, R16, R2, RZ ;  /* 0x0000000210a07210 */ /* 0x000fe20007fde0ff */
[----:B------:R-:W-:Y:S03]  /*4d40*/  STL [R1+0x6c4], R161 ;  /* 0x0006c4a101007387 */ /* 0x000fe60000100800 */
[----:B------:R-:W-:Y:S02]  /*4d50*/  ISETP.GE.U32.AND P4, PT, R18, 0x7fffff06, PT ;  /* 0x7fffff061200780c */ /* 0x000fe40003f86070 */
[----:B------:R-:W-:Y:S01]  /*4d60*/  LEA.HI.X.SX32 R18, R16, R3, 0x1, P6 ;  /* 0x0000000310127211 */ /* 0x000fe200030f0eff */
[----:B--2---:R-:W-:Y:S01]  /*4d70*/  STL [R1+0xb5c], R9 ;  /* 0x000b5c0901007387 */ /* 0x004fe20000100800 */
[----:B------:R-:W-:-:S02]  /*4d80*/  IMAD R17, R36, 0x6a, RZ ;  /* 0x0000006a24117824 */ /* 0x000fc400078e02ff */
[----:B0-----:R-:W-:Y:S01]  /*4d90*/  VIADD R14, R12, 0xfffffffc ;  /* 0xfffffffc0c0e7836 */ /* 0x001fe20000000000 */
[----:B------:R-:W-:Y:S04]  /*4da0*/  STL [R1+0x6c0], R162 ;  /* 0x0006c0a201007387 */ /* 0x000fe80000100800 */
[----:B------:R-:W-:Y:S04]  /*4db0*/  STL [R1+0x6fc], R160 ;  /* 0x0006fca001007387 */ /* 0x000fe80000100800 */
[----:B------:R-:W-:Y:S01]  /*4dc0*/  STL [R1+0x6f8], R18 ;  /* 0x0006f81201007387 */ /* 0x000fe20000100800 */
[----:B------:R-:W-:Y:S01]  /*4dd0*/  PRMT R132, RZ, 0x7610, R132 ;  /* 0x00007610ff847816 */ /* 0x000fe20000000084 */
[----:B------:R-:W-:Y:S01]  /*4de0*/  @!P3 IMAD.MOV.U32 R15, RZ, RZ, R18 ;  /* 0x000000ffff0fb224 */ /* 0x000fe200078e0012 */
[----:B------:R-:W-:Y:S01]  /*4df0*/  ISETP.GE.U32.AND P5, PT, R14, 0x7fffff7d, PT ;  /* 0x7fffff7d0e00780c */ /* 0x000fe20003fa6070 */
[----:B------:R-:W-:Y:S01]  /*4e00*/  @!P3 IMAD.MOV.U32 R14, RZ, RZ, R160 ;  /* 0x000000ffff0eb224 */ /* 0x000fe200078e00a0 */
[----:B------:R-:W-:-:S04]  /*4e10*/  PRMT R109, RZ, 0x7610, R109 ;  /* 0x00007610ff6d7816 */ /* 0x000fc8000000006d */
[----:B------:R0:W2:Y:S04]  /*4e20*/  @!P3 LDG.E.U8 R132, desc[UR18][R14.64] ;  /* 0x000000120e84b981 */ /* 0x0000a8000c1e1100 */
[----:B---3--:R1:W-:Y:S02]  /*4e30*/  STL [R1+0x46c], R152 ;  /* 0x00046c9801007387 */ /* 0x0083e40000100800 */
[----:B-1----:R-:W-:-:S04]  /*4e40*/  IADD3 R152, P6, PT, R17, R2, RZ ;  /* 0x0000000211987210 */ /* 0x002fc80007fde0ff */
[----:B------:R-:W-:Y:S01]  /*4e50*/  LEA.HI.X.SX32 R161, R17, R3, 0x1, P6 ;  /* 0x0000000311a17211 */ /* 0x000fe200030f0eff */
[----:B0-----:R-:W-:-:S04]  /*4e60*/  @!P2 IMAD.MOV.U32 R14, RZ, RZ, R152 ;  /* 0x000000ffff0ea224 */ /* 0x001fc800078e0098 */
[----:B------:R-:W-:-:S05]  /*4e70*/  @!P2 IMAD.MOV.U32 R15, RZ, RZ, R161 ;  /* 0x000000ffff0fa224 */ /* 0x000fca00078e00a1 */
[----:B------:R0:W3:Y:S01]  /*4e80*/  @!P2 LDG.E.U8 R109, desc[UR18][R14.64] ;  /* 0x000000120e6da981 */ /* 0x0000e2000c1e1100 */
[----:B------:R-:W-:-:S05]  /*4e90*/  VIADD R16, R12, 0xfffffff4 ;  /* 0xfffffff40c107836 */ /* 0x000fca0000000000 */
[----:B------:R-:W-:Y:S01]  /*4ea0*/  ISETP.GE.U32.AND P3, PT, R16, 0x7fffff75, PT ;  /* 0x7fffff751000780c */ /* 0x000fe20003f66070 */
[C---:B------:R-:W-:Y:S01]  /*4eb0*/  IMAD R16, R36.reuse, 0x72, RZ ;  /* 0x0000007224107824 */ /* 0x040fe200078e02ff */
[----:B------:R-:W-:Y:S01]  /*4ec0*/  STL [R1+0x734], R152 ;  /* 0x0007349801007387 */ /* 0x000fe20000100800 */
[----:B------:R-:W-:-:S03]  /*4ed0*/  IMAD R17, R36, 0x7a, RZ ;  /* 0x0000007a24117824 */ /* 0x000fc600078e02ff */
[----:B------:R-:W-:Y:S01]  /*4ee0*/  IADD3 R160, P6, PT, R16, R2, RZ ;  /* 0x0000000210a07210 */ /* 0x000fe20007fde0ff */
[----:B--2---:R-:W-:Y:S04]  /*4ef0*/  STL [R1+0xb60], R132 ;  /* 0x000b608401007387 */ /* 0x004fe80000100800 */
[----:B------:R1:W-:Y:S01]  /*4f00*/  STL [R1+0x730], R161 ;  /* 0x000730a101007387 */ /* 0x0003e20000100800 */
[----:B------:R-:W-:-:S03]  /*4f10*/  PRMT R159, RZ, 0x7610, R159 ;  /* 0x00007610ff9f7816 */ /* 0x000fc6000000009f */
[----:B------:R2:W-:Y:S01]  /*4f20*/  STL [R1+0x76c], R160 ;  /* 0x00076ca001007387 */ /* 0x0005e20000100800 */
[----:B0-----:R-:W-:Y:S01]  /*4f30*/  @!P0 IMAD.MOV.U32 R14, RZ, RZ, R160 ;  /* 0x000000ffff0e8224 */ /* 0x001fe200078e00a0 */
[----:B-1----:R-:W-:Y:S01]  /*4f40*/  LEA.HI.X.SX32 R161, R16, R3, 0x1, P6 ;  /* 0x0000000310a17211 */ /* 0x002fe200030f0eff */
[C---:B------:R-:W-:Y:S02]  /*4f50*/  VIADD R16, R12.reuse, 0xffffffe4 ;  /* 0xffffffe40c107836 */ /* 0x040fe40000000000 */
[----:B------:R-:W-:Y:S02]  /*4f60*/  VIADD R18, R12, 0xffffffec ;  /* 0xffffffec0c127836 */ /* 0x000fe40000000000 */
[----:B------:R-:W-:Y:S01]  /*4f70*/  @!P0 IMAD.MOV.U32 R15, RZ, RZ, R161 ;  /* 0x000000ffff0f8224 */ /* 0x000fe200078e00a1 */
[----:B------:R-:W-:Y:S02]  /*4f80*/  PRMT R130, RZ, 0x7610, R130 ;  /* 0x00007610ff827816 */ /* 0x000fe40000000082 */
[----:B------:R-:W-:-:S02]  /*4f90*/  ISETP.GE.U32.AND P2, PT, R18, 0x7fffff6d, PT ;  /* 0x7fffff6d1200780c */ /* 0x000fc40003f46070 */
[----:B------:R0:W4:Y:S01]  /*4fa0*/  @!P0 LDG.E.U8 R159, desc[UR18][R14.64] ;  /* 0x000000120e9f8981 */ /* 0x000122000c1e1100 */
[----:B------:R-:W-:Y:S01]  /*4fb0*/  ISETP.GE.U32.AND P0, PT, R16, 0x7fffff65, PT ;  /* 0x7fffff651000780c */ /* 0x000fe20003f06070 */
[C---:B------:R-:W-:Y:S01]  /*4fc0*/  IMAD R18, R36.reuse, 0x3, RZ ;  /* 0x0000000324127824 */ /* 0x040fe200078e02ff */
[----:B------:R-:W-:Y:S01]  /*4fd0*/  PRMT R108, RZ, 0x7610, R108 ;  /* 0x00007610ff6c7816 */ /* 0x000fe2000000006c */
[----:B--2---:R-:W-:Y:S02]  /*4fe0*/  IMAD.MOV.U32 R160, RZ, RZ, R139 ;  /* 0x000000ffffa07224 */ /* 0x004fe400078e008b */
[----:B------:R-:W-:Y:S02]  /*4ff0*/  IMAD R139, R36, 0x13, RZ ;  /* 0x00000013248b7824 */ /* 0x000fe400078e02ff */
[----:B------:R-:W-:Y:S02]  /*5000*/  IMAD.MOV.U32 R162, RZ, RZ, R28 ;  /* 0x000000ffffa27224 */ /* 0x000fe400078e001c */
[----:B------:R-:W-:Y:S01]  /*5010*/  IMAD.MOV.U32 R28, RZ, RZ, R146 ;  /* 0x000000ffff1c7224 */ /* 0x000fe200078e0092 */
[----:B------:R-:W-:-:S02]  /*5020*/  PRMT R6, RZ, 0x7610, R6 ;  /* 0x00007610ff067816 */ /* 0x000fc40000000006 */
[----:B------:R-:W-:Y:S01]  /*5030*/  PRMT R155, RZ, 0x7610, R155 ;  /* 0x00007610ff9b7816 */ /* 0x000fe2000000009b */
[----:B---3--:R1:W-:Y:S02]  /*5040*/  STL [R1+0x424], R109 ;  /* 0x0004246d01007387 */ /* 0x0083e40000100800 */
[----:B-1----:R-:W-:-:S04]  /*5050*/  IADD3 R109, P6, PT, R17, R2, RZ ;  /* 0x00000002116d7210 */ /* 0x002fc80007fde0ff */
[----:B------:R-:W-:Y:S01]  /*5060*/  LEA.HI.X.SX32 R152, R17, R3, 0x1, P6 ;  /* 0x0000000311987211 */ /* 0x000fe200030f0eff */
[----:B------:R-:W-:-:S04]  /*5070*/  @!P4 IMAD.MOV.U32 R16, RZ, RZ, R109 ;  /* 0x000000ffff10c224 */ /* 0x000fc800078e006d */
[----:B------:R-:W-:Y:S01]  /*5080*/  @!P4 IMAD.MOV.U32 R17, RZ, RZ, R152 ;  /* 0x000000ffff11c224 */ /* 0x000fe200078e0098 */
[----:B0-----:R-:W-:-:S04]  /*5090*/  IADD3 R14, P6, PT, R18, R2, RZ ;  /* 0x00000002120e7210 */ /* 0x001fc80007fde0ff */
[----:B------:R0:W2:Y:S01]  /*50a0*/  @!P4 LDG.E.U8 R130, desc[UR18][R16.64] ;  /* 0x000000121082c981 */ /* 0x0000a2000c1e1100 */
[----:B------:R-:W-:Y:S01]  /*50b0*/  LEA.HI.X.SX32 R15, R18, R3, 0x1, P6 ;  /* 0x00000003120f7211 */ /* 0x000fe200030f0eff */
[----:B------:R-:W-:-:S04]  /*50c0*/  VIADD R18, R12, 0xffffffd4 ;  /* 0xffffffd40c127836 */ /* 0x000fc80000000000 */
[----:B------:R-:W3:Y:S01]  /*50d0*/  @!P5 LDG.E.U8 R108, desc[UR18][R14.64] ;  /* 0x000000120e6cd981 */ /* 0x000ee2000c1e1100 */
[----:B0-----:R-:W-:Y:S02]  /*50e0*/  VIADD R16, R12, 0xffffffdc ;  /* 0xffffffdc0c107836 */ /* 0x001fe40000000000 */
[----:B------:R-:W-:-:S03]  /*50f0*/  IMAD R17, R36, 0xb, RZ ;  /* 0x0000000b24117824 */ /* 0x000fc600078e02ff */
[----:B------:R-:W-:Y:S02]  /*5100*/  ISETP.GE.U32.AND P4, PT, R16, 0x7fffff5d, PT ;  /* 0x7fffff5d1000780c */ /* 0x000fe40003f86070 */
[CC--:B------:R-:W-:Y:S02]  /*5110*/  IADD3 R16, P6, PT, R17.reuse, R2.reuse, RZ ;  /* 0x0000000211107210 */ /* 0x0c0fe40007fde0ff */
[----:B------:R-:W-:Y:S01]  /*5120*/  ISETP.GE.U32.AND P5, PT, R18, 0x7fffff55, PT ;  /* 0x7fffff551200780c */ /* 0x000fe20003fa6070 */
[----:B------:R-:W-:Y:S01]  /*5130*/  IMAD R18, R36, 0x1b, RZ ;  /* 0x0000001b24127824 */ /* 0x000fe200078e02ff */
[----:B------:R-:W-:Y:S01]  /*5140*/  LEA.HI.X.SX32 R17, R17, R3, 0x1, P6 ;  /* 0x0000000311117211 */ /* 0x000fe200030f0eff */
[----:B------:R-:W-:Y:S01]  /*5150*/  STL [R1+0x768], R161 ;  /* 0x000768a101007387 */ /* 0x000fe20000100800 */
[----:B------:R-:W-:-:S03]  /*5160*/  IADD3 R146, P6, PT, R139, R2, RZ ;  /* 0x000000028b927210 */ /* 0x000fc60007fde0ff */
[----:B------:R0:W-:Y:S01]  /*5170*/  STL [R1+0x7a4], R109 ;  /* 0x0007a46d01007387 */ /* 0x0001e20000100800 */
[----:B------:R-:W-:-:S03]  /*5180*/  LEA.HI.X.SX32 R139, R139, R3, 0x1, P6 ;  /* 0x000000038b8b7211 */ /* 0x000fc600030f0eff */
[----:B------:R1:W-:Y:S04]  /*5190*/  STL [R1+0x7a0], R152 ;  /* 0x0007a09801007387 */ /* 0x0003e80000100800 */
[----:B------:R-:W4:Y:S01]  /*51a0*/  @!P3 LDG.E.U8 R6, desc[UR18][R16.64] ;  /* 0x000000121006b981 */ /* 0x000f22000c1e1100 */
[----:B0-----:R-:W-:Y:S02]  /*51b0*/  IMAD.MOV.U32 R109, RZ, RZ, R19 ;  /* 0x000000ffff6d7224 */ /* 0x001fe400078e0013 */
[----:B------:R-:W-:Y:S01]  /*51c0*/  VIADD R19, R12, 0xffffffcc ;  /* 0xffffffcc0c137836 */ /* 0x000fe20000000000 */
[----:B-1----:R-:W-:Y:S01]  /*51d0*/  IADD3 R152, P6, PT, R18, R2, RZ ;  /* 0x0000000212987210 */ /* 0x002fe20007fde0ff */
[----:B------:R-:W-:-:S03]  /*51e0*/  IMAD.MOV.U32 R161, RZ, RZ, R115 ;  /* 0x000000ffffa17224 */ /* 0x000fc600078e0073 */
[----:B------:R-:W-:Y:S01]  /*51f0*/  ISETP.GE.U32.AND P3, PT, R19, 0x7fffff4d, PT ;  /* 0x7fffff4d1300780c */ /* 0x000fe20003f66070 */
[----:B------:R-:W-:Y:S01]  /*5200*/  @!P2 IMAD.MOV.U32 R19, RZ, RZ, R139 ;  /* 0x000000ffff13a224 */ /* 0x000fe200078e008b */
[----:B------:R-:W-:Y:S01]  /*5210*/  LEA.HI.X.SX32 R115, R18, R3, 0x1, P6 ;  /* 0x0000000312737211 */ /* 0x000fe200030f0eff */
[----:B------:R-:W-:-:S05]  /*5220*/  @!P2 IMAD.MOV.U32 R18, RZ, RZ, R146 ;  /* 0x000000ffff12a224 */ /* 0x000fca00078e0092 */
[----:B------:R0:W4:Y:S01]  /*5230*/  @!P2 LDG.E.U8 R155, desc[UR18][R18.64] ;  /* 0x00000012129ba981 */ /* 0x000122000c1e1100 */
[----:B------:R-:W-:Y:S01]  /*5240*/  PRMT R7, RZ, 0x7610, R7 ;  /* 0x00007610ff077816 */ /* 0x000fe20000000007 */
[----:B0-----:R-:W-:Y:S02]  /*5250*/  @!P0 IMAD.MOV.U32 R18, RZ, RZ, R152 ;  /* 0x000000ffff128224 */ /* 0x001fe400078e0098 */
[----:B------:R-:W-:-:S05]  /*5260*/  @!P0 IMAD.MOV.U32 R19, RZ, RZ, R115 ;  /* 0x000000ffff138224 */ /* 0x000fca00078e0073 */
[----:B------:R0:W4:Y:S01]  /*5270*/  @!P0 LDG.E.U8 R7, desc[UR18][R18.64] ;  /* 0x0000001212078981 */ /* 0x000122000c1e1100 */
[----:B------:R-:W-:Y:S01]  /*5280*/  PRMT R154, RZ, 0x7610, R154 ;  /* 0x00007610ff9a7816 */ /* 0x000fe2000000009a */
[----:B0-----:R-:W-:-:S05]  /*5290*/  VIADD R18, R12, 0xffffffbc ;  /* 0xffffffbc0c127836 */ /* 0x001fca0000000000 */
[----:B------:R-:W-:Y:S01]  /*52a0*/  ISETP.GE.U32.AND P0, PT, R18, 0x7fffff3d, PT ;  /* 0x7fffff3d1200780c */ /* 0x000fe20003f06070 */
[----:B--2---:R-:W-:Y:S04]  /*52b0*/  STL [R1+0xb6c], R130 ;  /* 0x000b6c8201007387 */ /* 0x004fe80000100800 */
[----:B---3--:R-:W-:Y:S04]  /*52c0*/  STL [R1+0x3e8], R108 ;  /* 0x0003e86c01007387 */ /* 0x008fe80000100800 */
[----:B----4-:R0:W-:Y:S04]  /*52d0*/  STL [R1+0x42c], R159 ;  /* 0x00042c9f01007387 */ /* 0x0101e80000100800 */
[----:B------:R-:W-:Y:S04]  /*52e0*/  STL [R1+0xa1c], R14 ;  /* 0x000a1c0e01007387 */ /* 0x000fe80000100800 */
[----:B------:R-:W-:Y:S01]  /*52f0*/  STL [R1+0xa18], R15 ;  /* 0x000a180f01007387 */ /* 0x000fe20000100800 */
[----:B0-----:R-:W-:-:S02]  /*5300*/  IMAD.MOV.U32 R159, RZ, RZ, R21 ;  /* 0x000000ffff9f7224 */ /* 0x001fc400078e0015 */
[----:B------:R-:W-:Y:S01]  /*5310*/  IMAD R21, R36, 0x23, RZ ;  /* 0x0000002324157824 */ /* 0x000fe200078e02ff */
[----:B------:R-:W-:Y:S04]  /*5320*/  STL [R1+0xb70], R6 ;  /* 0x000b700601007387 */ /* 0x000fe80000100800 */
[----:B------:R-:W-:Y:S04]  /*5330*/  STL [R1+0xa24], R16 ;  /* 0x000a241001007387 */ /* 0x000fe80000100800 */
[----:B------:R-:W-:Y:S04]  /*5340*/  STL [R1+0xa20], R17 ;  /* 0x000a201101007387 */ /* 0x000fe80000100800 */
[----:B------:R-:W-:Y:S04]  /*5350*/  STL [R1+0xa4], R152 ;  /* 0x0000a49801007387 */ /* 0x000fe80000100800 */
[----:B------:R-:W-:Y:S04]  /*5360*/  STL [R1+0xa2c], R146 ;  /* 0x000a2c9201007387 */ /* 0x000fe80000100800 */
[----:B------:R-:W-:Y:S04]  /*5370*/  STL [R1+0xa28], R139 ;  /* 0x000a288b01007387 */ /* 0x000fe80000100800 */
[----:B------:R-:W-:Y:S04]  /*5380*/  STL [R1+0xa0], R115 ;  /* 0x0000a07301007387 */ /* 0x000fe80000100800 */
[----:B------:R0:W-:Y:S01]  /*5390*/  STL [R1+0x3c0], R155 ;  /* 0x0003c09b01007387 */ /* 0x0001e20000100800 */
[----:B------:R-:W-:Y:S01]  /*53a0*/  IMAD.MOV.U32 R108, RZ, RZ, R113 ;  /* 0x000000ffff6c7224 */ /* 0x000fe200078e0071 */
[----:B0-----:R-:W-:-:S02]  /*53b0*/  IADD3 R155, P6, PT, R21, R2, RZ ;  /* 0x00000002159b7210 */ /* 0x001fc40007fde0ff */
[----:B------:R-:W2:Y:S02]  /*53c0*/  LDL.LU R115, [R1+0xc08] ;  /* 0x000c080001737983 */ /* 0x000ea40000300800 */
[----:B------:R-:W-:Y:S01]  /*53d0*/  LEA.HI.X.SX32 R19, R21, R3, 0x1, P6 ;  /* 0x0000000315137211 */ /* 0x000fe200030f0eff */
[----:B------:R-:W-:-:S05]  /*53e0*/  @!P4 IMAD.MOV.U32 R18, RZ, RZ, R155 ;  /* 0x000000ffff12c224 */ /* 0x000fca00078e009b */
[----:B------:R0:W3:Y:S01]  /*53f0*/  @!P4 LDG.E.U8 R154, desc[UR18][R18.64] ;  /* 0x00000012129ac981 */ /* 0x0000e2000c1e1100 */
[----:B------:R-:W-:Y:S02]  /*5400*/  IMAD.MOV.U32 R113, RZ, RZ, R20 ;  /* 0x000000ffff717224 */ /* 0x000fe400078e0014 */
[----:B------:R-:W-:-:S05]  /*5410*/  VIADD R20, R12, 0xffffffc4 ;  /* 0xffffffc40c147836 */ /* 0x000fca0000000000 */
[----:B------:R-:W-:Y:S01]  /*5420*/  ISETP.GE.U32.AND P2, PT, R20, 0x7fffff45, PT ;  /* 0x7fffff451400780c */ /* 0x000fe20003f46070 */
[----:B------:R-:W-:Y:S02]  /*5430*/  IMAD R20, R36, 0x2b, RZ ;  /* 0x0000002b24147824 */ /* 0x000fe400078e02ff */
[----:B------:R-:W-:-:S03]  /*5440*/  VIADD R21, R12, 0xffffffb4 ;  /* 0xffffffb40c157836 */ /* 0x000fc60000000000 */
[C---:B------:R-:W-:Y:S01]  /*5450*/  IADD3 R152, P6, PT, R20.reuse, R2, RZ ;  /* 0x0000000214987210 */ /* 0x040fe20007fde0ff */
[----:B------:R-:W-:Y:S01]  /*5460*/  STL [R1+0xb78], R7 ;  /* 0x000b780701007387 */ /* 0x000fe20000100800 */
[----:B------:R-:W-:Y:S02]  /*5470*/  ISETP.GE.U32.AND P4, PT, R21, 0x7fffff35, PT ;  /* 0x7fffff351500780c */ /* 0x000fe40003f86070 */
[----:B0-----:R-:W-:Y:S01]  /*5480*/  LEA.HI.X.SX32 R18, R20, R3, 0x1, P6 ;  /* 0x0000000314127211 */ /* 0x001fe200030f0eff */
[----:B------:R-:W-:Y:S01]  /*5490*/  STL [R1+0xe4], R155 ;  /* 0x0000e49b01007387 */ /* 0x000fe20000100800 */
[----:B------:R-:W-:-:S03]  /*54a0*/  IMAD R21, R36, 0x33, RZ ;  /* 0x0000003324157824 */ /* 0x000fc600078e02ff */
[----:B------:R0:W-:Y:S01]  /*54b0*/  STL [R1+0xe0], R19 ;  /* 0x0000e01301007387 */ /* 0x0001e20000100800 */
[----:B------:R-:W-:-:S03]  /*54c0*/  PRMT R126, RZ, 0x7610, R126 ;  /* 0x00007610ff7e7816 */ /* 0x000fc6000000007e */
[----:B------:R-:W-:Y:S01]  /*54d0*/  STL [R1+0x554], R152 ;  /* 0x0005549801007387 */ /* 0x000fe20000100800 */
[----:B0-----:R-:W-:Y:S01]  /*54e0*/  @!P5 IMAD.MOV.U32 R19, RZ, RZ, R18 ;  /* 0x000000ffff13d224 */ /* 0x001fe200078e0012 */
[----:B------:R-:W-:Y:S02]  /*54f0*/  PRMT R153, RZ, 0x7610, R153 ;  /* 0x00007610ff997816 */ /* 0x000fe40000000099 */
[----:B---3--:R0:W-:Y:S04]  /*5500*/  STL [R1+0x3b4], R154 ;  /* 0x0003b49a01007387 */ /* 0x0081e80000100800 */
[----:B------:R1:W-:Y:S01]  /*5510*/  STL [R1+0x550], R18 ;  /* 0x0005501201007387 */ /* 0x0003e20000100800 */
[----:B0-----:R-:W-:Y:S02]  /*5520*/  IMAD.MOV.U32 R154, RZ, RZ, R161 ;  /* 0x000000ffff9a7224 */ /* 0x001fe400078e00a1 */
[----:B------:R-:W-:Y:S01]  /*5530*/  IMAD.MOV.U32 R161, RZ, RZ, R114 ;  /* 0x000000ffffa17224 */ /* 0x000fe200078e0072 */
[----:B------:R-:W-:Y:S01]  /*5540*/  IADD3 R114, P6, PT, R21, R2, RZ ;  /* 0x0000000215727210 */ /* 0x000fe20007fde0ff */
[----:B-1----:R-:W-:-:S05]  /*5550*/  @!P5 IMAD.MOV.U32 R18, RZ, RZ, R152 ;  /* 0x000000ffff12d224 */ /* 0x002fca00078e0098 */
[----:B------:R0:W3:Y:S02]  /*5560*/  @!P5 LDG.E.U8 R126, desc[UR18][R18.64] ;  /* 0x00000012127ed981 */ /* 0x0000e4000c1e1100 */
[----:B0-----:R-:W-:Y:S01]  /*5570*/  LEA.HI.X.SX32 R19, R21, R3, 0x1, P6 ;  /* 0x0000000315137211 */ /* 0x001fe200030f0eff */
[----:B------:R-:W-:-:S05]  /*5580*/  @!P3 IMAD.MOV.U32 R18, RZ, RZ, R114 ;  /* 0x000000ffff12b224 */ /* 0x000fca00078e0072 */
[----:B------:R0:W4:Y:S01]  /*5590*/  @!P3 LDG.E.U8 R153, desc[UR18][R18.64] ;  /* 0x000000121299b981 */ /* 0x000122000c1e1100 */
[----:B------:R-:W-:-:S05]  /*55a0*/  IMAD R20, R36, 0x3b, RZ ;  /* 0x0000003b24147824 */ /* 0x000fca00078e02ff */
[----:B------:R-:W-:Y:S01]  /*55b0*/  IADD3 R152, P6, PT, R20, R2, RZ ;  /* 0x0000000214987210 */ /* 0x000fe20007fde0ff */
[----:B------:R-:W-:-:S03]  /*55c0*/  IMAD.MOV.U32 R155, RZ, RZ, R159 ;  /* 0x000000ffff9b7224 */ /* 0x000fc600078e009f */
[----:B------:R-:W-:Y:S01]  /*55d0*/  LEA.HI.X.SX32 R20, R20, R3, 0x1, P6 ;  /* 0x0000000314147211 */ /* 0x000fe200030f0eff */
[----:B------:R-:W-:Y:S01]  /*55e0*/  IMAD.MOV.U32 R159, RZ, RZ, R108 ;  /* 0x000000ffff9f7224 */ /* 0x000fe200078e006c */
[----:B------:R-:W-:Y:S01]  /*55f0*/  PRMT R125, RZ, 0x7610, R125 ;  /* 0x00007610ff7d7816 */ /* 0x000fe2000000007d */
[----:B------:R-:W-:Y:S02]  /*5600*/  IMAD.MOV.U32 R108, RZ, RZ, R22 ;  /* 0x000000ffff6c7224 */ /* 0x000fe400078e0016 */
[----:B------:R-:W-:Y:S02]  /*5610*/  VIADD R22, R12, 0xffffffac ;  /* 0xffffffac0c167836 */ /* 0x000fe40000000000 */
[----:B0-----:R-:W-:Y:S02]  /*5620*/  @!P2 IMAD.MOV.U32 R18, RZ, RZ, R152 ;  /* 0x000000ffff12a224 */ /* 0x001fe400078e0098 */
[----:B------:R-:W-:Y:S01]  /*5630*/  IMAD R21, R36, 0x43, RZ ;  /* 0x0000004324157824 */ /* 0x000fe200078e02ff */
[----:B------:R-:W-:Y:S01]  /*5640*/  ISETP.GE.U32.AND P5, PT, R22, 0x7fffff2d, PT ;  /* 0x7fffff2d1600780c */ /* 0x000fe20003fa6070 */
[----:B------:R-:W-:-:S05]  /*5650*/  VIADD R22, R12, 0xffffffa4 ;  /* 0xffffffa40c167836 */ /* 0x000fca0000000000 */
[----:B------:R-:W-:Y:S02]  /*5660*/  ISETP.GE.U32.AND P3, PT, R22, 0x7fffff25, PT ;  /* 0x7fffff251600780c */ /* 0x000fe40003f66070 */
[----:B------:R-:W-:Y:S01]  /*5670*/  PRMT R22, RZ, 0x7610, R22 ;  /* 0x00007610ff167816 */ /* 0x000fe20000000016 */
[----:B---3--:R-:W-:Y:S04]  /*5680*/  STL [R1+0xb80], R126 ;  /* 0x000b807e01007387 */ /* 0x008fe80000100800 */
[----:B------:R0:W-:Y:S04]  /*5690*/  STL [R1+0x594], R114 ;  /* 0x0005947201007387 */ /* 0x0001e80000100800 */
[----:B------:R1:W-:Y:S04]  /*56a0*/  STL [R1+0x590], R19 ;  /* 0x0005901301007387 */ /* 0x0003e80000100800 */
[----:B------:R-:W-:Y:S04]  /*56b0*/  STL [R1+0x5d4], R152 ;  /* 0x0005d49801007387 */ /* 0x000fe80000100800 */
[----:B0-----:R-:W3:Y:S01]  /*56c0*/  LDL.LU R114, [R1+0xc04] ;  /* 0x000c040001727983 */ /* 0x001ee20000300800 */
[----:B-1----:R-:W-:-:S03]  /*56d0*/  @!P2 IMAD.MOV.U32 R19, RZ, RZ, R20 ;  /* 0x000000ffff13a224 */ /* 0x002fc600078e0014 */
[----:B------:R-:W-:Y:S04]  /*56e0*/  STL [R1+0x5d0], R20 ;  /* 0x0005d01401007387 */ /* 0x000fe80000100800 */
[----:B----4-:R0:W-:Y:S04]  /*56f0*/  STL [R1+0x3ac], R153 ;  /* 0x0003ac9901007387 */ /* 0x0101e80000100800 */
[----:B------:R1:W4:Y:S01]  /*5700*/  @!P2 LDG.E.U8 R125, desc[UR18][R18.64] ;  /* 0x00000012127da981 */ /* 0x000322000c1e1100 */
[----:B0-----:R-:W-:Y:S02]  /*5710*/  IMAD.MOV.U32 R153, RZ, RZ, R159 ;  /* 0x000000ffff997224 */ /* 0x001fe400078e009f */
[----:B------:R-:W-:-:S02]  /*5720*/  IMAD.MOV.U32 R159, RZ, RZ, R108 ;  /* 0x000000ffff9f7224 */ /* 0x000fc400078e006c */
[----:B------:R-:W-:Y:S01]  /*5730*/  IMAD.MOV.U32 R108, RZ, RZ, R113 ;  /* 0x000000ffff6c7224 */ /* 0x000fe200078e0071 */
[----:B------:R-:W-:Y:S01]  /*5740*/  IADD3 R113, P6, PT, R21, R2, RZ ;  /* 0x0000000215717210 */ /* 0x000fe20007fde0ff */
[----:B-1----:R-:W-:-:S03]  /*5750*/  VIADD R18, R12, 0xffffff9c ;  /* 0xffffff9c0c127836 */ /* 0x002fc60000000000 */
[----:B------:R-:W-:Y:S02]  /*5760*/  LEA.HI.X.SX32 R19, R21, R3, 0x1, P6 ;  /* 0x0000000315137211 */ /* 0x000fe400030f0eff */
[----:B------:R-:W-:Y:S01]  /*5770*/  ISETP.GE.U32.AND P2, PT, R18, 0x7fffff1d, PT ;  /* 0x7fffff1d1200780c */ /* 0x000fe20003f46070 */
[----:B------:R-:W-:-:S05]  /*5780*/  @!P0 IMAD.MOV.U32 R18, RZ, RZ, R113 ;  /* 0x000000ffff128224 */ /* 0x000fca00078e0071 */
[----:B------:R0:W2:Y:S01]  /*5790*/  @!P0 LDG.E.U8 R22, desc[UR18][R18.64] ;  /* 0x0000001212168981 */ /* 0x0000a2000c1e1100 */
[----:B------:R-:W-:Y:S02]  /*57a0*/  IMAD R20, R36, 0x4b, RZ ;  /* 0x0000004b24147824 */ /* 0x000fe400078e02ff */
[----:B------:R-:W-:-:S03]  /*57b0*/  VIADD R21, R12, 0xffffff94 ;  /* 0xffffff940c157836 */ /* 0x000fc60000000000 */
[----:B------:R-:W-:Y:S02]  /*57c0*/  IADD3 R152, P6, PT, R20, R2, RZ ;  /* 0x0000000214987210 */ /* 0x000fe40007fde0ff */
[----:B------:R-:W-:Y:S01]  /*57d0*/  ISETP.GE.U32.AND P0, PT, R21, 0x7fffff15, PT ;  /* 0x7fffff151500780c */ /* 0x000fe20003f06070 */
[----:B------:R-:W-:Y:S01]  /*57e0*/  IMAD R21, R36, 0x53, RZ ;  /* 0x0000005324157824 */ /* 0x000fe200078e02ff */
[----:B------:R-:W-:Y:S01]  /*57f0*/  PRMT R4, RZ, 0x7610, R4 ;  /* 0x00007610ff047816 */ /* 0x000fe20000000004 */
[----:B0-----:R-:W-:Y:S01]  /*5800*/  @!P4 IMAD.MOV.U32 R18, RZ, RZ, R152 ;  /* 0x000000ffff12c224 */ /* 0x001fe200078e0098 */
[----:B------:R-:W-:Y:S01]  /*5810*/  PRMT R151, RZ, 0x7610, R151 ;  /* 0x00007610ff977816 */ /* 0x000fe20000000097 */
[----:B----4-:R-:W-:Y:S04]  /*5820*/  STL [R1+0xb88], R125 ;  /* 0x000b887d01007387 */ /* 0x010fe80000100800 */
[----:B------:R-:W-:Y:S04]  /*5830*/  STL [R1+0x614], R113 ;  /* 0x0006147101007387 */ /* 0x000fe80000100800 */
[----:B------:R0:W-:Y:S04]  /*5840*/  STL [R1+0x610], R19 ;  /* 0x0006101301007387 */ /* 0x0001e80000100800 */
[----:B------:R-:W-:Y:S01]  /*5850*/  STL [R1+0x654], R152 ;  /* 0x0006549801007387 */ /* 0x000fe20000100800 */
[----:B0-----:R-:W-:-:S02]  /*5860*/  LEA.HI.X.SX32 R19, R20, R3, 0x1, P6 ;  /* 0x0000000314137211 */ /* 0x001fc400030f0eff */
[----:B------:R-:W-:-:S03]  /*5870*/  IADD3 R113, P6, PT, R21, R2, RZ ;  /* 0x0000000215717210 */ /* 0x000fc60007fde0ff */
[----:B------:R0:W4:Y:S04]  /*5880*/  @!P4 LDG.E.U8 R4, desc[UR18][R18.64] ;  /* 0x000000121204c981 */ /* 0x000128000c1e1100 */
[----:B--2---:R-:W-:Y:S04]  /*5890*/  STL [R1+0x37c], R22 ;  /* 0x00037c1601007387 */ /* 0x004fe80000100800 */
[----:B------:R1:W-:Y:S01]  /*58a0*/  STL [R1+0x650], R19 ;  /* 0x0006501301007387 */ /* 0x0003e20000100800 */
[----:B0-----:R-:W-:Y:S01]  /*58b0*/  @!P5 IMAD.MOV.U32 R18, RZ, RZ, R113 ;  /* 0x000000ffff12d224 */ /* 0x001fe200078e0071 */
[----:B-1----:R-:W-:-:S05]  /*58c0*/  LEA.HI.X.SX32 R19, R21, R3, 0x1, P6 ;  /* 0x0000000315137211 */ /* 0x002fca00030f0eff */
[----:B------:R0:W2:Y:S01]  /*58d0*/  @!P5 LDG.E.U8 R151, desc[UR18][R18.64] ;  /* 0x000000121297d981 */ /* 0x0000a2000c1e1100 */
[----:B------:R-:W-:Y:S02]  /*58e0*/  IMAD R20, R36, 0x5b, RZ ;  /* 0x0000005b24147824 */ /* 0x000fe400078e02ff */
[----:B------:R-:W-:Y:S02]  /*58f0*/  IMAD.MOV.U32 R152, RZ, RZ, R159 ;  /* 0x000000ffff987224 */ /* 0x000fe400078e009f */
[----:B------:R-:W-:Y:S01]  /*5900*/  IMAD.MOV.U32 R159, RZ, RZ, R109 ;  /* 0x000000ffff9f7224 */ /* 0x000fe200078e006d */
[C---:B------:R-:W-:Y:S01]  /*5910*/  IADD3 R109, P6, PT, R20.reuse, R2, RZ ;  /* 0x00000002146d7210 */ /* 0x040fe20007fde0ff */
[----:B------:R1:W-:Y:S03]  /*5920*/  STL [R1+0x694], R113 ;  /* 0x0006947101007387 */ /* 0x0003e60000100800 */
[----:B------:R-:W-:Y:S01]  /*5930*/  LEA.HI.X.SX32 R20, R20, R3, 0x1, P6 ;  /* 0x0000000314147211 */ /* 0x000fe200030f0eff */
[----:B------:R-:W-:Y:S01]  /*5940*/  VIADD R22, R12, 0xffffff8c ;  /* 0xffffff8c0c167836 */ /* 0x000fe20000000000 */
[----:B------:R-:W-:Y:S01]  /*5950*/  PRMT R148, RZ, 0x7610, R148 ;  /* 0x00007610ff947816 */ /* 0x000fe20000000094 */
[----:B0-----:R-:W-:-:S02]  /*5960*/  @!P3 IMAD.MOV.U32 R18, RZ, RZ, R109 ;  /* 0x000000ffff12b224 */ /* 0x001fc400078e006d */
[----:B------:R-:W-:Y:S01]  /*5970*/  IMAD R21, R36, 0x63, RZ ;  /* 0x0000006324157824 */ /* 0x000fe200078e02ff */
[----:B------:R-:W-:Y:S01]  /*5980*/  ISETP.GE.U32.AND P4, PT, R22, 0x7fffff0d, PT ;  /* 0x7fffff0d1600780c */ /* 0x000fe20003f86070 */
[----:B------:R-:W-:-:S05]  /*5990*/  VIADD R22, R12, 0xffffff84 ;  /* 0xffffff840c167836 */ /* 0x000fca0000000000 */
[----:B------:R-:W-:Y:S02]  /*59a0*/  ISETP.GE.U32.AND P5, PT, R22, 0x7fffff05, PT ;  /* 0x7fffff051600780c */ /* 0x000fe40003fa6070 */
[----:B------:R-:W-:Y:S01]  /*59b0*/  PRMT R22, RZ, 0x7610, R22 ;  /* 0x00007610ff167816 */ /* 0x000fe20000000016 */
[----:B----4-:R-:W-:Y:S04]  /*59c0*/  STL [R1+0xb8c], R4 ;  /* 0x000b8c0401007387 */ /* 0x010fe80000100800 */
[----:B------:R0:W-:Y:S04]  /*59d0*/  STL [R1+0x690], R19 ;  /* 0x0006901301007387 */ /* 0x0001e80000100800 */
[----:B------:R-:W-:Y:S04]  /*59e0*/  STL [R1+0x6cc], R109 ;  /* 0x0006cc6d01007387 */ /* 0x000fe80000100800 */
[----:B-1----:R-:W4:Y:S01]  /*59f0*/  LDL.LU R113, [R1+0xc00] ;  /* 0x000c000001717983 */ /* 0x002f220000300800 */
[----:B0-----:R-:W-:-:S03]  /*5a00*/  @!P3 IMAD.MOV.U32 R19, RZ, RZ, R20 ;  /* 0x000000ffff13b224 */ /* 0x001fc600078e0014 */
[----:B------:R0:W-:Y:S04]  /*5a10*/  STL [R1+0x6c8], R20 ;  /* 0x0006c81401007387 */ /* 0x0001e80000100800 */
[----:B------:R1:W3:Y:S04]  /*5a20*/  @!P3 LDG.E.U8 R148, desc[UR18][R18.64] ;  /* 0x000000121294b981 */ /* 0x0002e8000c1e1100 */
[----:B--2---:R2:W-:Y:S01]  /*5a30*/  STL [R1+0x370], R151 ;  /* 0x0003709701007387 */ /* 0x0045e20000100800 */
[----:B0-----:R-:W-:-:S03]  /*5a40*/  IMAD R20, R36, 0x6b, RZ ;  /* 0x0000006b24147824 */ /* 0x001fc600078e02ff */
[----:B------:R-:W4:Y:S01]  /*5a50*/  LDL.LU R109, [R1+0xbfc] ;  /* 0x000bfc00016d7983 */ /* 0x000f220000300800 */
[----:B-1----:R-:W-:Y:S01]  /*5a60*/  VIADD R18, R12, 0xfffffffb ;  /* 0xfffffffb0c127836 */ /* 0x002fe20000000000 */
[----:B--2---:R-:W-:-:S04]  /*5a70*/  IADD3 R151, P6, PT, R21, R2, RZ ;  /* 0x0000000215977210 */ /* 0x004fc80007fde0ff */
[----:B------:R-:W-:Y:S02]  /*5a80*/  ISETP.GE.U32.AND P3, PT, R18, 0x7fffff7c, PT ;  /* 0x7fffff7c1200780c */ /* 0x000fe40003f66070 */
[----:B------:R-:W-:Y:S01]  /*5a90*/  LEA.HI.X.SX32 R19, R21, R3, 0x1, P6 ;  /* 0x0000000315137211 */ /* 0x000fe200030f0eff */
[----:B------:R-:W-:-:S05]  /*5aa0*/  @!P2 IMAD.MOV.U32 R18, RZ, RZ, R151 ;  /* 0x000000ffff12a224 */ /* 0x000fca00078e0097 */
[----:B------:R0:W2:Y:S04]  /*5ab0*/  @!P2 LDG.E.U8 R22, desc[UR18][R18.64] ;  /* 0x000000121216a981 */ /* 0x0000a8000c1e1100 */
[----:B------:R-:W-:Y:S04]  /*5ac0*/  STL [R1+0x704], R151 ;  /* 0x0007049701007387 */ /* 0x000fe80000100800 */
[----:B------:R-:W-:Y:S01]  /*5ad0*/  STL [R1+0x700], R19 ;  /* 0x0007001301007387 */ /* 0x000fe20000100800 */
[----:B------:R-:W-:-:S03]  /*5ae0*/  PRMT R147, RZ, 0x7610, R147 ;  /* 0x00007610ff937816 */ /* 0x000fc60000000093 */
[----:B---3--:R1:W-:Y:S02]  /*5af0*/  STL [R1+0x3a4], R148 ;  /* 0x0003a49401007387 */ /* 0x0083e40000100800 */
[----:B-1----:R-:W-:-:S04]  /*5b00*/  IADD3 R148, P6, PT, R20, R2, RZ ;  /* 0x0000000214947210 */ /* 0x002fc80007fde0ff */
[----:B0-----:R-:W-:Y:S01]  /*5b10*/  LEA.HI.X.SX32 R18, R20, R3, 0x1, P6 ;  /* 0x0000000314127211 */ /* 0x001fe200030f0eff */
[----:B------:R-:W-:Y:S04]  /*5b20*/  STL [R1+0x73c], R148 ;  /* 0x00073c9401007387 */ /* 0x000fe80000100800 */
[----:B------:R-:W-:Y:S01]  /*5b30*/  @!P0 IMAD.MOV.U32 R19, RZ, RZ, R18 ;  /* 0x000000ffff138224 */ /* 0x000fe200078e0012 */
[----:B--2---:R-:W-:Y:S04]  /*5b40*/  STL [R1+0x33c], R22 ;  /* 0x00033c1601007387 */ /* 0x004fe80000100800 */
[----:B------:R0:W-:Y:S02]  /*5b50*/  STL [R1+0x738], R18 ;  /* 0x0007381201007387 */ /* 0x0001e40000100800 */
[----:B0-----:R-:W-:-:S05]  /*5b60*/  @!P0 IMAD.MOV.U32 R18, RZ, RZ, R148 ;  /* 0x000000ffff128224 */ /* 0x001fca00078e0094 */
[----:B------:R0:W2:Y:S01]  /*5b70*/  @!P0 LDG.E.U8 R147, desc[UR18][R18.64] ;  /* 0x0000001212938981 */ /* 0x0000a2000c1e1100 */
[----:B------:R-:W-:-:S05]  /*5b80*/  VIADD R21, R12, 0xfffffff3 ;  /* 0xfffffff30c157836 */ /* 0x000fca0000000000 */
[----:B------:R-:W-:Y:S01]  /*5b90*/  ISETP.GE.U32.AND P2, PT, R21, 0x7fffff74, PT ;  /* 0x7fffff741500780c */ /* 0x000fe20003f46070 */
[C---:B------:R-:W-:Y:S02]  /*5ba0*/  IMAD R21, R36.reuse, 0x73, RZ ;  /* 0x0000007324157824 */ /* 0x040fe400078e02ff */
[----:B------:R-:W-:-:S03]  /*5bb0*/  IMAD R20, R36, 0x7b, RZ ;  /* 0x0000007b24147824 */ /* 0x000fc600078e02ff */
[C---:B------:R-:W-:Y:S02]  /*5bc0*/  IADD3 R151, P6, PT, R21.reuse, R2, RZ ;  /* 0x0000000215977210 */ /* 0x040fe40007fde0ff */
[----:B------:R-:W-:Y:S02]  /*5bd0*/  PRMT R149, RZ, 0x7610, R149 ;  /* 0x00007610ff957816 */ /* 0x000fe40000000095 */
[----:B0-----:R-:W-:Y:S01]  /*5be0*/  LEA.HI.X.SX32 R19, R21, R3, 0x1, P6 ;  /* 0x0000000315137211 */ /* 0x001fe200030f0eff */
[----:B------:R-:W-:Y:S01]  /*5bf0*/  STL [R1+0x774], R151 ;  /* 0x0007749701007387 */ /* 0x000fe20000100800 */
[----:B------:R-:W-:Y:S02]  /*5c00*/  @!P4 IMAD.MOV.U32 R18, RZ, RZ, R151 ;  /* 0x000000ffff12c224 */ /* 0x000fe400078e0097 */
[C---:B------:R-:W-:Y:S02]  /*5c10*/  VIADD R21, R12.reuse, 0xffffffe3 ;  /* 0xffffffe30c157836 */ /* 0x040fe40000000000 */
[----:B------:R-:W-:Y:S01]  /*5c20*/  VIADD R22, R12, 0xffffffeb ;  /* 0xffffffeb0c167836 */ /* 0x000fe20000000000 */
[----:B------:R0:W3:Y:S01]  /*5c30*/  @!P4 LDG.E.U8 R149, desc[UR18][R18.64] ;  /* 0x000000121295c981 */ /* 0x0000e2000c1e1100 */
[----:B------:R-:W-:-:S02]  /*5c40*/  PRMT R145, RZ, 0x7610, R145 ;  /* 0x00007610ff917816 */ /* 0x000fc40000000091 */
[----:B------:R-:W-:Y:S02]  /*5c50*/  ISETP.GE.U32.AND P4, PT, R21, 0x7fffff64, PT ;  /* 0x7fffff641500780c */ /* 0x000fe40003f86070 */
[----:B------:R-:W-:Y:S01]  /*5c60*/  ISETP.GE.U32.AND P0, PT, R22, 0x7fffff6c, PT ;  /* 0x7fffff6c1600780c */ /* 0x000fe20003f06070 */
[----:B------:R-:W-:Y:S01]  /*5c70*/  IMAD.SHL.U32 R22, R36, 0x4, RZ ;  /* 0x0000000424167824 */ /* 0x000fe200078e00ff */
[----:B------:R-:W-:Y:S01]  /*5c80*/  PRMT R144, RZ, 0x7610, R144 ;  /* 0x00007610ff907816 */ /* 0x000fe20000000090 */
[----:B--2---:R1:W-:Y:S02]  /*5c90*/  STL [R1+0x32c], R147 ;  /* 0x00032c9301007387 */ /* 0x0043e40000100800 */
[----:B-1----:R-:W-:-:S04]  /*5ca0*/  IADD3 R147, P6, PT, R20, R2, RZ ;  /* 0x0000000214937210 */ /* 0x002fc80007fde0ff */
[----:B------:R-:W-:Y:S01]  /*5cb0*/  LEA.HI.X.SX32 R148, R20, R3, 0x1, P6 ;  /* 0x0000000314947211 */ /* 0x000fe200030f0eff */
[----:B------:R-:W-:-:S04]  /*5cc0*/  @!P5 IMAD.MOV.U32 R20, RZ, RZ, R147 ;  /* 0x000000ffff14d224 */ /* 0x000fc800078e0093 */
[----:B------:R-:W-:Y:S01]  /*5cd0*/  @!P5 IMAD.MOV.U32 R21, RZ, RZ, R148 ;  /* 0x000000ffff15d224 */ /* 0x000fe200078e0094 */
[----:B0-----:R-:W-:-:S04]  /*5ce0*/  IADD3 R18, P6, PT, R22, R2, RZ ;  /* 0x0000000216127210 */ /* 0x001fc80007fde0ff */
[----:B------:R0:W2:Y:S04]  /*5cf0*/  @!P5 LDG.E.U8 R145, desc[UR18][R20.64] ;  /* 0x000000121491d981 */ /* 0x0000a8000c1e1100 */
[----:B------:R1:W-:Y:S01]  /*5d00*/  STL [R1+0x770], R19 ;  /* 0x0007701301007387 */ /* 0x0003e20000100800 */
[----:B0-----:R-:W-:Y:S02]  /*5d10*/  VIADD R20, R12, 0xffffffdb ;  /* 0xffffffdb0c147836 */ /* 0x001fe40000000000 */
[----:B------:R-:W-:Y:S01]  /*5d20*/  IMAD R21, R36, 0xc, RZ ;  /* 0x0000000c24157824 */ /* 0x000fe200078e02ff */
[----:B-1----:R-:W-:Y:S02]  /*5d30*/  LEA.HI.X.SX32 R19, R22, R3, 0x1, P6 ;  /* 0x0000000316137211 */ /* 0x002fe400030f0eff */
[----:B------:R-:W-:-:S02]  /*5d40*/  ISETP.GE.U32.AND P5, PT, R20, 0x7fffff5c, PT ;  /* 0x7fffff5c1400780c */ /* 0x000fc40003fa6070 */
[C---:B------:R-:W-:Y:S01]  /*5d50*/  IADD3 R20, P6, PT, R21.reuse, R2, RZ ;  /* 0x0000000215147210 */ /* 0x040fe20007fde0ff */
[----:B------:R-:W2:Y:S03]  /*5d60*/  @!P3 LDG.E.U8 R23, desc[UR18][R18.64] ;  /* 0x000000121217b981 */ /* 0x000ea6000c1e1100 */
[----:B------:R-:W-:-:S05]  /*5d70*/  LEA.HI.X.SX32 R21, R21, R3, 0x1, P6 ;  /* 0x0000000315157211 */ /* 0x000fca00030f0eff */
[----:B------:R-:W4:Y:S01]  /*5d80*/  @!P2 LDG.E.U8 R144, desc[UR18][R20.64] ;  /* 0x000000121490a981 */ /* 0x000f22000c1e1100 */
[----:B------:R-:W-:-:S03]  /*5d90*/  VIADD R22, R12, 0xffffffd3 ;  /* 0xffffffd30c167836 */ /* 0x000fc60000000000 */
[----:B------:R-:W-:Y:S04]  /*5da0*/  STL [R1+0x7ac], R147 ;  /* 0x0007ac9301007387 */ /* 0x000fe80000100800 */
[----:B------:R-:W-:Y:S04]  /*5db0*/  STL [R1+0x7a8], R148 ;  /* 0x0007a89401007387 */ /* 0x000fe80000100800 */
[----:B---3--:R0:W-:Y:S01]  /*5dc0*/  STL [R1+0x324], R149 ;  /* 0x0003249501007387 */ /* 0x0081e20000100800 */
[----:B------:R-:W-:Y:S01]  /*5dd0*/  IMAD.MOV.U32 R151, RZ, RZ, R156 ;  /* 0x000000ffff977224 */ /* 0x000fe200078e009c */
[----:B------:R-:W-:-:S02]  /*5de0*/  ISETP.GE.U32.AND P3, PT, R22, 0x7fffff54, PT ;  /* 0x7fffff541600780c */ /* 0x000fc40003f66070 */
[----:B------:R-:W-:Y:S01]  /*5df0*/  STL [R1+0xa34], R18 ;  /* 0x000a341201007387 */ /* 0x000fe20000100800 */
[----:B0-----:R-:W-:Y:S02]  /*5e00*/  IMAD.MOV.U32 R149, RZ, RZ, R150 ;  /* 0x000000ffff957224 */ /* 0x001fe400078e0096 */
[C---:B------:R-:W-:Y:S01]  /*5e10*/  IMAD R150, R36.reuse, 0x14, RZ ;  /* 0x0000001424967824 */ /* 0x040fe200078e02ff */
[----:B------:R-:W-:Y:S01]  /*5e20*/  STL [R1+0xa30], R19 ;  /* 0x000a301301007387 */ /* 0x000fe20000100800 */
[----:B------:R-:W-:-:S03]  /*5e30*/  IMAD R22, R36, 0x1c, RZ ;  /* 0x0000001c24167824 */ /* 0x000fc600078e02ff */
[----:B------:R-:W-:-:S04]  /*5e40*/  IADD3 R156, P6, PT, R150, R2, RZ ;  /* 0x00000002969c7210 */ /* 0x000fc80007fde0ff */
[----:B------:R-:W-:Y:S01]  /*5e50*/  LEA.HI.X.SX32 R150, R150, R3, 0x1, P6 ;  /* 0x0000000396967211 */ /* 0x000fe200030f0eff */
[----:B------:R-:W-:Y:S01]  /*5e60*/  IMAD.MOV.U32 R148, RZ, RZ, R108 ;  /* 0x000000ffff947224 */ /* 0x000fe200078e006c */
[----:B------:R-:W-:Y:S02]  /*5e70*/  PRMT R29, RZ, 0x7610, R29 ;  /* 0x00007610ff1d7816 */ /* 0x000fe4000000001d */
[----:B------:R-:W-:Y:S01]  /*5e80*/  PRMT R143, RZ, 0x7610, R143 ;  /* 0x00007610ff8f7816 */ /* 0x000fe2000000008f */
[----:B--2---:R0:W-:Y:S04]  /*5e90*/  STL [R1+0x2f8], R23 ;  /* 0x0002f81701007387 */ /* 0x0041e80000100800 */
[----:B------:R-:W-:Y:S04]  /*5ea0*/  STL [R1+0x300], R145 ;  /* 0x0003009101007387 */ /* 0x000fe80000100800 */
[----:B------:R-:W-:Y:S04]  /*5eb0*/  STL [R1+0xa3c], R20 ;  /* 0x000a3c1401007387 */ /* 0x000fe80000100800 */
[----:B------:R-:W-:Y:S01]  /*5ec0*/  STL [R1+0xa38], R21 ;  /* 0x000a381501007387 */ /* 0x000fe20000100800 */
[----:B0-----:R-:W-:-:S03]  /*5ed0*/  VIADD R23, R12, 0xffffffcb ;  /* 0xffffffcb0c177836 */ /* 0x001fc60000000000 */
[----:B----4-:R0:W-:Y:S02]  /*5ee0*/  STL [R1+0x2ec], R144 ;  /* 0x0002ec9001007387 */ /* 0x0101e40000100800 */
[----:B------:R-:W-:Y:S01]  /*5ef0*/  ISETP.GE.U32.AND P2, PT, R23, 0x7fffff4c, PT ;  /* 0x7fffff4c1700780c */ /* 0x000fe20003f46070 */
[----:B------:R-:W-:Y:S01]  /*5f00*/  @!P0 IMAD.MOV.U32 R23, RZ, RZ, R150 ;  /* 0x000000ffff178224 */ /* 0x000fe200078e0096 */
[----:B0-----:R-:W-:-:S04]  /*5f10*/  IADD3 R144, P6, PT, R22, R2, RZ ;  /* 0x0000000216907210 */ /* 0x001fc80007fde0ff */
[----:B------:R-:W-:Y:S01]  /*5f20*/  LEA.HI.X.SX32 R108, R22, R3, 0x1, P6 ;  /* 0x00000003166c7211 */ /* 0x000fe200030f0eff */
[----:B------:R-:W-:Y:S01]  /*5f30*/  STL [R1+0xac], R144 ;  /* 0x0000ac9001007387 */ /* 0x000fe20000100800 */
[----:B------:R-:W-:-:S03]  /*5f40*/  @!P0 IMAD.MOV.U32 R22, RZ, RZ, R156 ;  /* 0x000000ffff168224 */ /* 0x000fc600078e009c */
[----:B------:R0:W-:Y:S04]  /*5f50*/  STL [R1+0xa44], R156 ;  /* 0x000a449c01007387 */ /* 0x0001e80000100800 */
[----:B------:R1:W2:Y:S01]  /*5f60*/  @!P0 LDG.E.U8 R29, desc[UR18][R22.64] ;  /* 0x00000012161d8981 */ /* 0x0002a2000c1e1100 */
[----:B0-----:R-:W-:Y:S02]  /*5f70*/  IMAD.MOV.U32 R156, RZ, RZ, R108 ;  /* 0x000000ffff9c7224 */ /* 0x001fe400078e006c */
[----:B-1----:R-:W-:Y:S02]  /*5f80*/  @!P4 IMAD.MOV.U32 R22, RZ, RZ, R144 ;  /* 0x000000ffff16c224 */ /* 0x002fe400078e0090 */
[----:B------:R-:W-:-:S05]  /*5f90*/  @!P4 IMAD.MOV.U32 R23, RZ, RZ, R156 ;  /* 0x000000ffff17c224 */ /* 0x000fca00078e009c */
[----:B------:R0:W3:Y:S01]  /*5fa0*/  @!P4 LDG.E.U8 R143, desc[UR18][R22.64] ;  /* 0x00000012168fc981 */ /* 0x0000e2000c1e1100 */
[----:B------:R-:W-:Y:S02]  /*5fb0*/  IMAD.MOV.U32 R147, RZ, RZ, R25 ;  /* 0x000000ffff937224 */ /* 0x000fe400078e0019 */
[----:B------:R-:W-:Y:S01]  /*5fc0*/  IMAD R25, R36, 0x24, RZ ;  /* 0x0000002424197824 */ /* 0x000fe200078e02ff */
[----:B------:R1:W-:Y:S01]  /*5fd0*/  STL [R1+0xa8], R108 ;  /* 0x0000a86c01007387 */ /* 0x0003e20000100800 */
[----:B------:R-:W-:Y:S02]  /*5fe0*/  IMAD.MOV.U32 R145, RZ, RZ, R24 ;  /* 0x000000ffff917224 */ /* 0x000fe400078e0018 */
[C---:B------:R-:W-:Y:S01]  /*5ff0*/  VIADD R24, R12.reuse, 0xffffffc3 ;  /* 0xffffffc30c187836 */ /* 0x040fe20000000000 */
[----:B-1----:R-:W4:Y:S04]  /*6000*/  LDL.LU R108, [R1+0xbf8] ;  /* 0x000bf800016c7983 */ /* 0x002f280000300800 */
[----:B------:R1:W-:Y:S01]  /*6010*/  STL [R1+0xa40], R150 ;  /* 0x000a409601007387 */ /* 0x0003e20000100800 */
[----:B0-----:R-:W-:Y:S01]  /*6020*/  VIADD R22, R12, 0xffffffbb ;  /* 0xffffffbb0c167836 */ /* 0x001fe20000000000 */
[----:B------:R-:W-:Y:S01]  /*6030*/  ISETP.GE.U32.AND P0, PT, R24, 0x7fffff44, PT ;  /* 0x7fffff441800780c */ /* 0x000fe20003f06070 */
[----:B------:R-:W-:Y:S01]  /*6040*/  IMAD R24, R36, 0x2c, RZ ;  /* 0x0000002c24187824 */ /* 0x000fe200078e02ff */
[----:B-1----:R-:W-:-:S04]  /*6050*/  IADD3 R150, P6, PT, R25, R2, RZ ;  /* 0x0000000219967210 */ /* 0x002fc80007fde0ff */
[----:B------:R-:W-:Y:S02]  /*6060*/  LEA.HI.X.SX32 R23, R25, R3, 0x1, P6 ;  /* 0x0000000319177211 */ /* 0x000fe400030f0eff */
[----:B------:R-:W-:Y:S02]  /*6070*/  PRMT R146, RZ, 0x7610, R146 ;  /* 0x00007610ff927816 */ /* 0x000fe40000000092 */
[----:B------:R-:W-:Y:S01]  /*6080*/  ISETP.GE.U32.AND P4, PT, R22, 0x7fffff3c, PT ;  /* 0x7fffff3c1600780c */ /* 0x000fe20003f86070 */
[----:B------:R-:W-:-:S05]  /*6090*/  @!P5 IMAD.MOV.U32 R22, RZ, RZ, R150 ;  /* 0x000000ffff16d224 */ /* 0x000fca00078e0096 */
[----:B------:R0:W4:Y:S01]  /*60a0*/  @!P5 LDG.E.U8 R146, desc[UR18][R22.64] ;  /* 0x000000121692d981 */ /* 0x000122000c1e1100 */
[----:B------:R-:W-:-:S03]  /*60b0*/  PRMT R142, RZ, 0x7610, R142 ;  /* 0x00007610ff8e7816 */ /* 0x000fc6000000008e */
[----:B--2---:R1:W-:Y:S04]  /*60c0*/  STL [R1+0x2c0], R29 ;  /* 0x0002c01d01007387 */ /* 0x0043e80000100800 */
[----:B-1----:R-:W2:Y:S04]  /*60d0*/  LDL.LU R29, [R1+0xbf4] ;  /* 0x000bf400011d7983 */ /* 0x002ea80000300800 */
[----:B------:R-:W-:Y:S04]  /*60e0*/  STL [R1+0xec], R150 ;  /* 0x0000ec9601007387 */ /* 0x000fe80000100800 */
[----:B------:R-:W-:Y:S04]  /*60f0*/  STL [R1+0xe8], R23 ;  /* 0x0000e81701007387 */ /* 0x000fe80000100800 */
[----:B---3--:R1:W-:Y:S02]  /*6100*/  STL [R1+0x2bc], R143 ;  /* 0x0002bc8f01007387 */ /* 0x0083e40000100800 */
[----:B-1----:R-:W-:-:S04]  /*6110*/  IADD3 R143, P6, PT, R24, R2, RZ ;  /* 0x00000002188f7210 */ /* 0x002fc80007fde0ff */
[----:B0-----:R-:W-:Y:S01]  /*6120*/  LEA.HI.X.SX32 R22, R24, R3, 0x1, P6 ;  /* 0x0000000318167211 */ /* 0x001fe200030f0eff */
[----:B------:R-:W-:Y:S04]  /*6130*/  STL [R1+0x55c], R143 ;  /* 0x00055c8f01007387 */ /* 0x000fe80000100800 */
[----:B------:R0:W-:Y:S01]  /*6140*/  STL [R1+0x558], R22 ;  /* 0x0005581601007387 */ /* 0x0001e20000100800 */
[----:B------:R-:W-:Y:S02]  /*6150*/  @!P3 IMAD.MOV.U32 R23, RZ, RZ, R22 ;  /* 0x000000ffff17b224 */ /* 0x000fe400078e0016 */
[----:B0-----:R-:W-:-:S05]  /*6160*/  @!P3 IMAD.MOV.U32 R22, RZ, RZ, R143 ;  /* 0x000000ffff16b224 */ /* 0x001fca00078e008f */
[----:B------:R0:W3:Y:S01]  /*6170*/  @!P3 LDG.E.U8 R142, desc[UR18][R22.64] ;  /* 0x00000012168eb981 */ /* 0x0000e2000c1e1100 */
[----:B------:R-:W-:-:S05]  /*6180*/  VIADD R25, R12, 0xffffffb3 ;  /* 0xffffffb30c197836 */ /* 0x000fca0000000000 */
[----:B------:R-:W-:Y:S01]  /*6190*/  ISETP.GE.U32.AND P5, PT, R25, 0x7fffff34, PT ;  /* 0x7fffff341900780c */ /* 0x000fe20003fa6070 */
[----:B------:R-:W-:Y:S01]  /*61a0*/  IMAD R25, R36, 0x34, RZ ;  /* 0x0000003424197824 */ /* 0x000fe200078e02ff */
[----:B----4-:R1:W-:Y:S01]  /*61b0*/  STL [R1+0x2b8], R146 ;  /* 0x0002b89201007387 */ /* 0x0103e20000100800 */
[----:B------:R-:W-:-:S03]  /*61c0*/  PRMT R141, RZ, 0x7610, R141 ;  /* 0x00007610ff8d7816 */ /* 0x000fc6000000008d */
[----:B-1----:R-:W-:-:S04]  /*61d0*/  IADD3 R146, P6, PT, R25, R2, RZ ;  /* 0x0000000219927210 */ /* 0x002fc80007fde0ff */
[----:B0-----:R-:W-:Y:S01]  /*61e0*/  LEA.HI.X.SX32 R22, R25, R3, 0x1, P6 ;  /* 0x0000000319167211 */ /* 0x001fe200030f0eff */
[----:B------:R-:W-:Y:S04]  /*61f0*/  STL [R1+0x59c], R146 ;  /* 0x00059c9201007387 */ /* 0x000fe80000100800 */
[----:B------:R-:W-:Y:S01]  /*6200*/  @!P2 IMAD.MOV.U32 R23, RZ, RZ, R22 ;  /* 0x000000ffff17a224 */ /* 0x000fe200078e0016 */
[----:B---3--:R-:W-:Y:S04]  /*6210*/  STL [R1+0x2b4], R142 ;  /* 0x0002b48e01007387 */ /* 0x008fe80000100800 */
[----:B------:R0:W-:Y:S02]  /*6220*/  STL [R1+0x598], R22 ;  /* 0x0005981601007387 */ /* 0x0001e40000100800 */
[----:B0-----:R-:W-:-:S05]  /*6230*/  @!P2 IMAD.MOV.U32 R22, RZ, RZ, R146 ;  /* 0x000000ffff16a224 */ /* 0x001fca00078e0092 */
[----:B------:R0:W3:Y:S01]  /*6240*/  @!P2 LDG.E.U8 R141, desc[UR18][R22.64] ;  /* 0x00000012168da981 */ /* 0x0000e2000c1e1100 */
[----:B------:R-:W-:-:S05]  /*6250*/  IMAD R24, R36, 0x3c, RZ ;  /* 0x0000003c24187824 */ /* 0x000fca00078e02ff */
[----:B------:R-:W-:Y:S01]  /*6260*/  IADD3 R142, P6, PT, R24, R2, RZ ;  /* 0x00000002188e7210 */ /* 0x000fe20007fde0ff */
[----:B------:R-:W-:-:S03]  /*6270*/  IMAD.MOV.U32 R144, RZ, RZ, R161 ;  /* 0x000000ffff907224 */ /* 0x000fc600078e00a1 */
[----:B------:R-:W-:Y:S01]  /*6280*/  LEA.HI.X.SX32 R143, R24, R3, 0x1, P6 ;  /* 0x00000003188f7211 */ /* 0x000fe200030f0eff */
[----:B------:R-:W-:Y:S01]  /*6290*/  IMAD.MOV.U32 R161, RZ, RZ, R26 ;  /* 0x000000ffffa17224 */ /* 0x000fe200078e001a */
[----:B------:R-:W-:Y:S01]  /*62a0*/  PRMT R140, RZ, 0x7610, R140 ;  /* 0x00007610ff8c7816 */ /* 0x000fe2000000008c */
[----:B------:R-:W-:Y:S02]  /*62b0*/  VIADD R26, R12, 0xffffffab ;  /* 0xffffffab0c1a7836 */ /* 0x000fe40000000000 */
[----:B0-----:R-:W-:Y:S02]  /*62c0*/  @!P0 IMAD.MOV.U32 R22, RZ, RZ, R142 ;  /* 0x000000ffff168224 */ /* 0x001fe400078e008e */
[----:B------:R-:W-:Y:S02]  /*62d0*/  @!P0 IMAD.MOV.U32 R23, RZ, RZ, R143 ;  /* 0x000000ffff178224 */ /* 0x000fe400078e008f */
[----:B------:R-:W-:Y:S01]  /*62e0*/  IMAD R25, R36, 0x44, RZ ;  /* 0x0000004424197824 */ /* 0x000fe200078e02ff */
[----:B------:R-:W-:Y:S01]  /*62f0*/  ISETP.GE.U32.AND P3, PT, R26, 0x7fffff2c, PT ;  /* 0x7fffff2c1a00780c */ /* 0x000fe20003f66070 */
[----:B------:R-:W-:Y:S01]  /*6300*/  STL [R1+0x5dc], R142 ;  /* 0x0005dc8e01007387 */ /* 0x000fe20000100800 */
[----:B------:R-:W-:-:S03]  /*6310*/  VIADD R26, R12, 0xffffffa3 ;  /* 0xffffffa30c1a7836 */ /* 0x000fc60000000000 */
[----:B------:R-:W-:Y:S04]  /*6320*/  STL [R1+0x5d8], R143 ;  /* 0x0005d88f01007387 */ /* 0x000fe80000100800 */
[----:B------:R0:W4:Y:S01]  /*6330*/  @!P0 LDG.E.U8 R140, desc[UR18][R22.64] ;  /* 0x00000012168c8981 */ /* 0x000122000c1e1100 */
[----:B------:R-:W-:Y:S02]  /*6340*/  ISETP.GE.U32.AND P2, PT, R26, 0x7fffff24, PT ;  /* 0x7fffff241a00780c */ /* 0x000fe40003f46070 */
[----:B------:R-:W-:Y:S01]  /*6350*/  PRMT R26, RZ, 0x7610, R26 ;  /* 0x00007610ff1a7816 */ /* 0x000fe2000000001a */
[----:B0-----:R-:W-:-:S05]  /*6360*/  VIADD R22, R12, 0xffffff9b ;  /* 0xffffff9b0c167836 */ /* 0x001fca0000000000 */
[----:B------:R-:W-:Y:S01]  /*6370*/  ISETP.GE.U32.AND P0, PT, R22, 0x7fffff1c, PT ;  /* 0x7fffff1c1600780c */ /* 0x000fe20003f06070 */
[----:B---3--:R0:W-:Y:S02]  /*6380*/  STL [R1+0x2b0], R141 ;  /* 0x0002b08d01007387 */ /* 0x0081e40000100800 */
[----:B0-----:R-:W-:-:S04]  /*6390*/  IADD3 R141, P6, PT, R25, R2, RZ ;  /* 0x00000002198d7210 */ /* 0x001fc80007fde0ff */
[----:B------:R-:W-:Y:S01]  /*63a0*/  LEA.HI.X.SX32 R23, R25, R3, 0x1, P6 ;  /* 0x0000000319177211 */ /* 0x000fe200030f0eff */
[----:B------:R-:W-:-:S05]  /*63b0*/  @!P4 IMAD.MOV.U32 R22, RZ, RZ, R141 ;  /* 0x000000ffff16c224 */ /* 0x000fca00078e008d */
[----:B------:R0:W3:Y:S01]  /*63c0*/  @!P4 LDG.E.U8 R26, desc[UR18][R22.64] ;  /* 0x00000012161ac981 */ /* 0x0000e2000c1e1100 */
[----:B------:R-:W-:-:S03]  /*63d0*/  IMAD R24, R36, 0x4c, RZ ;  /* 0x0000004c24187824 */ /* 0x000fc600078e02ff */
[----:B------:R-:W-:Y:S04]  /*63e0*/  STL [R1+0x61c], R141 ;  /* 0x00061c8d01007387 */ /* 0x000fe80000100800 */
[----:B------:R-:W-:Y:S04]  /*63f0*/  STL [R1+0x618], R23 ;  /* 0x0006181701007387 */ /* 0x000fe80000100800 */
[----:B----4-:R1:W-:Y:S01]  /*6400*/  STL [R1+0x2ac], R140 ;  /* 0x0002ac8c01007387 */ /* 0x0103e20000100800 */
[----:B------:R-:W-:Y:S02]  /*6410*/  PRMT R139, RZ, 0x7610, R139 ;  /* 0x00007610ff8b7816 */ /* 0x000fe4000000008b */
        /* <DEDUP_REMOVED lines=8> */
[----:B------:R-:W-:-:S05]  /*64a0*/  VIADD R25, R12, 0xffffff93 ;  /* 0xffffff930c197836 */ /* 0x000fca0000000000 */
[----:B------:R-:W-:Y:S01]  /*64b0*/  ISETP.GE.U32.AND P4, PT, R25, 0x7fffff14, PT ;  /* 0x7fffff141900780c */ /* 0x000fe20003f86070 */
[----:B------:R-:W-:-:S05]  /*64c0*/  IMAD R25, R36, 0x54, RZ ;  /* 0x0000005424197824 */ /* 0x000fca00078e02ff */
[----:B------:R-:W-:Y:S01]  /*64d0*/  IADD3 R141, P6, PT, R25, R2, RZ ;  /* 0x00000002198d7210 */ /* 0x000fe20007fde0ff */
[----:B------:R-:W-:-:S03]  /*64e0*/  IMAD R24, R36, 0x5c, RZ ;  /* 0x0000005c24187824 */ /* 0x000fc600078e02ff */
[----:B------:R-:W-:Y:S01]  /*64f0*/  LEA.HI.X.SX32 R142, R25, R3, 0x1, P6 ;  /* 0x00000003198e7211 */ /* 0x000fe200030f0eff */
[----:B------:R-:W-:Y:S01]  /*6500*/  STL [R1+0x69c], R141 ;  /* 0x00069c8d01007387 */ /* 0x000fe20000100800 */
[----:B------:R-:W-:Y:S01]  /*6510*/  PRMT R137, RZ, 0x7610, R137 ;  /* 0x00007610ff897816 */ /* 0x000fe20000000089 */
[----:B0-----:R-:W-:Y:S02]  /*6520*/  @!P3 IMAD.MOV.U32 R22, RZ, RZ, R141 ;  /* 0x000000ffff16b224 */ /* 0x001fe400078e008d */
[----:B------:R-:W-:-:S05]  /*6530*/  @!P3 IMAD.MOV.U32 R23, RZ, RZ, R142 ;  /* 0x000000ffff17b224 */ /* 0x000fca00078e008e */
[----:B------:R0:W4:Y:S01]  /*6540*/  @!P3 LDG.E.U8 R137, desc[UR18][R22.64] ;  /* 0x000000121689b981 */ /* 0x000122000c1e1100 */
[----:B------:R-:W-:-:S03]  /*6550*/  PRMT R138, RZ, 0x7610, R138 ;  /* 0x00007610ff8a7816 */ /* 0x000fc6000000008a */
[----:B---3--:R1:W-:Y:S02]  /*6560*/  STL [R1+0x27c], R139 ;  /* 0x00027c8b01007387 */ /* 0x0083e40000100800 */
[----:B-1----:R-:W-:-:S04]  /*6570*/  IADD3 R139, P6, PT, R24, R2, RZ ;  /* 0x00000002188b7210 */ /* 0x002fc80007fde0ff */
[----:B------:R-:W-:Y:S01]  /*6580*/  LEA.HI.X.SX32 R140, R24, R3, 0x1, P6 ;  /* 0x00000003188c7211 */ /* 0x000fe200030f0eff */
[----:B0-----:R-:W-:-:S04]  /*6590*/  @!P2 IMAD.MOV.U32 R22, RZ, RZ, R139 ;  /* 0x000000ffff16a224 */ /* 0x001fc800078e008b */
[----:B------:R-:W-:-:S05]  /*65a0*/  @!P2 IMAD.MOV.U32 R23, RZ, RZ, R140 ;  /* 0x000000ffff17a224 */ /* 0x000fca00078e008c */
[----:B------:R0:W3:Y:S01]  /*65b0*/  @!P2 LDG.E.U8 R138, desc[UR18][R22.64] ;  /* 0x00000012168aa981 */ /* 0x0000e2000c1e1100 */
[----:B------:R-:W-:-:S03]  /*65c0*/  IMAD R25, R36, 0x64, RZ ;  /* 0x0000006424197824 */ /* 0x000fc600078e02ff */
[----:B------:R-:W-:Y:S04]  /*65d0*/  STL [R1+0x698], R142 ;  /* 0x0006988e01007387 */ /* 0x000fe80000100800 */
[----:B------:R-:W-:Y:S01]  /*65e0*/  STL [R1+0x6d4], R139 ;  /* 0x0006d48b01007387 */ /* 0x000fe20000100800 */
[----:B------:R-:W-:-:S03]  /*65f0*/  VIADD R26, R12, 0xffffff8b ;  /* 0xffffff8b0c1a7836 */ /* 0x000fc60000000000 */
[----:B------:R-:W-:Y:S04]  /*6600*/  STL [R1+0x6d0], R140 ;  /* 0x0006d08c01007387 */ /* 0x000fe80000100800 */
[----:B----4-:R1:W-:Y:S01]  /*6610*/  STL [R1+0x278], R137 ;  /* 0x0002788901007387 */ /* 0x0103e20000100800 */
[----:B------:R-:W-:Y:S01]  /*6620*/  ISETP.GE.U32.AND P5, PT, R26, 0x7fffff0c, PT ;  /* 0x7fffff0c1a00780c */ /* 0x000fe20003fa6070 */
[----:B------:R-:W-:Y:S01]  /*6630*/  IMAD R24, R36, 0x6c, RZ ;  /* 0x0000006c24187824 */ /* 0x000fe200078e02ff */
[----:B-1----:R-:W-:Y:S01]  /*6640*/  IADD3 R137, P6, PT, R25, R2, RZ ;  /* 0x0000000219897210 */ /* 0x002fe20007fde0ff */
[----:B------:R-:W-:-:S03]  /*6650*/  VIADD R26, R12, 0xffffff83 ;  /* 0xffffff830c1a7836 */ /* 0x000fc60000000000 */
[----:B0-----:R-:W-:Y:S01]  /*6660*/  LEA.HI.X.SX32 R23, R25, R3, 0x1, P6 ;  /* 0x0000000319177211 */ /* 0x001fe200030f0eff */
[----:B------:R-:W-:Y:S01]  /*6670*/  STL [R1+0x70c], R137 ;  /* 0x00070c8901007387 */ /* 0x000fe20000100800 */
[----:B------:R-:W-:-:S03]  /*6680*/  VIADD R22, R12, 0xfffffffa ;  /* 0xfffffffa0c167836 */ /* 0x000fc60000000000 */
[----:B------:R-:W-:Y:S01]  /*6690*/  STL [R1+0x708], R23 ;  /* 0x0007081701007387 */ /* 0x000fe20000100800 */
[----:B------:R-:W-:Y:S02]  /*66a0*/  ISETP.GE.U32.AND P3, PT, R26, 0x7fffff04, PT ;  /* 0x7fffff041a00780c */ /* 0x000fe40003f66070 */
[----:B------:R-:W-:Y:S02]  /*66b0*/  PRMT R26, RZ, 0x7610, R26 ;  /* 0x00007610ff1a7816 */ /* 0x000fe4000000001a */
[----:B------:R-:W-:Y:S01]  /*66c0*/  ISETP.GE.U32.AND P2, PT, R22, 0x7fffff7b, PT ;  /* 0x7fffff7b1600780c */ /* 0x000fe20003f46070 */
[----:B------:R-:W-:Y:S01]  /*66d0*/  @!P0 IMAD.MOV.U32 R22, RZ, RZ, R137 ;  /* 0x000000ffff168224 */ /* 0x000fe200078e0089 */
[----:B------:R-:W-:-:S04]  /*66e0*/  PRMT R135, RZ, 0x7610, R135 ;  /* 0x00007610ff877816 */ /* 0x000fc80000000087 */
[----:B------:R0:W4:Y:S04]  /*66f0*/  @!P0 LDG.E.U8 R26, desc[UR18][R22.64] ;  /* 0x00000012161a8981 */ /* 0x000128000c1e1100 */
        /* <DEDUP_REMOVED lines=8> */
[C---:B------:R-:W-:Y:S02]  /*6780*/  IMAD R25, R36.reuse, 0x74, RZ ;  /* 0x0000007424197824 */ /* 0x040fe400078e02ff */
[----:B------:R-:W-:-:S03]  /*6790*/  IMAD R24, R36, 0x7c, RZ ;  /* 0x0000007c24187824 */ /* 0x000fc600078e02ff */
[CC--:B------:R-:W-:Y:S01]  /*67a0*/  IADD3 R137, P6, PT, R25.reuse, R2.reuse, RZ ;  /* 0x0000000219897210 */ /* 0x0c0fe20007fde0ff */
[----:B------:R-:W-:Y:S02]  /*67b0*/  IMAD.MOV.U32 R143, RZ, RZ, R154 ;  /* 0x000000ffff8f7224 */ /* 0x000fe400078e009a */
[----:B------:R-:W-:Y:S01]  /*67c0*/  IMAD.MOV.U32 R154, RZ, RZ, R159 ;  /* 0x000000ffff9a7224 */ /* 0x000fe200078e009f */
[----:B0-----:R-:W-:Y:S01]  /*67d0*/  LEA.HI.X.SX32 R22, R25, R3, 0x1, P6 ;  /* 0x0000000319167211 */ /* 0x001fe200030f0eff */
[----:B------:R-:W-:Y:S01]  /*67e0*/  IMAD.MOV.U32 R159, RZ, RZ, R111 ;  /* 0x000000ffff9f7224 */ /* 0x000fe200078e006f */
[----:B------:R-:W-:Y:S01]  /*67f0*/  STL [R1+0x744], R138 ;  /* 0x0007448a01007387 */ /* 0x000fe20000100800 */
[----:B------:R-:W-:-:S03]  /*6800*/  IADD3 R111, P6, PT, R24, R2, RZ ;  /* 0x00000002186f7210 */ /* 0x000fc60007fde0ff */
[----:B----4-:R-:W-:Y:S01]  /*6810*/  STL [R1+0x270], R26 ;  /* 0x0002701a01007387 */ /* 0x010fe20000100800 */
[----:B------:R-:W-:Y:S01]  /*6820*/  PRMT R136, RZ, 0x7610, R136 ;  /* 0x00007610ff887816 */ /* 0x000fe20000000088 */
[----:B------:R-:W-:Y:S02]  /*6830*/  @!P5 IMAD.MOV.U32 R23, RZ, RZ, R22 ;  /* 0x000000ffff17d224 */ /* 0x000fe400078e0016 */
[----:B------:R-:W-:Y:S01]  /*6840*/  STL [R1+0x740], R139 ;  /* 0x0007408b01007387 */ /* 0x000fe20000100800 */
[----:B------:R-:W-:-:S03]  /*6850*/  VIADD R25, R12, 0xffffffe2 ;  /* 0xffffffe20c197836 */ /* 0x000fc60000000000 */
[----:B------:R-:W-:Y:S04]  /*6860*/  STL [R1+0x77c], R137 ;  /* 0x00077c8901007387 */ /* 0x000fe80000100800 */
[----:B------:R0:W-:Y:S04]  /*6870*/  STL [R1+0x778], R22 ;  /* 0x0007781601007387 */ /* 0x0001e80000100800 */
[----:B------:R-:W-:Y:S01]  /*6880*/  STL [R1+0x7b4], R111 ;  /* 0x0007b46f01007387 */ /* 0x000fe20000100800 */
[----:B0-----:R-:W-:-:S05]  /*6890*/  @!P5 IMAD.MOV.U32 R22, RZ, RZ, R137 ;  /* 0x000000ffff16d224 */ /* 0x001fca00078e0089 */
[----:B------:R-:W4:Y:S01]  /*68a0*/  @!P5 LDG.E.U8 R136, desc[UR18][R22.64] ;  /* 0x000000121688d981 */ /* 0x000f22000c1e1100 */
[----:B------:R-:W-:-:S03]  /*68b0*/  ISETP.GE.U32.AND P5, PT, R25, 0x7fffff63, PT ;  /* 0x7fffff631900780c */ /* 0x000fc60003fa6070 */
[----:B---3--:R0:W-:Y:S02]  /*68c0*/  STL [R1+0x26c], R135 ;  /* 0x00026c8701007387 */ /* 0x0081e40000100800 */
[----:B0-----:R-:W-:Y:S01]  /*68d0*/  LEA.HI.X.SX32 R135, R24, R3, 0x1, P6 ;  /* 0x0000000318877211 */ /* 0x001fe200030f0eff */
[----:B------:R-:W-:-:S04]  /*68e0*/  @!P3 IMAD.MOV.U32 R24, RZ, RZ, R111 ;  /* 0x000000ffff18b224 */ /* 0x000fc800078e006f */
[----:B------:R-:W-:-:S05]  /*68f0*/  @!P3 IMAD.MOV.U32 R25, RZ, RZ, R135 ;  /* 0x000000ffff19b224 */ /* 0x000fca00078e0087 */
[----:B------:R0:W3:Y:S01]  /*6900*/  @!P3 LDG.E.U8 R110, desc[UR18][R24.64] ;  /* 0x00000012186eb981 */ /* 0x0000e2000c1e1100 */
[----:B------:R-:W-:-:S05]  /*6910*/  VIADD R26, R12, 0xffffffea ;  /* 0xffffffea0c1a7836 */ /* 0x000fca0000000000 */
[----:B------:R-:W-:Y:S01]  /*6920*/  ISETP.GE.U32.AND P4, PT, R26, 0x7fffff6b, PT ;  /* 0x7fffff6b1a00780c */ /* 0x000fe20003f86070 */
[----:B------:R-:W-:Y:S01]  /*6930*/  IMAD R26, R36, 0x5, RZ ;  /* 0x00000005241a7824 */ /* 0x000fe200078e02ff */
[----:B------:R-:W-:Y:S01]  /*6940*/  STL [R1+0x7b0], R135 ;  /* 0x0007b08701007387 */ /* 0x000fe20000100800 */
[----:B0-----:R-:W-:-:S03]  /*6950*/  VIADD R24, R12, 0xffffffda ;  /* 0xffffffda0c187836 */ /* 0x001fc60000000000 */
[C---:B------:R-:W-:Y:S02]  /*6960*/  IADD3 R22, P6, PT, R26.reuse, R2, RZ ;  /* 0x000000021a167210 */ /* 0x040fe40007fde0ff */
[----:B------:R-:W-:Y:S02]  /*6970*/  PRMT R134, RZ, 0x7610, R134 ;  /* 0x00007610ff867816 */ /* 0x000fe40000000086 */
[----:B------:R-:W-:Y:S02]  /*6980*/  LEA.HI.X.SX32 R23, R26, R3, 0x1, P6 ;  /* 0x000000031a177211 */ /* 0x000fe400030f0eff */
[----:B------:R-:W-:Y:S01]  /*6990*/  ISETP.GE.U32.AND P3, PT, R24, 0x7fffff5b, PT ;  /* 0x7fffff5b1800780c */ /* 0x000fe20003f66070 */
[----:B------:R-:W-:Y:S01]  /*69a0*/  VIADD R24, R12, 0xffffffd2 ;  /* 0xffffffd20c187836 */ /* 0x000fe20000000000 */
[----:B------:R-:W-:Y:S01]  /*69b0*/  PRMT R133, RZ, 0x7610, R133 ;  /* 0x00007610ff857816 */ /* 0x000fe20000000085 */
[----:B------:R-:W2:Y:S03]  /*69c0*/  @!P2 LDG.E.U8 R134, desc[UR18][R22.64] ;  /* 0x000000121686a981 */ /* 0x000ea6000c1e1100 */
[----:B------:R-:W-:Y:S01]  /*69d0*/  ISETP.GE.U32.AND P2, PT, R24, 0x7fffff53, PT ;  /* 0x7fffff531800780c */ /* 0x000fe20003f46070 */
[----:B---3--:R0:W-:Y:S02]  /*69e0*/  STL [R1+0x244], R110 ;  /* 0x0002446e01007387 */ /* 0x0081e40000100800 */
[----:B0-----:R-:W-:-:S05]  /*69f0*/  IMAD R110, R36, 0xd, RZ ;  /* 0x0000000d246e7824 */ /* 0x001fca00078e02ff */
[----:B------:R-:W-:-:S04]  /*6a00*/  IADD3 R111, P6, PT, R110, R2, RZ ;  /* 0x000000026e6f7210 */ /* 0x000fc80007fde0ff */
[----:B------:R-:W-:Y:S01]  /*6a10*/  LEA.HI.X.SX32 R110, R110, R3, 0x1, P6 ;  /* 0x000000036e6e7211 */ /* 0x000fe200030f0eff */
[----:B------:R-:W-:-:S04]  /*6a20*/  @!P0 IMAD.MOV.U32 R24, RZ, RZ, R111 ;  /* 0x000000ffff188224 */ /* 0x000fc800078e006f */
[----:B------:R-:W-:-:S05]  /*6a30*/  @!P0 IMAD.MOV.U32 R25, RZ, RZ, R110 ;  /* 0x000000ffff198224 */ /* 0x000fca00078e006e */
[----:B------:R0:W3:Y:S01]  /*6a40*/  @!P0 LDG.E.U8 R133, desc[UR18][R24.64] ;  /* 0x0000001218858981 */ /* 0x0000e2000c1e1100 */
[----:B------:R-:W-:Y:S02]  /*6a50*/  IMAD.MOV.U32 R142, RZ, RZ, R143 ;  /* 0x000000ffff8e7224 */ /* 0x000fe400078e008f */
[----:B------:R-:W-:Y:S02]  /*6a60*/  IMAD.MOV.U32 R143, RZ, RZ, R145 ;  /* 0x000000ffff8f7224 */ /* 0x000fe400078e0091 */
[----:B------:R-:W-:Y:S02]  /*6a70*/  IMAD.MOV.U32 R145, RZ, RZ, R147 ;  /* 0x000000ffff917224 */ /* 0x000fe400078e0093 */
[----:B------:R-:W-:Y:S02]  /*6a80*/  IMAD.MOV.U32 R147, RZ, RZ, R149 ;  /* 0x000000ffff937224 */ /* 0x000fe400078e0095 */
[----:B------:R-:W-:Y:S02]  /*6a90*/  IMAD.MOV.U32 R149, RZ, RZ, R151 ;  /* 0x000000ffff957224 */ /* 0x000fe400078e0097 */
[----:B------:R-:W-:-:S02]  /*6aa0*/  IMAD.MOV.U32 R151, RZ, RZ, R157 ;  /* 0x000000ffff977224 */ /* 0x000fc400078e009d */
[C---:B------:R-:W-:Y:S02]  /*6ab0*/  IMAD R157, R36.reuse, 0x15, RZ ;  /* 0x00000015249d7824 */ /* 0x040fe400078e02ff */
[----:B------:R-:W-:Y:S02]  /*6ac0*/  IMAD.MOV.U32 R140, RZ, RZ, R148 ;  /* 0x000000ffff8c7224 */ /* 0x000fe400078e0094 */
[----:B------:R-:W-:Y:S02]  /*6ad0*/  IMAD.MOV.U32 R148, RZ, RZ, R162 ;  /* 0x000000ffff947224 */ /* 0x000fe400078e00a2 */
[----:B------:R-:W-:Y:S01]  /*6ae0*/  IMAD.MOV.U32 R162, RZ, RZ, R158 ;  /* 0x000000ffffa27224 */ /* 0x000fe200078e009e */
[C---:B------:R-:W-:Y:S01]  /*6af0*/  IADD3 R158, P6, PT, R157.reuse, R2, RZ ;  /* 0x000000029d9e7210 */ /* 0x040fe20007fde0ff */
[----:B----4-:R-:W-:Y:S01]  /*6b00*/  STL [R1+0x248], R136 ;  /* 0x0002488801007387 */ /* 0x010fe20000100800 */
[----:B------:R-:W-:Y:S02]  /*6b10*/  IMAD R26, R36, 0x1d, RZ ;  /* 0x0000001d241a7824 */ /* 0x000fe400078e02ff */
[----:B------:R-:W-:Y:S01]  /*6b20*/  LEA.HI.X.SX32 R157, R157, R3, 0x1, P6 ;  /* 0x000000039d9d7211 */ /* 0x000fe200030f0eff */
[----:B------:R-:W-:Y:S01]  /*6b30*/  STL [R1+0xa4c], R22 ;  /* 0x000a4c1601007387 */ /* 0x000fe20000100800 */
[----:B------:R-:W-:-:S03]  /*6b40*/  PRMT R132, RZ, 0x7610, R132 ;  /* 0x00007610ff847816 */ /* 0x000fc60000000084 */
[----:B------:R-:W-:Y:S01]  /*6b50*/  STL [R1+0xa48], R23 ;  /* 0x000a481701007387 */ /* 0x000fe20000100800 */
[----:B0-----:R-:W-:-:S03]  /*6b60*/  @!P4 IMAD.MOV.U32 R24, RZ, RZ, R158 ;  /* 0x000000ffff18c224 */ /* 0x001fc600078e009e */
[----:B------:R-:W-:Y:S01]  /*6b70*/  STL [R1+0xa54], R111 ;  /* 0x000a546f01007387 */ /* 0x000fe20000100800 */
[----:B------:R-:W-:-:S03]  /*6b80*/  @!P4 IMAD.MOV.U32 R25, RZ, RZ, R157 ;  /* 0x000000ffff19c224 */ /* 0x000fc600078e009d */
[----:B------:R-:W-:Y:S04]  /*6b90*/  STL [R1+0xa50], R110 ;  /* 0x000a506e01007387 */ /* 0x000fe80000100800 */
[----:B--2---:R-:W-:Y:S04]  /*6ba0*/  STL [R1+0x23c], R134 ;  /* 0x00023c8601007387 */ /* 0x004fe80000100800 */
[----:B------:R0:W2:Y:S01]  /*6bb0*/  @!P4 LDG.E.U8 R132, desc[UR18][R24.64] ;  /* 0x000000121884c981 */ /* 0x0000a2000c1e1100 */
[----:B------:R-:W-:-:S03]  /*6bc0*/  PRMT R131, RZ, 0x7610, R131 ;  /* 0x00007610ff837816 */ /* 0x000fc60000000083 */
[----:B---3--:R1:W-:Y:S02]  /*6bd0*/  STL [R1+0x238], R133 ;  /* 0x0002388501007387 */ /* 0x0083e40000100800 */
[----:B-1----:R-:W-:-:S04]  /*6be0*/  IADD3 R133, P6, PT, R26, R2, RZ ;  /* 0x000000021a857210 */ /* 0x002fc80007fde0ff */
[----:B------:R-:W-:Y:S01]  /*6bf0*/  LEA.HI.X.SX32 R134, R26, R3, 0x1, P6 ;  /* 0x000000031a867211 */ /* 0x000fe200030f0eff */
[----:B0-----:R-:W-:-:S04]  /*6c00*/  @!P5 IMAD.MOV.U32 R24, RZ, RZ, R133 ;  /* 0x000000ffff18d224 */ /* 0x001fc800078e0085 */
[----:B------:R-:W-:-:S05]  /*6c10*/  @!P5 IMAD.MOV.U32 R25, RZ, RZ, R134 ;  /* 0x000000ffff19d224 */ /* 0x000fca00078e0086 */
[----:B------:R0:W3:Y:S01]  /*6c20*/  @!P5 LDG.E.U8 R131, desc[UR18][R24.64] ;  /* 0x000000121883d981 */ /* 0x0000e2000c1e1100 */
[----:B------:R-:W-:Y:S02]  /*6c30*/  IMAD.MOV.U32 R141, RZ, RZ, R144 ;  /* 0x000000ffff8d7224 */ /* 0x000fe400078e0090 */
[----:B------:R-:W-:Y:S02]  /*6c40*/  IMAD.MOV.U32 R144, RZ, RZ, R153 ;  /* 0x000000ffff907224 */ /* 0x000fe400078e0099 */
[----:B------:R-:W-:Y:S02]  /*6c50*/  IMAD.MOV.U32 R153, RZ, RZ, R27 ;  /* 0x000000ffff997224 */ /* 0x000fe400078e001b */
[----:B------:R-:W-:Y:S01]  /*6c60*/  VIADD R27, R12, 0xffffffca ;  /* 0xffffffca0c1b7836 */ /* 0x000fe20000000000 */
[----:B------:R-:W-:Y:S04]  /*6c70*/  STL [R1+0xb4], R133 ;  /* 0x0000b48501007387 */ /* 0x000fe80000100800 */
[----:B------:R-:W-:Y:S01]  /*6c80*/  ISETP.GE.U32.AND P0, PT, R27, 0x7fffff4b, PT ;  /* 0x7fffff4b1b00780c */ /* 0x000fe20003f06070 */
[----:B------:R-:W-:Y:S01]  /*6c90*/  IMAD R27, R36, 0x25, RZ ;  /* 0x00000025241b7824 */ /* 0x000fe200078e02ff */
[----:B------:R-:W-:Y:S04]  /*6ca0*/  STL [R1+0xa5c], R158 ;  /* 0x000a5c9e01007387 */ /* 0x000fe80000100800 */
[----:B------:R-:W-:Y:S04]  /*6cb0*/  STL [R1+0xa58], R157 ;  /* 0x000a589d01007387 */ /* 0x000fe80000100800 */
[----:B------:R-:W-:Y:S04]  /*6cc0*/  STL [R1+0xb0], R134 ;  /* 0x0000b08601007387 */ /* 0x000fe80000100800 */
[----:B--2---:R1:W-:Y:S01]  /*6cd0*/  STL [R1+0x234], R132 ;  /* 0x0002348401007387 */ /* 0x0043e20000100800 */
[----:B------:R-:W-:-:S02]  /*6ce0*/  IMAD.MOV.U32 R137, RZ, RZ, R148 ;  /* 0x000000ffff897224 */ /* 0x000fc400078e0094 */
[----:B------:R-:W-:Y:S02]  /*6cf0*/  IMAD.MOV.U32 R148, RZ, RZ, R151 ;  /* 0x000000ffff947224 */ /* 0x000fe400078e0097 */
[----:B------:R-:W-:Y:S01]  /*6d00*/  IMAD.MOV.U32 R151, RZ, RZ, R153 ;  /* 0x000000ffff977224 */ /* 0x000fe200078e0099 */
[----:B-1----:R-:W-:Y:S01]  /*6d10*/  IADD3 R132, P6, PT, R27, R2, RZ ;  /* 0x000000021b847210 */ /* 0x002fe20007fde0ff */
[----:B------:R-:W-:-:S03]  /*6d20*/  IMAD.MOV.U32 R153, RZ, RZ, R28 ;  /* 0x000000ffff997224 */ /* 0x000fc600078e001c */
[----:B0-----:R-:W-:Y:S01]  /*6d30*/  LEA.HI.X.SX32 R25, R27, R3, 0x1, P6 ;  /* 0x000000031b197211 */ /* 0x001fe200030f0eff */
[----:B------:R-:W-:Y:S01]  /*6d40*/  IMAD R26, R36, 0x2d, RZ ;  /* 0x0000002d241a7824 */ /* 0x000fe200078e02ff */
[----:B------:R-:W-:Y:S01]  /*6d50*/  STL [R1+0x524], R132 ;  /* 0x0005248401007387 */ /* 0x000fe20000100800 */
[C---:B------:R-:W-:Y:S02]  /*6d60*/  VIADD R28, R12.reuse, 0xffffffc2 ;  /* 0xffffffc20c1c7836 */ /* 0x040fe40000000000 */
[----:B------:R-:W-:Y:S01]  /*6d70*/  VIADD R24, R12, 0xffffffba ;  /* 0xffffffba0c187836 */ /* 0x000fe20000000000 */
[----:B------:R-:W-:Y:S02]  /*6d80*/  STL [R1+0xf0], R25 ;  /* 0x0000f01901007387 */ /* 0x000fe40000100800 */
[----:B------:R-:W-:Y:S02]  /*6d90*/  ISETP.GE.U32.AND P4, PT, R28, 0x7fffff43, PT ;  /* 0x7fffff431c00780c */ /* 0x000fe40003f86070 */
[----:B------:R-:W-:-:S02]  /*6da0*/  PRMT R28, RZ, 0x7610, R28 ;  /* 0x00007610ff1c7816 */ /* 0x000fc4000000001c */
        /* <DEDUP_REMOVED lines=13> */
[----:B------:R-:W-:Y:S04]  /*6e80*/  STL [R1+0x564], R131 ;  /* 0x0005648301007387 */ /* 0x000fe80000100800 */
[----:B------:R-:W-:Y:S01]  /*6e90*/  IADD3 R132, P6, PT, R27, R2, RZ ;  /* 0x000000021b847210 */ /* 0x000fe20007fde0ff */
[----:B------:R-:W-:-:S03]  /*6ea0*/  IMAD R26, R36, 0x3d, RZ ;  /* 0x0000003d241a7824 */ /* 0x000fc600078e02ff */
[----:B0-----:R-:W-:Y:S02]  /*6eb0*/  LEA.HI.X.SX32 R24, R27, R3, 0x1, P6 ;  /* 0x000000031b187211 */ /* 0x001fe400030f0eff */
[----:B------:R-:W-:-:S03]  /*6ec0*/  PRMT R129, RZ, 0x7610, R129 ;  /* 0x00007610ff817816 */ /* 0x000fc60000000081 */
[----:B------:R-:W-:Y:S01]  /*6ed0*/  @!P0 IMAD.MOV.U32 R25, RZ, RZ, R24 ;  /* 0x000000ffff198224 */ /* 0x000fe200078e0018 */
[----:B--2---:R-:W-:Y:S04]  /*6ee0*/  STL [R1+0x22c], R28 ;  /* 0x00022c1c01007387 */ /* 0x004fe80000100800 */
[----:B------:R-:W-:Y:S04]  /*6ef0*/  STL [R1+0x560], R133 ;  /* 0x0005608501007387 */ /* 0x000fe80000100800 */
[----:B------:R-:W-:Y:S01]  /*6f00*/  STL [R1+0x5a4], R132 ;  /* 0x0005a48401007387 */ /* 0x000fe20000100800 */
[----:B------:R-:W-:-:S03]  /*6f10*/  PRMT R128, RZ, 0x7610, R128 ;  /* 0x00007610ff807816 */ /* 0x000fc60000000080 */
[----:B---3--:R0:W-:Y:S04]  /*6f20*/  STL [R1+0x228], R130 ;  /* 0x0002288201007387 */ /* 0x0081e80000100800 */
[----:B------:R1:W-:Y:S01]  /*6f30*/  STL [R1+0x5a0], R24 ;  /* 0x0005a01801007387 */ /* 0x0003e20000100800 */
[----:B0-----:R-:W-:Y:S01]  /*6f40*/  IADD3 R130, P6, PT, R26, R2, RZ ;  /* 0x000000021a827210 */ /* 0x001fe20007fde0ff */
[----:B-1----:R-:W-:-:S03]  /*6f50*/  @!P0 IMAD.MOV.U32 R24, RZ, RZ, R132 ;  /* 0x000000ffff188224 */ /* 0x002fc600078e0084 */
[----:B------:R-:W-:Y:S02]  /*6f60*/  LEA.HI.X.SX32 R131, R26, R3, 0x1, P6 ;  /* 0x000000031a837211 */ /* 0x000fe400030f0eff */
[----:B------:R0:W2:Y:S02]  /*6f70*/  @!P0 LDG.E.U8 R129, desc[UR18][R24.64] ;  /* 0x0000001218818981 */ /* 0x0000a4000c1e1100 */
[----:B0-----:R-:W-:Y:S02]  /*6f80*/  @!P4 IMAD.MOV.U32 R24, RZ, RZ, R130 ;  /* 0x000000ffff18c224 */ /* 0x001fe400078e0082 */
[----:B------:R-:W-:-:S05]  /*6f90*/  @!P4 IMAD.MOV.U32 R25, RZ, RZ, R131 ;  /* 0x000000ffff19c224 */ /* 0x000fca00078e0083 */
[----:B------:R0:W3:Y:S01]  /*6fa0*/  @!P4 LDG.E.U8 R128, desc[UR18][R24.64] ;  /* 0x000000121880c981 */ /* 0x0000e2000c1e1100 */
[----:B------:R-:W-:-:S03]  /*6fb0*/  IMAD R27, R36, 0x45, RZ ;  /* 0x00000045241b7824 */ /* 0x000fc600078e02ff */
[----:B------:R-:W-:Y:S01]  /*6fc0*/  STL [R1+0x5e4], R130 ;  /* 0x0005e48201007387 */ /* 0x000fe20000100800 */
[----:B------:R-:W-:-:S03]  /*6fd0*/  VIADD R28, R12, 0xffffffaa ;  /* 0xffffffaa0c1c7836 */ /* 0x000fc60000000000 */
[----:B------:R-:W-:Y:S01]  /*6fe0*/  STL [R1+0x5e0], R131 ;  /* 0x0005e08301007387 */ /* 0x000fe20000100800 */
[----:B------:R-:W-:Y:S01]  /*6ff0*/  IMAD R26, R36, 0x4d, RZ ;  /* 0x0000004d241a7824 */ /* 0x000fe200078e02ff */
[----:B------:R-:W-:Y:S01]  /*7000*/  ISETP.GE.U32.AND P2, PT, R28, 0x7fffff2b, PT ;  /* 0x7fffff2b1c00780c */ /* 0x000fe20003f46070 */
[C---:B------:R-:W-:Y:S02]  /*7010*/  VIADD R28, R12.reuse, 0xffffffa2 ;  /* 0xffffffa20c1c7836 */ /* 0x040fe40000000000 */
[----:B0-----:R-:W-:-:S03]  /*7020*/  VIADD R24, R12, 0xffffff9a ;  /* 0xffffff9a0c187836 */ /* 0x001fc60000000000 */
[----:B------:R-:W-:Y:S02]  /*7030*/  ISETP.GE.U32.AND P0, PT, R28, 0x7fffff23, PT ;  /* 0x7fffff231c00780c */ /* 0x000fe40003f06070 */
[----:B------:R-:W-:Y:S02]  /*7040*/  PRMT R28, RZ, 0x7610, R28 ;  /* 0x00007610ff1c7816 */ /* 0x000fe4000000001c */
[----:B------:R-:W-:Y:S02]  /*7050*/  ISETP.GE.U32.AND P4, PT, R24, 0x7fffff1b, PT ;  /* 0x7fffff1b1800780c */ /* 0x000fe40003f86070 */
[----:B------:R-:W-:Y:S01]  /*7060*/  PRMT R127, RZ, 0x7610, R127 ;  /* 0x00007610ff7f7816 */ /* 0x000fe2000000007f */
[----:B--2---:R0:W-:Y:S02]  /*7070*/  STL [R1+0x220], R129 ;  /* 0x0002208101007387 */ /* 0x0041e40000100800 */
[----:B0-----:R-:W-:-:S04]  /*7080*/  IADD3 R129, P6, PT, R27, R2, RZ ;  /* 0x000000021b817210 */ /* 0x001fc80007fde0ff */
[----:B------:R-:W-:Y:S01]  /*7090*/  LEA.HI.X.SX32 R25, R27, R3, 0x1, P6 ;  /* 0x000000031b197211 */ /* 0x000fe200030f0eff */
[----:B------:R-:W-:Y:S04]  /*70a0*/  STL [R1+0x624], R129 ;  /* 0x0006248101007387 */ /* 0x000fe80000100800 */
[----:B------:R-:W-:Y:S04]  /*70b0*/  STL [R1+0x620], R25 ;  /* 0x0006201901007387 */ /* 0x000fe80000100800 */
[----:B---3--:R0:W-:Y:S01]  /*70c0*/  STL [R1+0x21c], R128 ;  /* 0x00021c8001007387 */ /* 0x0081e20000100800 */
[----:B------:R-:W-:-:S05]  /*70d0*/  @!P5 IMAD.MOV.U32 R24, RZ, RZ, R129 ;  /* 0x000000ffff18d224 */ /* 0x000fca00078e0081 */
[----:B------:R1:W2:Y:S01]  /*70e0*/  @!P5 LDG.E.U8 R28, desc[UR18][R24.64] ;  /* 0x00000012181cd981 */ /* 0x0002a2000c1e1100 */
[----:B0-----:R-:W-:-:S04]  /*70f0*/  IADD3 R128, P6, PT, R26, R2, RZ ;  /* 0x000000021a807210 */ /* 0x001fc80007fde0ff */
[----:B------:R-:W-:Y:S01]  /*7100*/  LEA.HI.X.SX32 R130, R26, R3, 0x1, P6 ;  /* 0x000000031a827211 */ /* 0x000fe200030f0eff */
[----:B-1----:R-:W-:-:S04]  /*7110*/  @!P3 IMAD.MOV.U32 R24, RZ, RZ, R128 ;  /* 0x000000ffff18b224 */ /* 0x002fc800078e0080 */
        /* <DEDUP_REMOVED lines=11> */
[----:B------:R-:W-:Y:S01]  /*71d0*/  PRMT R126, RZ, 0x7610, R126 ;  /* 0x00007610ff7e7816 */ /* 0x000fe2000000007e */
[----:B--2---:R-:W-:Y:S04]  /*71e0*/  STL [R1+0x218], R28 ;  /* 0x0002181c01007387 */ /* 0x004fe80000100800 */
[----:B------:R-:W-:Y:S04]  /*71f0*/  STL [R1+0x660], R130 ;  /* 0x0006608201007387 */ /* 0x000fe80000100800 */
[----:B------:R-:W-:Y:S04]  /*7200*/  STL [R1+0x6a4], R129 ;  /* 0x0006a48101007387 */ /* 0x000fe80000100800 */
        /* <DEDUP_REMOVED lines=36> */
[C---:B------:R-:W-:Y:S02]  /*7450*/  IMAD R27, R36.reuse, 0x75, RZ ;  /* 0x00000075241b7824 */ /* 0x040fe400078e02ff */
[----:B------:R-:W-:Y:S02]  /*7460*/  IMAD.MOV.U32 R136, RZ, RZ, R137 ;  /* 0x000000ffff887224 */ /* 0x000fe400078e0089 */
[----:B------:R-:W-:Y:S01]  /*7470*/  IMAD R26, R36, 0x7d, RZ ;  /* 0x0000007d241a7824 */ /* 0x000fe200078e02ff */
[CC--:B------:R-:W-:Y:S01]  /*7480*/  IADD3 R125, P6, PT, R27.reuse, R2.reuse, RZ ;  /* 0x000000021b7d7210 */ /* 0x0c0fe20007fde0ff */
[----:B------:R-:W-:Y:S02]  /*7490*/  IMAD.MOV.U32 R137, RZ, RZ, R140 ;  /* 0x000000ffff897224 */ /* 0x000fe400078e008c */
[----:B------:R-:W-:Y:S02]  /*74a0*/  IMAD.MOV.U32 R140, RZ, RZ, R141 ;  /* 0x000000ffff8c7224 */ /* 0x000fe400078e008d */
[----:B------:R-:W-:Y:S01]  /*74b0*/  IMAD.MOV.U32 R141, RZ, RZ, R145 ;  /* 0x000000ffff8d7224 */ /* 0x000fe200078e0091 */
[----:B0-----:R-:W-:Y:S01]  /*74c0*/  LEA.HI.X.SX32 R24, R27, R3, 0x1, P6 ;  /* 0x000000031b187211 */ /* 0x001fe200030f0eff */
[----:B------:R-:W-:Y:S01]  /*74d0*/  IMAD.MOV.U32 R145, RZ, RZ, R149 ;  /* 0x000000ffff917224 */ /* 0x000fe200078e0095 */
[----:B------:R-:W-:Y:S01]  /*74e0*/  STL [R1+0x74c], R126 ;  /* 0x00074c7e01007387 */ /* 0x000fe20000100800 */
[----:B------:R-:W-:Y:S01]  /*74f0*/  IMAD.MOV.U32 R149, RZ, RZ, R118 ;  /* 0x000000ffff957224 */ /* 0x000fe200078e0076 */
[----:B------:R-:W-:Y:S01]  /*7500*/  IADD3 R118, P6, PT, R26, R2, RZ ;  /* 0x000000021a767210 */ /* 0x000fe20007fde0ff */
[----:B------:R-:W-:Y:S01]  /*7510*/  @!P3 IMAD.MOV.U32 R25, RZ, RZ, R24 ;  /* 0x000000ffff19b224 */ /* 0x000fe200078e0018 */
[----:B------:R-:W-:Y:S01]  /*7520*/  PRMT R124, RZ, 0x7610, R124 ;  /* 0x00007610ff7c7816 */ /* 0x000fe2000000007c */
[----:B------:R-:W-:Y:S01]  /*7530*/  VIADD R27, R12, 0xffffffe1 ;  /* 0xffffffe10c1b7836 */ /* 0x000fe20000000000 */
[----:B------:R-:W-:Y:S01]  /*7540*/  PRMT R121, RZ, 0x7610, R121 ;  /* 0x00007610ff797816 */ /* 0x000fe20000000079 */
[----:B--2---:R-:W-:Y:S04]  /*7550*/  STL [R1+0x1e0], R28 ;  /* 0x0001e01c01007387 */ /* 0x004fe80000100800 */
[----:B------:R-:W-:Y:S04]  /*7560*/  STL [R1+0x748], R127 ;  /* 0x0007487f01007387 */ /* 0x000fe80000100800 */
[----:B------:R-:W-:Y:S04]  /*7570*/  STL [R1+0x784], R125 ;  /* 0x0007847d01007387 */ /* 0x000fe80000100800 */
[----:B------:R0:W-:Y:S04]  /*7580*/  STL [R1+0x780], R24 ;  /* 0x0007801801007387 */ /* 0x0001e80000100800 */
[----:B------:R-:W-:Y:S04]  /*7590*/  STL [R1+0x7bc], R118 ;  /* 0x0007bc7601007387 */ /* 0x000fe80000100800 */
[----:B---3--:R1:W-:Y:S01]  /*75a0*/  STL [R1+0x1dc], R122 ;  /* 0x0001dc7a01007387 */ /* 0x0083e20000100800 */
[----:B0-----:R-:W-:-:S05]  /*75b0*/  @!P3 IMAD.MOV.U32 R24, RZ, RZ, R125 ;  /* 0x000000ffff18b224 */ /* 0x001fca00078e007d */
[----:B------:R0:W2:Y:S01]  /*75c0*/  @!P3 LDG.E.U8 R124, desc[UR18][R24.64] ;  /* 0x00000012187cb981 */ /* 0x0000a2000c1e1100 */
[----:B-1----:R-:W-:Y:S01]  /*75d0*/  LEA.HI.X.SX32 R122, R26, R3, 0x1, P6 ;  /* 0x000000031a7a7211 */ /* 0x002fe200030f0eff */
[----:B------:R-:W-:Y:S01]  /*75e0*/  @!P2 IMAD.MOV.U32 R26, RZ, RZ, R118 ;  /* 0x000000ffff1aa224 */ /* 0x000fe200078e0076 */
[----:B------:R-:W-:-:S03]  /*75f0*/  ISETP.GE.U32.AND P3, PT, R27, 0x7fffff62, PT ;  /* 0x7fffff621b00780c */ /* 0x000fc60003f66070 */
[----:B------:R-:W-:-:S05]  /*7600*/  @!P2 IMAD.MOV.U32 R27, RZ, RZ, R122 ;  /* 0x000000ffff1ba224 */ /* 0x000fca00078e007a */
[----:B------:R1:W3:Y:S01]  /*7610*/  @!P2 LDG.E.U8 R112, desc[UR18][R26.64] ;  /* 0x000000121a70a981 */ /* 0x0002e2000c1e1100 */
[----:B------:R-:W-:-:S05]  /*7620*/  VIADD R28, R12, 0xffffffe9 ;  /* 0xffffffe90c1c7836 */ /* 0x000fca0000000000 */
[----:B------:R-:W-:Y:S01]  /*7630*/  ISETP.GE.U32.AND P5, PT, R28, 0x7fffff6a, PT ;  /* 0x7fffff6a1c00780c */ /* 0x000fe20003fa6070 */
[----:B------:R-:W-:-:S05]  /*7640*/  IMAD R28, R36, 0x6, RZ ;  /* 0x00000006241c7824 */ /* 0x000fca00078e02ff */
[----:B0-----:R-:W-:-:S04]  /*7650*/  IADD3 R24, P6, PT, R28, R2, RZ ;  /* 0x000000021c187210 */ /* 0x001fc80007fde0ff */
[----:B------:R-:W-:-:S05]  /*7660*/  LEA.HI.X.SX32 R25, R28, R3, 0x1, P6 ;  /* 0x000000031c197211 */ /* 0x000fca00030f0eff */
[----:B------:R-:W4:Y:S04]  /*7670*/  @!P0 LDG.E.U8 R121, desc[UR18][R24.64] ;  /* 0x0000001218798981 */ /* 0x000f28000c1e1100 */
[----:B------:R-:W-:Y:S01]  /*7680*/  STL [R1+0x7b8], R122 ;  /* 0x0007b87a01007387 */ /* 0x000fe20000100800 */
[----:B-1----:R-:W-:-:S05]  /*7690*/  VIADD R26, R12, 0xffffffd9 ;  /* 0xffffffd90c1a7836 */ /* 0x002fca0000000000 */
[----:B------:R-:W-:Y:S01]  /*76a0*/  ISETP.GE.U32.AND P2, PT, R26, 0x7fffff5a, PT ;  /* 0x7fffff5a1a00780c */ /* 0x000fe20003f46070 */
[----:B------:R-:W-:Y:S01]  /*76b0*/  VIADD R26, R12, 0xffffffd1 ;  /* 0xffffffd10c1a7836 */ /* 0x000fe20000000000 */
[----:B------:R-:W-:Y:S01]  /*76c0*/  PRMT R120, RZ, 0x7610, R120 ;  /* 0x00007610ff787816 */ /* 0x000fe20000000078 */
[----:B------:R-:W-:Y:S02]  /*76d0*/  IMAD.MOV.U32 R131, RZ, RZ, R136 ;  /* 0x000000ffff837224 */ /* 0x000fe400078e0088 */
[----:B------:R-:W-:Y:S01]  /*76e0*/  IMAD.MOV.U32 R136, RZ, RZ, R155 ;  /* 0x000000ffff887224 */ /* 0x000fe200078e009b */
[----:B------:R-:W-:Y:S01]  /*76f0*/  ISETP.GE.U32.AND P0, PT, R26, 0x7fffff52, PT ;  /* 0x7fffff521a00780c */ /* 0x000fe20003f06070 */
[----:B------:R-:W-:Y:S02]  /*7700*/  IMAD.MOV.U32 R155, RZ, RZ, R163 ;  /* 0x000000ffff9b7224 */ /* 0x000fe400078e00a3 */
[----:B------:R-:W-:Y:S02]  /*7710*/  IMAD R163, R36, 0x16, RZ ;  /* 0x0000001624a37824 */ /* 0x000fe400078e02ff */
[----:B------:R-:W-:-:S02]  /*7720*/  IMAD.MOV.U32 R134, RZ, RZ, R140 ;  /* 0x000000ffff867224 */ /* 0x000fc400078e008c */
[----:B------:R-:W-:Y:S02]  /*7730*/  IMAD.MOV.U32 R140, RZ, RZ, R141 ;  /* 0x000000ffff8c7224 */ /* 0x000fe400078e008d */
[----:B------:R-:W-:Y:S02]  /*7740*/  IMAD.MOV.U32 R141, RZ, RZ, R147 ;  /* 0x000000ffff8d7224 */ /* 0x000fe400078e0093 */
[----:B------:R-:W-:Y:S01]  /*7750*/  IMAD.MOV.U32 R147, RZ, RZ, R164 ;  /* 0x000000ffff937224 */ /* 0x000fe200078e00a4 */
[----:B---3--:R0:W-:Y:S02]  /*7760*/  STL [R1+0x1d4], R112 ;  /* 0x0001d47001007387 */ /* 0x0081e40000100800 */
[----:B0-----:R-:W-:-:S05]  /*7770*/  IMAD R112, R36, 0xe, RZ ;  /* 0x0000000e24707824 */ /* 0x001fca00078e02ff */
[----:B------:R-:W-:-:S04]  /*7780*/  IADD3 R118, P6, PT, R112, R2, RZ ;  /* 0x0000000270767210 */ /* 0x000fc80007fde0ff */
[----:B------:R-:W-:Y:S01]  /*7790*/  LEA.HI.X.SX32 R112, R112, R3, 0x1, P6 ;  /* 0x0000000370707211 */ /* 0x000fe200030f0eff */
[----:B------:R-:W-:-:S04]  /*77a0*/  @!P4 IMAD.MOV.U32 R26, RZ, RZ, R118 ;  /* 0x000000ffff1ac224 */ /* 0x000fc800078e0076 */
[----:B------:R-:W-:Y:S01]  /*77b0*/  @!P4 IMAD.MOV.U32 R27, RZ, RZ, R112 ;  /* 0x000000ffff1bc224 */ /* 0x000fe200078e0070 */
[----:B------:R-:W-:-:S04]  /*77c0*/  IADD3 R164, P6, PT, R163, R2, RZ ;  /* 0x00000002a3a47210 */ /* 0x000fc80007fde0ff */
[----:B------:R0:W3:Y:S01]  /*77d0*/  @!P4 LDG.E.U8 R120, desc[UR18][R26.64] ;  /* 0x000000121a78c981 */ /* 0x0000e2000c1e1100 */
[----:B------:R-:W-:-:S03]  /*77e0*/  LEA.HI.X.SX32 R163, R163, R3, 0x1, P6 ;  /* 0x00000003a3a37211 */ /* 0x000fc600030f0eff */
[----:B--2---:R-:W-:Y:S04]  /*77f0*/  STL [R1+0x1d8], R124 ;  /* 0x0001d87c01007387 */ /* 0x004fe80000100800 */
[----:B------:R-:W-:Y:S04]  /*7800*/  STL [R1+0xa64], R24 ;  /* 0x000a641801007387 */ /* 0x000fe80000100800 */
[----:B------:R-:W-:Y:S01]  /*7810*/  STL [R1+0xa60], R25 ;  /* 0x000a601901007387 */ /* 0x000fe20000100800 */
[----:B0-----:R-:W-:-:S03]  /*7820*/  @!P5 IMAD.MOV.U32 R26, RZ, RZ, R164 ;  /* 0x000000ffff1ad224 */ /* 0x001fc600078e00a4 */
[----:B----4-:R-:W-:Y:S01]  /*7830*/  STL [R1+0x1d0], R121 ;  /* 0x0001d07901007387 */ /* 0x010fe20000100800 */
[----:B------:R-:W-:-:S03]  /*7840*/  @!P5 IMAD.MOV.U32 R27, RZ, RZ, R163 ;  /* 0x000000ffff1bd224 */ /* 0x000fc600078e00a3 */
[----:B------:R0:W-:Y:S02]  /*7850*/  STL [R1+0xa6c], R118 ;  /* 0x000a6c7601007387 */ /* 0x0001e40000100800 */
[----:B0-----:R-:W-:-:S06]  /*7860*/  PRMT R118, RZ, 0x7610, R118 ;  /* 0x00007610ff767816 */ /* 0x001fcc0000000076 */
[----:B------:R0:W2:Y:S01]  /*7870*/  @!P5 LDG.E.U8 R118, desc[UR18][R26.64] ;  /* 0x000000121a76d981 */ /* 0x0000a2000c1e1100 */
[----:B------:R-:W-:-:S03]  /*7880*/  IMAD R28, R36, 0x1e, RZ ;  /* 0x0000001e241c7824 */ /* 0x000fc600078e02ff */
[----:B------:R1:W-:Y:S01]  /*7890*/  STL [R1+0xa68], R112 ;  /* 0x000a687001007387 */ /* 0x0003e20000100800 */
[----:B------:R-:W-:Y:S02]  /*78a0*/  IMAD.MOV.U32 R133, RZ, RZ, R137 ;  /* 0x000000ffff857224 */ /* 0x000fe400078e0089 */
[----:B------:R-:W-:Y:S02]  /*78b0*/  IMAD.MOV.U32 R137, RZ, RZ, R145 ;  /* 0x000000ffff897224 */ /* 0x000fe400078e0091 */
[----:B------:R-:W-:Y:S02]  /*78c0*/  IMAD.MOV.U32 R145, RZ, RZ, R162 ;  /* 0x000000ffff917224 */ /* 0x000fe400078e00a2 */
[----:B------:R-:W-:Y:S02]  /*78d0*/  IMAD.MOV.U32 R162, RZ, RZ, R30 ;  /* 0x000000ffffa27224 */ /* 0x000fe400078e001e */
[----:B------:R-:W-:Y:S01]  /*78e0*/  VIADD R30, R12, 0xffffffc9 ;  /* 0xffffffc90c1e7836 */ /* 0x000fe20000000000 */
[----:B-1----:R-:W-:Y:S01]  /*78f0*/  PRMT R112, RZ, 0x7610, R112 ;  /* 0x00007610ff707816 */ /* 0x002fe20000000070 */
[----:B------:R-:W-:-:S02]  /*7900*/  IMAD.MOV.U32 R129, RZ, RZ, R134 ;  /* 0x000000ffff817224 */ /* 0x000fc400078e0086 */
[----:B------:R-:W-:Y:S01]  /*7910*/  IMAD.MOV.U32 R134, RZ, RZ, R136 ;  /* 0x000000ffff867224 */ /* 0x000fe200078e0088 */
[----:B------:R-:W-:Y:S01]  /*7920*/  ISETP.GE.U32.AND P4, PT, R30, 0x7fffff4a, PT ;  /* 0x7fffff4a1e00780c */ /* 0x000fe20003f86070 */
[----:B------:R-:W-:Y:S02]  /*7930*/  IMAD R30, R36, 0x26, RZ ;  /* 0x00000026241e7824 */ /* 0x000fe400078e02ff */
[----:B------:R-:W-:Y:S02]  /*7940*/  IMAD.MOV.U32 R136, RZ, RZ, R145 ;  /* 0x000000ffff887224 */ /* 0x000fe400078e0091 */
[----:B------:R-:W-:Y:S02]  /*7950*/  IMAD.MOV.U32 R145, RZ, RZ, R31 ;  /* 0x000000ffff917224 */ /* 0x000fe400078e001f */
[----:B------:R-:W-:-:S05]  /*7960*/  VIADD R31, R12, 0xffffffc1 ;  /* 0xffffffc10c1f7836 */ /* 0x000fca0000000000 */
[----:B------:R-:W-:Y:S02]  /*7970*/  ISETP.GE.U32.AND P5, PT, R31, 0x7fffff42, PT ;  /* 0x7fffff421f00780c */ /* 0x000fe40003fa6070 */
[----:B------:R-:W-:Y:S01]  /*7980*/  PRMT R31, RZ, 0x7610, R31 ;  /* 0x00007610ff1f7816 */ /* 0x000fe2000000001f */
[----:B---3--:R1:W-:Y:S02]  /*7990*/  STL [R1+0x1cc], R120 ;  /* 0x0001cc7801007387 */ /* 0x0083e40000100800 */
[----:B-1----:R-:W-:-:S04]  /*79a0*/  IADD3 R120, P6, PT, R28, R2, RZ ;  /* 0x000000021c787210 */ /* 0x002fc80007fde0ff */
[----:B------:R-:W-:Y:S01]  /*79b0*/  LEA.HI.X.SX32 R121, R28, R3, 0x1, P6 ;  /* 0x000000031c797211 */ /* 0x000fe200030f0eff */
[----:B0-----:R-:W-:Y:S01]  /*79c0*/  @!P3 IMAD.MOV.U32 R26, RZ, RZ, R120 ;  /* 0x000000ffff1ab224 */ /* 0x001fe200078e0078 */
[----:B------:R-:W-:Y:S03]  /*79d0*/  STL [R1+0xbc], R120 ;  /* 0x0000bc7801007387 */ /* 0x000fe60000100800 */
[----:B------:R-:W-:Y:S01]  /*79e0*/  @!P3 IMAD.MOV.U32 R27, RZ, RZ, R121 ;  /* 0x000000ffff1bb224 */ /* 0x000fe200078e0079 */
[----:B------:R-:W-:Y:S04]  /*79f0*/  STL [R1+0xa74], R164 ;  /* 0x000a74a401007387 */ /* 0x000fe80000100800 */
[----:B------:R-:W-:Y:S04]  /*7a00*/  STL [R1+0xa70], R163 ;  /* 0x000a70a301007387 */ /* 0x000fe80000100800 */
[----:B------:R-:W-:Y:S04]  /*7a10*/  STL [R1+0xb8], R121 ;  /* 0x0000b87901007387 */ /* 0x000fe80000100800 */
[----:B------:R0:W3:Y:S04]  /*7a20*/  @!P3 LDG.E.U8 R112, desc[UR18][R26.64] ;  /* 0x000000121a70b981 */ /* 0x0000e8000c1e1100 */
[----:B--2---:R1:W-:Y:S01]  /*7a30*/  STL [R1+0x1a0], R118 ;  /* 0x0001a07601007387 */ /* 0x0043e20000100800 */
[----:B0-----:R-:W-:Y:S01]  /*7a40*/  VIADD R26, R12, 0xffffffb9 ;  /* 0xffffffb90c1a7836 */ /* 0x001fe20000000000 */
[----:B-1----:R-:W-:-:S04]  /*7a50*/  IADD3 R118, P6, PT, R30, R2, RZ ;  /* 0x000000021e767210 */ /* 0x002fc80007fde0ff */
[----:B------:R-:W-:Y:S02]  /*7a60*/  ISETP.GE.U32.AND P3, PT, R26, 0x7fffff3a, PT ;  /* 0x7fffff3a1a00780c */ /* 0x000fe40003f66070 */
[----:B------:R-:W-:Y:S01]  /*7a70*/  LEA.HI.X.SX32 R27, R30, R3, 0x1, P6 ;  /* 0x000000031e1b7211 */ /* 0x000fe200030f0eff */
[----:B------:R-:W-:-:S05]  /*7a80*/  @!P2 IMAD.MOV.U32 R26, RZ, RZ, R118 ;  /* 0x000000ffff1aa224 */ /* 0x000fca00078e0076 */
[----:B------:R0:W2:Y:S01]  /*7a90*/  @!P2 LDG.E.U8 R31, desc[UR18][R26.64] ;  /* 0x000000121a1fa981 */ /* 0x0000a2000c1e1100 */
[----:B------:R-:W-:-:S03]  /*7aa0*/  IMAD R28, R36, 0x2e, RZ ;  /* 0x0000002e241c7824 */ /* 0x000fc600078e02ff */
[----:B------:R-:W-:Y:S01]  /*7ab0*/  STL [R1+0x52c], R118 ;  /* 0x00052c7601007387 */ /* 0x000fe20000100800 */
[----:B------:R-:W-:-:S03]  /*7ac0*/  PRMT R111, RZ, 0x7610, R111 ;  /* 0x00007610ff6f7816 */ /* 0x000fc6000000006f */
[----:B---3--:R1:W-:Y:S04]  /*7ad0*/  STL [R1+0x19c], R112 ;  /* 0x00019c7001007387 */ /* 0x0083e80000100800 */
[----:B------:R3:W-:Y:S01]  /*7ae0*/  STL [R1+0x528], R27 ;  /* 0x0005281b01007387 */ /* 0x0007e20000100800 */
[----:B-1----:R-:W-:-:S04]  /*7af0*/  IADD3 R112, P6, PT, R28, R2, RZ ;  /* 0x000000021c707210 */ /* 0x002fc80007fde0ff */
[----:B0-----:R-:W-:Y:S01]  /*7b00*/  LEA.HI.X.SX32 R26, R28, R3, 0x1, P6 ;  /* 0x000000031c1a7211 */ /* 0x001fe200030f0eff */
[----:B------:R-:W-:Y:S04]  /*7b10*/  STL [R1+0x56c], R112 ;  /* 0x00056c7001007387 */ /* 0x000fe80000100800 */
[----:B---3--:R-:W-:Y:S01]  /*7b20*/  @!P0 IMAD.MOV.U32 R27, RZ, RZ, R26 ;  /* 0x000000ffff1b8224 */ /* 0x008fe200078e001a */
[----:B--2---:R-:W-:Y:S04]  /*7b30*/  STL [R1+0x198], R31 ;  /* 0x0001981f01007387 */ /* 0x004fe80000100800 */
[----:B------:R0:W-:Y:S02]  /*7b40*/  STL [R1+0x568], R26 ;  /* 0x0005681a01007387 */ /* 0x0001e40000100800 */
[----:B0-----:R-:W-:-:S05]  /*7b50*/  @!P0 IMAD.MOV.U32 R26, RZ, RZ, R112 ;  /* 0x000000ffff1a8224 */ /* 0x001fca00078e0070 */
[----:B------:R0:W2:Y:S01]  /*7b60*/  @!P0 LDG.E.U8 R111, desc[UR18][R26.64] ;  /* 0x000000121a6f8981 */ /* 0x0000a2000c1e1100 */
[----:B------:R-:W-:-:S05]  /*7b70*/  VIADD R30, R12, 0xffffffb1 ;  /* 0xffffffb10c1e7836 */ /* 0x000fca0000000000 */
[----:B------:R-:W-:Y:S01]  /*7b80*/  ISETP.GE.U32.AND P2, PT, R30, 0x7fffff32, PT ;  /* 0x7fffff321e00780c */ /* 0x000fe20003f46070 */
[----:B------:R-:W-:-:S05]  /*7b90*/  IMAD R30, R36, 0x36, RZ ;  /* 0x00000036241e7824 */ /* 0x000fca00078e02ff */
[----:B------:R-:W-:-:S04]  /*7ba0*/  IADD3 R118, P6, PT, R30, R2, RZ ;  /* 0x000000021e767210 */ /* 0x000fc80007fde0ff */
[----:B0-----:R-:W-:Y:S01]  /*7bb0*/  LEA.HI.X.SX32 R26, R30, R3, 0x1, P6 ;  /* 0x000000031e1a7211 */ /* 0x001fe200030f0eff */
[----:B------:R-:W-:Y:S01]  /*7bc0*/  STL [R1+0x5ac], R118 ;  /* 0x0005ac7601007387 */ /* 0x000fe20000100800 */
[----:B------:R-:W-:-:S03]  /*7bd0*/  PRMT R110, RZ, 0x7610, R110 ;  /* 0x00007610ff6e7816 */ /* 0x000fc6000000006e */
[----:B------:R-:W-:Y:S01]  /*7be0*/  @!P4 IMAD.MOV.U32 R27, RZ, RZ, R26 ;  /* 0x000000ffff1bc224 */ /* 0x000fe200078e001a */
[----:B--2---:R-:W-:Y:S04]  /*7bf0*/  STL [R1+0x194], R111 ;  /* 0x0001946f01007387 */ /* 0x004fe80000100800 */
[----:B------:R0:W-:Y:S02]  /*7c00*/  STL [R1+0x5a8], R26 ;  /* 0x0005a81a01007387 */ /* 0x0001e40000100800 */
[----:B0-----:R-:W-:-:S05]  /*7c10*/  @!P4 IMAD.MOV.U32 R26, RZ, RZ, R118 ;  /* 0x000000ffff1ac224 */ /* 0x001fca00078e0076 */
[----:B------:R0:W2:Y:S01]  /*7c20*/  @!P4 LDG.E.U8 R110, desc[UR18][R26.64] ;  /* 0x000000121a6ec981 */ /* 0x0000a2000c1e1100 */
[----:B------:R-:W-:-:S05]  /*7c30*/  IMAD R28, R36, 0x3e, RZ ;  /* 0x0000003e241c7824 */ /* 0x000fca00078e02ff */
[----:B------:R-:W-:-:S04]  /*7c40*/  IADD3 R111, P6, PT, R28, R2, RZ ;  /* 0x000000021c6f7210 */ /* 0x000fc80007fde0ff */
[----:B------:R-:W-:Y:S01]  /*7c50*/  LEA.HI.X.SX32 R112, R28, R3, 0x1, P6 ;  /* 0x000000031c707211 */ /* 0x000fe200030f0eff */
[----:B0-----:R-:W-:Y:S01]  /*7c60*/  @!P5 IMAD.MOV.U32 R26, RZ, RZ, R111 ;  /* 0x000000ffff1ad224 */ /* 0x001fe200078e006f */
[----:B------:R-:W-:Y:S01]  /*7c70*/  PRMT R22, RZ, 0x7610, R22 ;  /* 0x00007610ff167816 */ /* 0x000fe20000000016 */
[----:B------:R-:W-:Y:S02]  /*7c80*/  IMAD R30, R36, 0x46, RZ ;  /* 0x00000046241e7824 */ /* 0x000fe400078e02ff */
[----:B------:R-:W-:Y:S01]  /*7c90*/  @!P5 IMAD.MOV.U32 R27, RZ, RZ, R112 ;  /* 0x000000ffff1bd224 */ /* 0x000fe200078e0070 */
[----:B------:R-:W-:Y:S04]  /*7ca0*/  STL [R1+0x5ec], R111 ;  /* 0x0005ec6f01007387 */ /* 0x000fe80000100800 */
[----:B------:R-:W-:Y:S04]  /*7cb0*/  STL [R1+0x5e8], R112 ;  /* 0x0005e87001007387 */ /* 0x000fe80000100800 */
[----:B------:R0:W3:Y:S01]  /*7cc0*/  @!P5 LDG.E.U8 R22, desc[UR18][R26.64] ;  /* 0x000000121a16d981 */ /* 0x0000e2000c1e1100 */
[----:B------:R-:W-:Y:S01]  /*7cd0*/  PRMT R25, RZ, 0x7610, R25 ;  /* 0x00007610ff197816 */ /* 0x000fe20000000019 */
[----:B0-----:R-:W-:-:S05]  /*7ce0*/  VIADD R26, R12, 0xffffff99 ;  /* 0xffffff990c1a7836 */ /* 0x001fca0000000000 */
[----:B------:R-:W-:Y:S01]  /*7cf0*/  ISETP.GE.U32.AND P5, PT, R26, 0x7fffff1a, PT ;  /* 0x7fffff1a1a00780c */ /* 0x000fe20003fa6070 */
[----:B--2---:R0:W-:Y:S02]  /*7d00*/  STL [R1+0x190], R110 ;  /* 0x0001906e01007387 */ /* 0x0041e40000100800 */
[----:B0-----:R-:W-:-:S04]  /*7d10*/  IADD3 R110, P6, PT, R30, R2, RZ ;  /* 0x000000021e6e7210 */ /* 0x001fc80007fde0ff */
[----:B------:R-:W-:Y:S01]  /*7d20*/  LEA.HI.X.SX32 R27, R30, R3, 0x1, P6 ;  /* 0x000000031e1b7211 */ /* 0x000fe200030f0eff */
[----:B------:R-:W-:-:S05]  /*7d30*/  @!P3 IMAD.MOV.U32 R26, RZ, RZ, R110 ;  /* 0x000000ffff1ab224 */ /* 0x000fca00078e006e */
[----:B------:R0:W2:Y:S01]  /*7d40*/  @!P3 LDG.E.U8 R25, desc[UR18][R26.64] ;  /* 0x000000121a19b981 */ /* 0x0000a2000c1e1100 */
[----:B------:R-:W-:-:S03]  /*7d50*/  IMAD R28, R36, 0x4e, RZ ;  /* 0x0000004e241c7824 */ /* 0x000fc600078e02ff */
[----:B------:R-:W-:Y:S04]  /*7d60*/  STL [R1+0x62c], R110 ;  /* 0x00062c6e01007387 */ /* 0x000fe80000100800 */
[----:B---3--:R1:W-:Y:S01]  /*7d70*/  STL [R1+0x18c], R22 ;  /* 0x00018c1601007387 */ /* 0x0083e20000100800 */
[----:B------:R-:W-:-:S03]  /*7d80*/  VIADD R31, R12, 0xffffffa9 ;  /* 0xffffffa90c1f7836 */ /* 0x000fc60000000000 */
[----:B------:R-:W-:Y:S01]  /*7d90*/  STL [R1+0x628], R27 ;  /* 0x0006281b01007387 */ /* 0x000fe20000100800 */
[----:B-1----:R-:W-:-:S05]  /*7da0*/  IADD3 R22, P6, PT, R28, R2, RZ ;  /* 0x000000021c167210 */ /* 0x002fca0007fde0ff */
[----:B------:R-:W-:Y:S01]  /*7db0*/  STL [R1+0x66c], R22 ;  /* 0x00066c1601007387 */ /* 0x000fe20000100800 */
[----:B------:R-:W-:Y:S01]  /*7dc0*/  ISETP.GE.U32.AND P0, PT, R31, 0x7fffff2a, PT ;  /* 0x7fffff2a1f00780c */ /* 0x000fe20003f06070 */
[----:B0-----:R-:W-:Y:S01]  /*7dd0*/  @!P2 IMAD.MOV.U32 R26, RZ, RZ, R22 ;  /* 0x000000ffff1aa224 */ /* 0x001fe200078e0016 */
[----:B------:R-:W-:Y:S02]  /*7de0*/  PRMT R20, RZ, 0x7610, R20 ;  /* 0x00007610ff147816 */ /* 0x000fe40000000014 */
[----:B------:R-:W-:Y:S01]  /*7df0*/  PRMT R21, RZ, 0x7610, R21 ;  /* 0x00007610ff157816 */ /* 0x000fe20000000015 */
[----:B--2---:R0:W-:Y:S02]  /*7e00*/  STL [R1+0x160], R25 ;  /* 0x0001601901007387 */ /* 0x0041e40000100800 */
[----:B0-----:R-:W-:Y:S01]  /*7e10*/  LEA.HI.X.SX32 R25, R28, R3, 0x1, P6 ;  /* 0x000000031c197211 */ /* 0x001fe200030f0eff */
[----:B------:R-:W-:-:S05]  /*7e20*/  IMAD R28, R36, 0x56, RZ ;  /* 0x00000056241c7824 */ /* 0x000fca00078e02ff */
[C---:B------:R-:W-:Y:S01]  /*7e30*/  IADD3 R22, P6, PT, R28.reuse, R2, RZ ;  /* 0x000000021c167210 */ /* 0x040fe20007fde0ff */
[----:B------:R-:W-:Y:S01]  /*7e40*/  @!P2 IMAD.MOV.U32 R27, RZ, RZ, R25 ;  /* 0x000000ffff1ba224 */ /* 0x000fe200078e0019 */
[----:B------:R0:W-:Y:S04]  /*7e50*/  STL [R1+0x668], R25 ;  /* 0x0006681901007387 */ /* 0x0001e80000100800 */
[----:B------:R1:W2:Y:S01]  /*7e60*/  @!P2 LDG.E.U8 R20, desc[UR18][R26.64] ;  /* 0x000000121a14a981 */ /* 0x0002a2000c1e1100 */
[----:B0-----:R-:W-:Y:S01]  /*7e70*/  LEA.HI.X.SX32 R25, R28, R3, 0x1, P6 ;  /* 0x000000031c197211 */ /* 0x001fe200030f0eff */
[----:B-1----:R-:W-:-:S04]  /*7e80*/  @!P0 IMAD.MOV.U32 R26, RZ, RZ, R22 ;  /* 0x000000ffff1a8224 */ /* 0x002fc800078e0016 */
[----:B------:R-:W-:-:S05]  /*7e90*/  @!P0 IMAD.MOV.U32 R27, RZ, RZ, R25 ;  /* 0x000000ffff1b8224 */ /* 0x000fca00078e0019 */
[----:B------:R0:W3:Y:S01]  /*7ea0*/  @!P0 LDG.E.U8 R21, desc[UR18][R26.64] ;  /* 0x000000121a158981 */ /* 0x0000e2000c1e1100 */
[C---:B------:R-:W-:Y:S02]  /*7eb0*/  VIADD R30, R12.reuse, 0xffffff91 ;  /* 0xffffff910c1e7836 */ /* 0x040fe40000000000 */
[----:B------:R-:W-:-:S03]  /*7ec0*/  VIADD R31, R12, 0xffffffa1 ;  /* 0xffffffa10c1f7836 */ /* 0x000fc60000000000 */
[----:B------:R-:W-:Y:S01]  /*7ed0*/  ISETP.GE.U32.AND P3, PT, R30, 0x7fffff12, PT ;  /* 0x7fffff121e00780c */ /* 0x000fe20003f66070 */
[----:B------:R-:W-:Y:S01]  /*7ee0*/  VIADD R30, R12, 0xffffff89 ;  /* 0xffffff890c1e7836 */ /* 0x000fe20000000000 */
[----:B------:R-:W-:-:S04]  /*7ef0*/  ISETP.GE.U32.AND P4, PT, R31, 0x7fffff22, PT ;  /* 0x7fffff221f00780c */ /* 0x000fc80003f86070 */
[----:B------:R-:W-:Y:S01]  /*7f00*/  ISETP.GE.U32.AND P2, PT, R30, 0x7fffff0a, PT ;  /* 0x7fffff0a1e00780c */ /* 0x000fe20003f46070 */
[----:B------:R-:W-:Y:S01]  /*7f10*/  IMAD R30, R36, 0x5e, RZ ;  /* 0x0000005e241e7824 */ /* 0x000fe200078e02ff */
[----:B------:R-:W-:Y:S01]  /*7f20*/  STL [R1+0x6ac], R22 ;  /* 0x0006ac1601007387 */ /* 0x000fe20000100800 */
[----:B------:R-:W-:-:S05]  /*7f30*/  VIADD R28, R12, 0xffffff81 ;  /* 0xffffff810c1c7836 */ /* 0x000fca0000000000 */
[----:B------:R-:W-:Y:S01]  /*7f40*/  ISETP.GE.U32.AND P0, PT, R28, 0x7fffff02, PT ;  /* 0x7fffff021c00780c */ /* 0x000fe20003f06070 */
[----:B------:R-:W-:Y:S01]  /*7f50*/  IMAD R28, R36, 0x66, RZ ;  /* 0x00000066241c7824 */ /* 0x000fe200078e02ff */
[----:B------:R-:W-:Y:S02]  /*7f60*/  PRMT R18, RZ, 0x7610, R18 ;  /* 0x00007610ff127816 */ /* 0x000fe40000000012 */
[----:B------:R-:W-:Y:S01]  /*7f70*/  PRMT R19, RZ, 0x7610, R19 ;  /* 0x00007610ff137816 */ /* 0x000fe20000000013 */
[----:B--2---:R1:W-:Y:S04]  /*7f80*/  STL [R1+0x15c], R20 ;  /* 0x00015c1401007387 */ /* 0x0043e80000100800 */
[----:B------:R-:W-:Y:S01]  /*7f90*/  STL [R1+0x6a8], R25 ;  /* 0x0006a81901007387 */ /* 0x000fe20000100800 */
[----:B-1----:R-:W-:-:S05]  /*7fa0*/  IADD3 R20, P6, PT, R30, R2, RZ ;  /* 0x000000021e147210 */ /* 0x002fca0007fde0ff */
[----:B------:R-:W-:Y:S01]  /*7fb0*/  STL [R1+0x6e4], R20 ;  /* 0x0006e41401007387 */ /* 0x000fe20000100800 */
[----:B0-----:R-:W-:-:S03]  /*7fc0*/  @!P4 IMAD.MOV.U32 R26, RZ, RZ, R20 ;  /* 0x000000ffff1ac224 */ /* 0x001fc600078e0014 */
[----:B---3--:R0:W-:Y:S02]  /*7fd0*/  STL [R1+0x158], R21 ;  /* 0x0001581501007387 */ /* 0x0081e40000100800 */
[----:B0-----:R-:W-:Y:S02]  /*7fe0*/  LEA.HI.X.SX32 R21, R30, R3, 0x1, P6 ;  /* 0x000000031e157211 */ /* 0x001fe400030f0eff */
[----:B------:R-:W-:-:S03]  /*7ff0*/  IADD3 R20, P6, PT, R28, R2, RZ ;  /* 0x000000021c147210 */ /* 0x000fc60007fde0ff */
[----:B------:R-:W-:Y:S01]  /*8000*/  @!P4 IMAD.MOV.U32 R27, RZ, RZ, R21 ;  /* 0x000000ffff1bc224 */ /* 0x000fe200078e0015 */
[----:B------:R0:W-:Y:S04]  /*8010*/  STL [R1+0x6e0], R21 ;  /* 0x0006e01501007387 */ /* 0x0001e80000100800 */
[----:B------:R1:W2:Y:S01]  /*8020*/  @!P4 LDG.E.U8 R18, desc[UR18][R26.64] ;  /* 0x000000121a12c981 */ /* 0x0002a2000c1e1100 */
[----:B0-----:R-:W-:Y:S01]  /*8030*/  LEA.HI.X.SX32 R21, R28, R3, 0x1, P6 ;  /* 0x000000031c157211 */ /* 0x001fe200030f0eff */
[----:B-1----:R-:W-:-:S04]  /*8040*/  @!P5 IMAD.MOV.U32 R26, RZ, RZ, R20 ;  /* 0x000000ffff1ad224 */ /* 0x002fc800078e0014 */
[----:B------:R-:W-:-:S05]  /*8050*/  @!P5 IMAD.MOV.U32 R27, RZ, RZ, R21 ;  /* 0x000000ffff1bd224 */ /* 0x000fca00078e0015 */
[----:B------:R0:W3:Y:S01]  /*8060*/  @!P5 LDG.E.U8 R19, desc[UR18][R26.64] ;  /* 0x000000121a13d981 */ /* 0x0000e2000c1e1100 */
[----:B------:R-:W-:-:S05]  /*8070*/  VIADD R30, R12, 0xfffffff8 ;  /* 0xfffffff80c1e7836 */ /* 0x000fca0000000000 */
        /* <DEDUP_REMOVED lines=22> */
[----:B------:R-:W3:Y:S01]  /*81e0*/  @!P2 LDG.E.U8 R17, desc[UR18][R26.64] ;  /* 0x000000121a11a981 */ /* 0x000ee2000c1e1100 */
[----:B------:R-:W-:-:S05]  /*81f0*/  VIADD R30, R12, 0xffffffe8 ;  /* 0xffffffe80c1e7836 */ /* 0x000fca0000000000 */
[----:B------:R-:W-:Y:S01]  /*8200*/  ISETP.GE.U32.AND P3, PT, R30, 0x7fffff69, PT ;  /* 0x7fffff691e00780c */ /* 0x000fe20003f66070 */
[----:B------:R-:W-:Y:S01]  /*8210*/  IMAD R30, R36, 0x7e, RZ ;  /* 0x0000007e241e7824 */ /* 0x000fe200078e02ff */
[----:B------:R-:W-:Y:S01]  /*8220*/  STL [R1+0x78c], R18 ;  /* 0x00078c1201007387 */ /* 0x000fe20000100800 */
[----:B------:R-:W-:Y:S01]  /*8230*/  VIADD R28, R12, 0xffffffe0 ;  /* 0xffffffe00c1c7836 */ /* 0x000fe20000000000 */
[----:B------:R-:W-:-:S04]  /*8240*/  PRMT R15, RZ, 0x7610, R15 ;  /* 0x00007610ff0f7816 */ /* 0x000fc8000000000f */
[----:B------:R-:W-:Y:S01]  /*8250*/  ISETP.GE.U32.AND P2, PT, R28, 0x7fffff61, PT ;  /* 0x7fffff611c00780c */ /* 0x000fe20003f46070 */
[----:B------:R-:W-:Y:S01]  /*8260*/  IMAD R28, R36, 0x7, RZ ;  /* 0x00000007241c7824 */ /* 0x000fe200078e02ff */
[----:B------:R-:W-:Y:S01]  /*8270*/  PRMT R14, RZ, 0x7610, R14 ;  /* 0x00007610ff0e7816 */ /* 0x000fe2000000000e */
[----:B--2---:R0:W-:Y:S04]  /*8280*/  STL [R1+0x14c], R16 ;  /* 0x00014c1001007387 */ /* 0x0041e80000100800 */
[----:B------:R-:W-:Y:S01]  /*8290*/  STL [R1+0x788], R19 ;  /* 0x0007881301007387 */ /* 0x000fe20000100800 */
[----:B0-----:R-:W-:-:S05]  /*82a0*/  IADD3 R16, P6, PT, R30, R2, RZ ;  /* 0x000000021e107210 */ /* 0x001fca0007fde0ff */
[----:B------:R-:W-:Y:S04]  /*82b0*/  STL [R1+0x7c4], R16 ;  /* 0x0007c41001007387 */ /* 0x000fe80000100800 */
[----:B---3--:R0:W-:Y:S01]  /*82c0*/  STL [R1+0x90], R17 ;  /* 0x0000901101007387 */ /* 0x0081e20000100800 */
[----:B------:R-:W-:Y:S01]  /*82d0*/  @!P0 IMAD.MOV.U32 R26, RZ, RZ, R16 ;  /* 0x000000ffff1a8224 */ /* 0x000fe200078e0010 */
[----:B0-----:R-:W-:-:S05]  /*82e0*/  LEA.HI.X.SX32 R17, R30, R3, 0x1, P6 ;  /* 0x000000031e117211 */ /* 0x001fca00030f0eff */
[----:B------:R-:W-:-:S05]  /*82f0*/  @!P0 IMAD.MOV.U32 R27, RZ, RZ, R17 ;  /* 0x000000ffff1b8224 */ /* 0x000fca00078e0011 */
[----:B------:R0:W2:Y:S02]  /*8300*/  @!P0 LDG.E.U8 R15, desc[UR18][R26.64] ;  /* 0x000000121a0f8981 */ /* 0x0000a4000c1e1100 */
[----:B0-----:R-:W-:-:S04]  /*8310*/  IADD3 R26, P6, PT, R28, R2, RZ ;  /* 0x000000021c1a7210 */ /* 0x001fc80007fde0ff */
[----:B------:R-:W-:-:S05]  /*8320*/  LEA.HI.X.SX32 R27, R28, R3, 0x1, P6 ;  /* 0x000000031c1b7211 */ /* 0x000fca00030f0eff */
[----:B------:R-:W3:Y:S01]  /*8330*/  @!P4 LDG.E.U8 R14, desc[UR18][R26.64] ;  /* 0x000000121a0ec981 */ /* 0x000ee2000c1e1100 */
[----:B------:R-:W-:Y:S02]  /*8340*/  IMAD.MOV.U32 R127, RZ, RZ, R140 ;  /* 0x000000ffff7f7224 */ /* 0x000fe400078e008c */
[----:B------:R-:W-:Y:S02]  /*8350*/  IMAD.MOV.U32 R140, RZ, RZ, R147 ;  /* 0x000000ffff8c7224 */ /* 0x000fe400078e0093 */
[----:B------:R-:W-:Y:S02]  /*8360*/  IMAD.MOV.U32 R147, RZ, RZ, R151 ;  /* 0x000000ffff937224 */ /* 0x000fe400078e0097 */
[----:B------:R-:W-:Y:S02]  /*8370*/  IMAD.MOV.U32 R151, RZ, RZ, R154 ;  /* 0x000000ffff977224 */ /* 0x000fe400078e009a */
[----:B------:R-:W-:Y:S02]  /*8380*/  IMAD.MOV.U32 R128, RZ, RZ, R133 ;  /* 0x000000ffff807224 */ /* 0x000fe400078e0085 */
[----:B------:R-:W-:-:S02]  /*8390*/  IMAD.MOV.U32 R154, RZ, RZ, R162 ;  /* 0x000000ffff9a7224 */ /* 0x000fc400078e00a2 */
[----:B------:R-:W-:Y:S02]  /*83a0*/  IMAD.MOV.U32 R133, RZ, RZ, R136 ;  /* 0x000000ffff857224 */ /* 0x000fe400078e0088 */
[----:B------:R-:W-:Y:S02]  /*83b0*/  IMAD.MOV.U32 R162, RZ, RZ, R119 ;  /* 0x000000ffffa27224 */ /* 0x000fe400078e0077 */
[----:B------:R-:W-:Y:S02]  /*83c0*/  IMAD.MOV.U32 R136, RZ, RZ, R141 ;  /* 0x000000ffff887224 */ /* 0x000fe400078e008d */
[----:B------:R-:W-:Y:S02]  /*83d0*/  IMAD R119, R36, 0xf, RZ ;  /* 0x0000000f24777824 */ /* 0x000fe400078e02ff */
[----:B------:R-:W-:Y:S02]  /*83e0*/  IMAD.MOV.U32 R141, RZ, RZ, R148 ;  /* 0x000000ffff8d7224 */ /* 0x000fe400078e0094 */
[----:B------:R-:W-:-:S02]  /*83f0*/  IMAD.MOV.U32 R148, RZ, RZ, R153 ;  /* 0x000000ffff947224 */ /* 0x000fc400078e0099 */
[----:B------:R-:W-:Y:S02]  /*8400*/  IMAD.MOV.U32 R153, RZ, RZ, R159 ;  /* 0x000000ffff997224 */ /* 0x000fe400078e009f */
[----:B------:R-:W-:Y:S01]  /*8410*/  IMAD.MOV.U32 R159, RZ, RZ, R123 ;  /* 0x000000ffff9f7224 */ /* 0x000fe200078e007b */
[C---:B------:R-:W-:Y:S01]  /*8420*/  IADD3 R123, P6, PT, R119.reuse, R2, RZ ;  /* 0x00000002777b7210 */ /* 0x040fe20007fde0ff */
[----:B------:R-:W-:Y:S01]  /*8430*/  IMAD.MOV.U32 R124, RZ, RZ, R129 ;  /* 0x000000ffff7c7224 */ /* 0x000fe200078e0081 */
[----:B------:R-:W-:Y:S01]  /*8440*/  STL [R1+0x7c0], R17 ;  /* 0x0007c01101007387 */ /* 0x000fe20000100800 */
[----:B------:R-:W-:Y:S02]  /*8450*/  IMAD.MOV.U32 R129, RZ, RZ, R165 ;  /* 0x000000ffff817224 */ /* 0x000fe400078e00a5 */
[----:B------:R-:W-:Y:S01]  /*8460*/  IMAD R165, R36, 0x17, RZ ;  /* 0x0000001724a57824 */ /* 0x000fe200078e02ff */
[----:B------:R-:W-:Y:S01]  /*8470*/  LEA.HI.X.SX32 R119, R119, R3, 0x1, P6 ;  /* 0x0000000377777211 */ /* 0x000fe200030f0eff */
[----:B------:R-:W-:Y:S01]  /*8480*/  VIADD R30, R12, 0xffffffd8 ;  /* 0xffffffd80c1e7836 */ /* 0x000fe20000000000 */
[----:B------:R-:W-:-:S03]  /*8490*/  PRMT R11, RZ, 0x7610, R11 ;  /* 0x00007610ff0b7816 */ /* 0x000fc6000000000b */
[----:B------:R-:W-:Y:S01]  /*84a0*/  @!P5 IMAD.MOV.U32 R31, RZ, RZ, R119 ;  /* 0x000000ffff1fd224 */ /* 0x000fe200078e0077 */
[----:B------:R-:W-:Y:S01]  /*84b0*/  ISETP.GE.U32.AND P0, PT, R30, 0x7fffff59, PT ;  /* 0x7fffff591e00780c */ /* 0x000fe20003f06070 */
[----:B------:R-:W-:Y:S01]  /*84c0*/  @!P5 IMAD.MOV.U32 R30, RZ, RZ, R123 ;  /* 0x000000ffff1ed224 */ /* 0x000fe200078e007b */
[----:B------:R-:W-:-:S04]  /*84d0*/  PRMT R13, RZ, 0x7610, R13 ;  /* 0x00007610ff0d7816 */ /* 0x000fc8000000000d */
[----:B------:R0:W4:Y:S04]  /*84e0*/  @!P5 LDG.E.U8 R11, desc[UR18][R30.64] ;  /* 0x000000121e0bd981 */ /* 0x000128000c1e1100 */
[----:B--2---:R-:W-:Y:S04]  /*84f0*/  STL [R1+0x8c], R15 ;  /* 0x00008c0f01007387 */ /* 0x004fe80000100800 */
[----:B------:R-:W-:Y:S04]  /*8500*/  STL [R1+0xa7c], R26 ;  /* 0x000a7c1a01007387 */ /* 0x000fe80000100800 */
[----:B------:R-:W-:Y:S04]  /*8510*/  STL [R1+0xa78], R27 ;  /* 0x000a781b01007387 */ /* 0x000fe80000100800 */
[----:B---3--:R1:W-:Y:S02]  /*8520*/  STL [R1+0x88], R14 ;  /* 0x0000880e01007387 */ /* 0x0083e40000100800 */
[----:B-1----:R-:W-:-:S04]  /*8530*/  IADD3 R14, P6, PT, R165, R2, RZ ;  /* 0x00000002a50e7210 */ /* 0x002fc80007fde0ff */
[----:B------:R-:W-:Y:S01]  /*8540*/  LEA.HI.X.SX32 R165, R165, R3, 0x1, P6 ;  /* 0x00000003a5a57211 */ /* 0x000fe200030f0eff */
[----:B0-----:R-:W-:-:S04]  /*8550*/  @!P3 IMAD.MOV.U32 R30, RZ, RZ, R14 ;  /* 0x000000ffff1eb224 */ /* 0x001fc800078e000e */
[----:B------:R-:W-:-:S05]  /*8560*/  @!P3 IMAD.MOV.U32 R31, RZ, RZ, R165 ;  /* 0x000000ffff1fb224 */ /* 0x000fca00078e00a5 */
[----:B------:R0:W2:Y:S01]  /*8570*/  @!P3 LDG.E.U8 R13, desc[UR18][R30.64] ;  /* 0x000000121e0db981 */ /* 0x0000a2000c1e1100 */
[----:B------:R-:W-:-:S05]  /*8580*/  VIADD R28, R12, 0xffffffd0 ;  /* 0xffffffd00c1c7836 */ /* 0x000fca0000000000 */
[----:B------:R-:W-:Y:S01]  /*8590*/  ISETP.GE.U32.AND P4, PT, R28, 0x7fffff51, PT ;  /* 0x7fffff511c00780c */ /* 0x000fe20003f86070 */
[----:B------:R-:W-:Y:S01]  /*85a0*/  VIADD R28, R12, 0xffffffc8 ;  /* 0xffffffc80c1c7836 */ /* 0x000fe20000000000 */
[----:B------:R-:W-:Y:S04]  /*85b0*/  STL [R1+0xa84], R123 ;  /* 0x000a847b01007387 */ /* 0x000fe80000100800 */
[----:B------:R-:W-:Y:S01]  /*85c0*/  ISETP.GE.U32.AND P5, PT, R28, 0x7fffff49, PT ;  /* 0x7fffff491c00780c */ /* 0x000fe20003fa6070 */
[----:B------:R-:W-:Y:S01]  /*85d0*/  IMAD R28, R36, 0x1f, RZ ;  /* 0x0000001f241c7824 */ /* 0x000fe200078e02ff */
[----:B------:R-:W-:Y:S04]  /*85e0*/  STL [R1+0xa80], R119 ;  /* 0x000a807701007387 */ /* 0x000fe80000100800 */
[----:B----4-:R1:W-:Y:S04]  /*85f0*/  STL [R1+0x84], R11 ;  /* 0x0000840b01007387 */ /* 0x0103e80000100800 */
[----:B------:R-:W-:Y:S01]  /*8600*/  STL [R1+0x10], R14 ;  /* 0x0000100e01007387 */ /* 0x000fe20000100800 */
[----:B-1----:R-:W-:-:S03]  /*8610*/  IADD3 R11, P6, PT, R28, R2, RZ ;  /* 0x000000021c0b7210 */ /* 0x002fc60007fde0ff */
[----:B------:R-:W-:Y:S04]  /*8620*/  STL [R1+0xa88], R165 ;  /* 0x000a88a501007387 */ /* 0x000fe80000100800 */
[----:B------:R-:W-:Y:S01]  /*8630*/  STL [R1+0xc4], R11 ;  /* 0x0000c40b01007387 */ /* 0x000fe20000100800 */
[----:B------:R-:W-:Y:S01]  /*8640*/  PRMT R10, RZ, 0x7610, R10 ;  /* 0x00007610ff0a7816 */ /* 0x000fe2000000000a */
[----:B0-----:R-:W-:Y:S02]  /*8650*/  @!P2 IMAD.MOV.U32 R30, RZ, RZ, R11 ;  /* 0x000000ffff1ea224 */ /* 0x001fe400078e000b */
[----:B--2---:R0:W-:Y:S02]  /*8660*/  STL [R1+0x80], R13 ;  /* 0x0000800d01007387 */ /* 0x0041e40000100800 */
[----:B0-----:R-:W-:-:S05]  /*8670*/  LEA.HI.X.SX32 R13, R28, R3, 0x1, P6 ;  /* 0x000000031c0d7211 */ /* 0x001fca00030f0eff */
[----:B------:R-:W-:-:S05]  /*8680*/  @!P2 IMAD.MOV.U32 R31, RZ, RZ, R13 ;  /* 0x000000ffff1fa224 */ /* 0x000fca00078e000d */
[----:B------:R-:W2:Y:S01]  /*8690*/  @!P2 LDG.E.U8 R10, desc[UR18][R30.64] ;  /* 0x000000121e0aa981 */ /* 0x000ea2000c1e1100 */
[----:B------:R-:W-:Y:S02]  /*86a0*/  IMAD.MOV.U32 R122, RZ, RZ, R127 ;  /* 0x000000ffff7a7224 */ /* 0x000fe400078e007f */
[----:B------:R-:W-:Y:S02]  /*86b0*/  IMAD.MOV.U32 R127, RZ, RZ, R144 ;  /* 0x000000ffff7f7224 */ /* 0x000fe400078e0090 */
[----:B------:R-:W-:Y:S02]  /*86c0*/  IMAD.MOV.U32 R144, RZ, RZ, R35 ;  /* 0x000000ffff907224 */ /* 0x000fe400078e0023 */
[----:B------:R-:W-:Y:S02]  /*86d0*/  VIADD R35, R12, 0xffffffc0 ;  /* 0xffffffc00c237836 */ /* 0x000fe40000000000 */
[----:B------:R-:W-:Y:S01]  /*86e0*/  IMAD R28, R36, 0x27, RZ ;  /* 0x00000027241c7824 */ /* 0x000fe200078e02ff */
[----:B------:R-:W-:Y:S02]  /*86f0*/  STL [R1+0xc0], R13 ;  /* 0x0000c00d01007387 */ /* 0x000fe40000100800 */
[----:B------:R-:W-:Y:S01]  /*8700*/  ISETP.GE.U32.AND P3, PT, R35, 0x7fffff41, PT ;  /* 0x7fffff412300780c */ /* 0x000fe20003f66070 */
[----:B------:R-:W-:Y:S01]  /*8710*/  VIADD R35, R12, 0xffffffb8 ;  /* 0xffffffb80c237836 */ /* 0x000fe20000000000 */
[----:B------:R-:W-:-:S04]  /*8720*/  PRMT R9, RZ, 0x7610, R9 ;  /* 0x00007610ff097816 */ /* 0x000fc80000000009 */
[----:B------:R-:W-:Y:S01]  /*8730*/  ISETP.GE.U32.AND P2, PT, R35, 0x7fffff39, PT ;  /* 0x7fffff392300780c */ /* 0x000fe20003f46070 */
[----:B------:R-:W-:Y:S01]  /*8740*/  IMAD R35, R36, 0x2f, RZ ;  /* 0x0000002f24237824 */ /* 0x000fe200078e02ff */
[----:B------:R-:W-:Y:S01]  /*8750*/  PRMT R7, RZ, 0x7610, R7 ;  /* 0x00007610ff077816 */ /* 0x000fe20000000007 */
[----:B--2---:R0:W-:Y:S02]  /*8760*/  STL [R1+0x7c], R10 ;  /* 0x00007c0a01007387 */ /* 0x0041e40000100800 */
[----:B0-----:R-:W-:-:S04]  /*8770*/  IADD3 R10, P6, PT, R28, R2, RZ ;  /* 0x000000021c0a7210 */ /* 0x001fc80007fde0ff */
[----:B------:R-:W-:Y:S01]  /*8780*/  LEA.HI.X.SX32 R13, R28, R3, 0x1, P6 ;  /* 0x000000031c0d7211 */ /* 0x000fe200030f0eff */
[----:B------:R-:W-:Y:S01]  /*8790*/  @!P0 IMAD.MOV.U32 R30, RZ, RZ, R10 ;  /* 0x000000ffff1e8224 */ /* 0x000fe200078e000a */
[----:B------:R-:W-:-:S03]  /*87a0*/  IADD3 R11, P6, PT, R35, R2, RZ ;  /* 0x00000002230b7210 */ /* 0x000fc60007fde0ff */
[----:B------:R-:W-:Y:S01]  /*87b0*/  @!P0 IMAD.MOV.U32 R31, RZ, RZ, R13 ;  /* 0x000000ffff1f8224 */ /* 0x000fe200078e000d */
[----:B------:R-:W-:Y:S04]  /*87c0*/  STL [R1+0x534], R10 ;  /* 0x0005340a01007387 */ /* 0x000fe80000100800 */
[----:B------:R0:W-:Y:S04]  /*87d0*/  STL [R1+0x530], R13 ;  /* 0x0005300d01007387 */ /* 0x0001e80000100800 */
[----:B------:R1:W2:Y:S01]  /*87e0*/  @!P0 LDG.E.U8 R9, desc[UR18][R30.64] ;  /* 0x000000121e098981 */ /* 0x0002a2000c1e1100 */
[----:B0-----:R-:W-:Y:S01]  /*87f0*/  LEA.HI.X.SX32 R13, R35, R3, 0x1, P6 ;  /* 0x00000003230d7211 */ /* 0x001fe200030f0eff */
[----:B-1----:R-:W-:-:S04]  /*8800*/  @!P4 IMAD.MOV.U32 R30, RZ, RZ, R11 ;  /* 0x000000ffff1ec224 */ /* 0x002fc800078e000b */
[----:B------:R-:W-:-:S05]  /*8810*/  @!P4 IMAD.MOV.U32 R31, RZ, RZ, R13 ;  /* 0x000000ffff1fc224 */ /* 0x000fca00078e000d */
[----:B------:R0:W3:Y:S01]  /*8820*/  @!P4 LDG.E.U8 R7, desc[UR18][R30.64] ;  /* 0x000000121e07c981 */ /* 0x0000e2000c1e1100 */
[----:B------:R-:W-:-:S03]  /*8830*/  IMAD R28, R36, 0x37, RZ ;  /* 0x00000037241c7824 */ /* 0x000fc600078e02ff */
[----:B------:R-:W-:Y:S01]  /*8840*/  STL [R1+0x574], R11 ;  /* 0x0005740b01007387 */ /* 0x000fe20000100800 */
[----:B------:R-:W-:Y:S01]  /*8850*/  IMAD R35, R36, 0x3f, RZ ;  /* 0x0000003f24237824 */ /* 0x000fe200078e02ff */
[----:B------:R-:W-:Y:S02]  /*8860*/  PRMT R8, RZ, 0x7610, R8 ;  /* 0x00007610ff087816 */ /* 0x000fe40000000008 */
[----:B------:R-:W-:Y:S01]  /*8870*/  PRMT R6, RZ, 0x7610, R6 ;  /* 0x00007610ff067816 */ /* 0x000fe20000000006 */
[----:B--2---:R1:W-:Y:S02]  /*8880*/  STL [R1+0x78], R9 ;  /* 0x0000780901007387 */ /* 0x0043e40000100800 */
[C---:B-1----:R-:W-:Y:S02]  /*8890*/  IADD3 R9, P6, PT, R28.reuse, R2, RZ ;  /* 0x000000021c097210 */ /* 0x042fe40007fde0ff */
[----:B------:R-:W-:Y:S02]  /*88a0*/  STL [R1+0x570], R13 ;  /* 0x0005700d01007387 */ /* 0x000fe40000100800 */
[----:B------:R-:W-:-:S02]  /*88b0*/  LEA.HI.X.SX32 R10, R28, R3, 0x1, P6 ;  /* 0x000000031c0a7211 */ /* 0x000fc400030f0eff */
[----:B------:R-:W-:Y:S04]  /*88c0*/  STL [R1+0x5b4], R9 ;  /* 0x0005b40901007387 */ /* 0x000fe80000100800 */
[----:B------:R-:W-:Y:S01]  /*88d0*/  STL [R1+0x5b0], R10 ;  /* 0x0005b00a01007387 */ /* 0x000fe20000100800 */
[----:B0-----:R-:W-:-:S03]  /*88e0*/  @!P5 IMAD.MOV.U32 R30, RZ, RZ, R9 ;  /* 0x000000ffff1ed224 */ /* 0x001fc600078e0009 */
[----:B---3--:R0:W-:Y:S01]  /*88f0*/  STL [R1+0x74], R7 ;  /* 0x0000740701007387 */ /* 0x0081e20000100800 */
[----:B------:R-:W-:-:S05]  /*8900*/  @!P5 IMAD.MOV.U32 R31, RZ, RZ, R10 ;  /* 0x000000ffff1fd224 */ /* 0x000fca00078e000a */
[----:B------:R1:W2:Y:S01]  /*8910*/  @!P5 LDG.E.U8 R8, desc[UR18][R30.64] ;  /* 0x000000121e08d981 */ /* 0x0002a2000c1e1100 */
[----:B0-----:R-:W-:-:S04]  /*8920*/  IADD3 R7, P4, PT, R35, R2, RZ ;  /* 0x0000000223077210 */ /* 0x001fc80007f9e0ff */
[----:B------:R-:W-:Y:S01]  /*8930*/  LEA.HI.X.SX32 R9, R35, R3, 0x1, P4 ;  /* 0x0000000323097211 */ /* 0x000fe200020f0eff */
[----:B-1----:R-:W-:-:S04]  /*8940*/  @!P3 IMAD.MOV.U32 R30, RZ, RZ, R7 ;  /* 0x000000ffff1eb224 */ /* 0x002fc800078e0007 */
[----:B------:R-:W-:-:S05]  /*8950*/  @!P3 IMAD.MOV.U32 R31, RZ, RZ, R9 ;  /* 0x000000ffff1fb224 */ /* 0x000fca00078e0009 */
[----:B------:R-:W3:Y:S01]  /*8960*/  @!P3 LDG.E.U8 R6, desc[UR18][R30.64] ;  /* 0x000000121e06b981 */ /* 0x000ee2000c1e1100 */
[----:B------:R-:W-:Y:S02]  /*8970*/  IMAD.MOV.U32 R121, RZ, RZ, R122 ;  /* 0x000000ffff797224 */ /* 0x000fe400078e007a */
[----:B------:R-:W-:Y:S02]  /*8980*/  IMAD.MOV.U32 R122, RZ, RZ, R152 ;  /* 0x000000ffff7a7224 */ /* 0x000fe400078e0098 */
[----:B------:R-:W-:Y:S02]  /*8990*/  IMAD.MOV.U32 R152, RZ, RZ, R38 ;  /* 0x000000ffff987224 */ /* 0x000fe400078e0026 */
[----:B------:R-:W-:Y:S01]  /*89a0*/  VIADD R38, R12, 0xffffffb0 ;  /* 0xffffffb00c267836 */ /* 0x000fe20000000000 */
[----:B------:R-:W-:Y:S04]  /*89b0*/  STL [R1+0x5f4], R7 ;  /* 0x0005f40701007387 */ /* 0x000fe80000100800 */
[----:B------:R-:W-:Y:S01]  /*89c0*/  ISETP.GE.U32.AND P0, PT, R38, 0x7fffff31, PT ;  /* 0x7fffff312600780c */ /* 0x000fe20003f06070 */
[----:B------:R-:W-:-:S02]  /*89d0*/  IMAD R38, R36, 0x47, RZ ;  /* 0x0000004724267824 */ /* 0x000fc400078e02ff */
[----:B------:R-:W-:Y:S01]  /*89e0*/  IMAD R28, R36, 0x4f, RZ ;  /* 0x0000004f241c7824 */ /* 0x000fe200078e02ff */
[----:B------:R-:W-:Y:S02]  /*89f0*/  PRMT R4, RZ, 0x7610, R4 ;  /* 0x00007610ff047816 */ /* 0x000fe40000000004 */
[----:B------:R-:W-:Y:S01]  /*8a00*/  PRMT R5, RZ, 0x7610, R5 ;  /* 0x00007610ff057816 */ /* 0x000fe20000000005 */
[----:B------:R-:W-:Y:S01]  /*8a10*/  IMAD.MOV.U32 R120, RZ, RZ, R121 ;  /* 0x000000ffff787224 */ /* 0x000fe200078e0079 */
[----:B--2---:R0:W-:Y:S04]  /*8a20*/  STL [R1+0x70], R8 ;  /* 0x0000700801007387 */ /* 0x0041e80000100800 */
[----:B------:R1:W-:Y:S01]  /*8a30*/  STL [R1+0x5f0], R9 ;  /* 0x0005f00901007387 */ /* 0x0003e20000100800 */
[----:B0-----:R-:W-:-:S03]  /*8a40*/  IADD3 R8, P4, PT, R38, R2, RZ ;  /* 0x0000000226087210 */ /* 0x001fc60007f9e0ff */
[----:B------:R-:W-:Y:S01]  /*8a50*/  STL [R1+0xb90], R36 ;  /* 0x000b902401007387 */ /* 0x000fe20000100800 */
[----:B-1----:R-:W-:-:S03]  /*8a60*/  LEA.HI.X.SX32 R9, R38, R3, 0x1, P4 ;  /* 0x0000000326097211 */ /* 0x002fc600020f0eff */
[----:B------:R-:W-:Y:S04]  /*8a70*/  STL [R1+0x634], R8 ;  /* 0x0006340801007387 */ /* 0x000fe80000100800 */
[----:B---3--:R0:W-:Y:S01]  /*8a80*/  STL [R1+0x6c], R6 ;  /* 0x00006c0601007387 */ /* 0x0081e20000100800 */
[----:B------:R-:W-:Y:S02]  /*8a90*/  @!P2 IMAD.MOV.U32 R30, RZ, RZ, R8 ;  /* 0x000000ffff1ea224 */ /* 0x000fe400078e0008 */
[----:B------:R-:W-:-:S05]  /*8aa0*/  @!P2 IMAD.MOV.U32 R31, RZ, RZ, R9 ;  /* 0x000000ffff1fa224 */ /* 0x000fca00078e0009 */
[----:B------:R1:W2:Y:S01]  /*8ab0*/  @!P2 LDG.E.U8 R4, desc[UR18][R30.64] ;  /* 0x000000121e04a981 */ /* 0x0002a2000c1e1100 */
[----:B0-----:R-:W-:-:S04]  /*8ac0*/  IADD3 R6, P3, PT, R28, R2, RZ ;  /* 0x000000021c067210 */ /* 0x001fc80007f7e0ff */
[----:B------:R-:W-:Y:S01]  /*8ad0*/  LEA.HI.X.SX32 R7, R28, R3, 0x1, P3 ;  /* 0x000000031c077211 */ /* 0x000fe200018f0eff */
[----:B-1----:R-:W-:-:S04]  /*8ae0*/  @!P0 IMAD.MOV.U32 R30, RZ, RZ, R6 ;  /* 0x000000ffff1e8224 */ /* 0x002fc800078e0006 */
[----:B------:R-:W-:Y:S01]  /*8af0*/  @!P0 IMAD.MOV.U32 R31, RZ, RZ, R7 ;  /* 0x000000ffff1f8224 */ /* 0x000fe200078e0007 */
[----:B------:R-:W-:Y:S04]  /*8b00*/  STL [R1+0xb94], R2 ;  /* 0x000b940201007387 */ /* 0x000fe80000100800 */
[----:B------:R0:W3:Y:S04]  /*8b10*/  @!P0 LDG.E.U8 R5, desc[UR18][R30.64] ;  /* 0x000000121e058981 */ /* 0x0000e8000c1e1100 */
[----:B------:R-:W-:Y:S04]  /*8b20*/  STL [R1+0x674], R6 ;  /* 0x0006740601007387 */ /* 0x000fe80000100800 */
[----:B------:R-:W-:Y:S04]  /*8b30*/  STL [R1+0x630], R9 ;  /* 0x0006300901007387 */ /* 0x000fe80000100800 */
[----:B------:R1:W-:Y:S04]  /*8b40*/  STL [R1+0xb98], R3 ;  /* 0x000b980301007387 */ /* 0x0003e80000100800 */
[----:B------:R-:W-:Y:S04]  /*8b50*/  STL [R1+0x670], R7 ;  /* 0x0006700701007387 */ /* 0x000fe80000100800 */
[----:B------:R-:W4:Y:S01]  /*8b60*/  LDL R121, [R1+0x8e0] ;  /* 0x0008e00001797983 */ /* 0x000f220000100800 */
[----:B------:R-:W-:-:S05]  /*8b70*/  IMAD R35, R107, R37, RZ ;  /* 0x000000256b237224 */ /* 0x000fca00078e02ff */
[----:B------:R-:W-:Y:S01]  /*8b80*/  IADD3 R38, P3, PT, R35, UR14, RZ ;  /* 0x0000000e23267c10 */ /* 0x000fe2000ff7e0ff */
[C---:B-1----:R-:W-:Y:S01]  /*8b90*/  VIADD R3, R0.reuse, 0x73 ;  /* 0x0000007300037836 */ /* 0x042fe20000000000 */
[C---:B------:R-:W-:Y:S02]  /*8ba0*/  ISETP.GT.U32.AND P6, PT, R39.reuse, R46, PT ;  /* 0x0000002e2700720c */ /* 0x040fe40003fc4070 */
[C---:B------:R-:W-:Y:S02]  /*8bb0*/  ISETP.GT.U32.AND P2, PT, R39.reuse, R45, PT ;  /* 0x0000002d2700720c */ /* 0x040fe40003f44070 */
[C---:B------:R-:W-:Y:S02]  /*8bc0*/  ISETP.GT.U32.AND P4, PT, R39.reuse, R47, PT ;  /* 0x0000002f2700720c */ /* 0x040fe40003f84070 */
[----:B------:R-:W-:Y:S01]  /*8bd0*/  ISETP.GT.U32.AND P5, PT, R39, R44, PT ;  /* 0x0000002c2700720c */ /* 0x000fe20003fa4070 */
[C---:B------:R-:W-:Y:S01]  /*8be0*/  VIADD R2, R0.reuse, 0x7b ;  /* 0x0000007b00027836 */ /* 0x040fe20000000000 */
[----:B------:R-:W-:Y:S01]  /*8bf0*/  LEA.HI.X.SX32 R35, R35, UR15, 0x1, P3 ;  /* 0x0000000f23237c11 */ /* 0x000fe200098f0eff */
[C---:B------:R-:W-:Y:S01]  /*8c00*/  VIADD R13, R0.reuse, 0x2c ;  /* 0x0000002c000d7836 */ /* 0x040fe20000000000 */
[C---:B------:R-:W-:Y:S01]  /*8c10*/  ISETP.GT.U32.AND P3, PT, R39.reuse, R42, PT ;  /* 0x0000002a2700720c */ /* 0x040fe20003f64070 */
[----:B------:R-:W-:Y:S01]  /*8c20*/  VIADD R22, R0, 0x34 ;  /* 0x0000003400167836 */ /* 0x000fe20000000000 */
[----:B--2---:R1:W-:Y:S11]  /*8c30*/  STL [R1+0x68], R4 ;  /* 0x0000680401007387 */ /* 0x0043f60000100800 */
[--C-:B------:R-:W-:Y:S01]  /*8c40*/  @!P3 IMAD.IADD R42, R42, 0x1, -R39.reuse ;  /* 0x000000012a2ab824 */ /* 0x100fe200078e0a27 */
[----:B------:R-:W-:Y:S01]  /*8c50*/  ISETP.GT.U32.AND P0, PT, R39, R43, PT ;  /* 0x0000002b2700720c */ /* 0x000fe20003f04070 */
[--C-:B------:R-:W-:Y:S01]  /*8c60*/  @!P6 IMAD.IADD R46, R46, 0x1, -R39.reuse ;  /* 0x000000012e2ee824 */ /* 0x100fe200078e0a27 */
[----:B0-----:R-:W-:Y:S01]  /*8c70*/  IABS R30, R3 ;  /* 0x00000003001e7213 */ /* 0x001fe20000000000 */
[----:B------:R-:W-:Y:S01]  /*8c80*/  @!P2 IMAD.IADD R45, R45, 0x1, -R39 ;  /* 0x000000012d2da824 */ /* 0x000fe200078e0a27 */
[----:B------:R-:W0:Y:S01]  /*8c90*/  LDCU UR14, c[0x0][0x3b0] ;  /* 0x00007600ff0e77ac */ /* 0x000e220008000800 */
[----:B-1----:R-:W-:Y:S01]  /*8ca0*/  VIADD R4, R0, 0x6b ;  /* 0x0000006b00047836 */ /* 0x002fe20000000000 */
[----:B------:R-:W1:Y:S01]  /*8cb0*/  LDCU UR15, c[0x0][0x3b0] ;  /* 0x00007600ff0f77ac */ /* 0x000e620008000800 */
[----:B---3--:R2:W-:Y:S02]  /*8cc0*/  STL [R1+0x64], R5 ;  /* 0x0000640501007387 */ /* 0x0085e40000100800 */
[----:B--2---:R-:W-:-:S02]  /*8cd0*/  IMAD.MOV.U32 R5, RZ, RZ, R101 ;  /* 0x000000ffff057224 */ /* 0x004fc400078e0065 */
[----:B------:R-:W-:Y:S03]  /*8ce0*/  STL [R1+0x8dc], R4 ;  /* 0x0008dc0401007387 */ /* 0x000fe60000100800 */
[----:B------:R-:W-:Y:S01]  /*8cf0*/  ISETP.GE.AND P3, PT, R5, RZ, PT ;  /* 0x000000ff0500720c */ /* 0x000fe20003f66270 */
[----:B------:R-:W-:Y:S01]  /*8d00*/  IMAD.MOV.U32 R5, RZ, RZ, R120 ;  /* 0x000000ffff057224 */ /* 0x000fe200078e0078 */
[----:B------:R-:W-:Y:S01]  /*8d10*/  STL [R1+0x8d8], R3 ;  /* 0x0008d80301007387 */ /* 0x000fe20000100800 */
[----:B----4-:R-:W-:Y:S02]  /*8d20*/  IMAD.MOV.U32 R120, RZ, RZ, R121 ;  /* 0x000000ffff787224 */ /* 0x010fe400078e0079 */
[----:B------:R-:W-:Y:S01]  /*8d30*/  IMAD.MOV.U32 R121, RZ, RZ, R122 ;  /* 0x000000ffff797224 */ /* 0x000fe200078e007a */
[----:B------:R-:W-:Y:S01]  /*8d40*/  STL [R1+0xa8c], R37 ;  /* 0x000a8c2501007387 */ /* 0x000fe20000100800 */
[----:B------:R-:W-:-:S02]  /*8d50*/  IMAD.MOV.U32 R122, RZ, RZ, R124 ;  /* 0x000000ffff7a7224 */ /* 0x000fc400078e007c */
[----:B------:R-:W-:Y:S02]  /*8d60*/  IMAD.MOV.U32 R124, RZ, RZ, R129 ;  /* 0x000000ffff7c7224 */ /* 0x000fe400078e0081 */
[----:B------:R-:W2:Y:S01]  /*8d70*/  LDL R129, [R1+0x8f4] ;  /* 0x0008f40001817983 */ /* 0x000ea20000100800 */
[----:B------:R-:W-:Y:S01]  /*8d80*/  ISETP.GT.U32.AND P2, PT, R39, R46, PT ;  /* 0x0000002e2700720c */ /* 0x000fe20003f44070 */
[--C-:B------:R-:W-:Y:S01]  /*8d90*/  @!P0 IMAD.IADD R43, R43, 0x1, -R39.reuse ;  /* 0x000000012b2b8824 */ /* 0x100fe200078e0a27 */
[----:B------:R-:W-:Y:S01]  /*8da0*/  ISETP.GT.U32.AND P0, PT, R39, R45, PT ;  /* 0x0000002d2700720c */ /* 0x000fe20003f04070 */
[--C-:B------:R-:W-:Y:S02]  /*8db0*/  @!P4 IMAD.IADD R47, R47, 0x1, -R39.reuse ;  /* 0x000000012f2fc824 */ /* 0x100fe400078e0a27 */
[----:B------:R-:W-:-:S03]  /*8dc0*/  @!P5 IMAD.IADD R44, R44, 0x1, -R39 ;  /* 0x000000012c2cd824 */ /* 0x000fc600078e0a27 */
[C---:B------:R-:W-:Y:S02]  /*8dd0*/  ISETP.GT.U32.AND P4, PT, R39.reuse, R47, PT ;  /* 0x0000002f2700720c */ /* 0x040fe40003f84070 */
[----:B------:R-:W-:-:S03]  /*8de0*/  ISETP.GT.U32.AND P5, PT, R39, R44, PT ;  /* 0x0000002c2700720c */ /* 0x000fc60003fa4070 */
[--C-:B------:R-:W-:Y:S01]  /*8df0*/  @!P2 IMAD.IADD R46, R46, 0x1, -R39.reuse ;  /* 0x000000012e2ea824 */ /* 0x100fe200078e0a27 */
[----:B------:R-:W-:Y:S01]  /*8e00*/  ISETP.GT.U32.AND P2, PT, R39, R34, PT ;  /* 0x000000222700720c */ /* 0x000fe20003f44070 */
[----:B------:R-:W-:Y:S01]  /*8e10*/  @!P0 IMAD.IADD R45, R45, 0x1, -R39 ;  /* 0x000000012d2d8824 */ /* 0x000fe200078e0a27 */
[C---:B------:R-:W-:Y:S02]  /*8e20*/  ISETP.GT.U32.AND P0, PT, R39.reuse, R33, PT ;  /* 0x000000212700720c */ /* 0x040fe40003f04070 */
[----:B------:R-:W-:-:S03]  /*8e30*/  ISETP.GT.U32.AND P6, PT, R39, R43, PT ;  /* 0x0000002b2700720c */ /* 0x000fc60003fc4070 */
[--C-:B------:R-:W-:Y:S01]  /*8e40*/  @!P4 IMAD.IADD R47, R47, 0x1, -R39.reuse ;  /* 0x000000012f2fc824 */ /* 0x100fe200078e0a27 */
[C---:B------:R-:W-:Y:S01]  /*8e50*/  ISETP.GT.U32.AND P4, PT, R39.reuse, R41, PT ;  /* 0x000000292700720c */ /* 0x040fe20003f84070 */
[----:B------:R-:W-:Y:S01]  /*8e60*/  @!P5 IMAD.IADD R44, R44, 0x1, -R39 ;  /* 0x000000012c2cd824 */ /* 0x000fe200078e0a27 */
[----:B------:R-:W-:-:S03]  /*8e70*/  ISETP.GT.U32.AND P5, PT, R39, R32, PT ;  /* 0x000000202700720c */ /* 0x000fc60003fa4070 */
[----:B------:R-:W-:Y:S01]  /*8e80*/  @!P2 IMAD.IADD R34, R34, 0x1, -R39 ;  /* 0x000000012222a824 */ /* 0x000fe200078e0a27 */
[----:B------:R-:W-:Y:S01]  /*8e90*/  ISETP.GE.AND P2, PT, R120, RZ, PT ;  /* 0x000000ff7800720c */ /* 0x000fe20003f46270 */
[----:B------:R-:W-:Y:S02]  /*8ea0*/  IMAD.MOV.U32 R120, RZ, RZ, R121 ;  /* 0x000000ffff787224 */ /* 0x000fe400078e0079 */
[----:B------:R-:W-:Y:S02]  /*8eb0*/  IMAD.MOV.U32 R121, RZ, RZ, R124 ;  /* 0x000000ffff797224 */ /* 0x000fe400078e007c */
[--C-:B------:R-:W-:Y:S01]  /*8ec0*/  @!P0 IMAD.IADD R33, R33, 0x1, -R39.reuse ;  /* 0x0000000121218824 */ /* 0x100fe200078e0a27 */
[----:B------:R-:W-:Y:S01]  /*8ed0*/  ISETP.GE.AND P0, PT, R120, RZ, PT ;  /* 0x000000ff7800720c */ /* 0x000fe20003f06270 */
[--C-:B------:R-:W-:Y:S02]  /*8ee0*/  @!P6 IMAD.IADD R43, R43, 0x1, -R39.reuse ;  /* 0x000000012b2be824 */ /* 0x100fe400078e0a27 */
[--C-:B------:R-:W-:Y:S01]  /*8ef0*/  @!P4 IMAD.IADD R41, R41, 0x1, -R39.reuse ;  /* 0x000000012929c824 */ /* 0x100fe200078e0a27 */
[----:B------:R-:W-:Y:S01]  /*8f00*/  ISETP.GE.AND P4, PT, R5, RZ, PT ;  /* 0x000000ff0500720c */ /* 0x000fe20003f86270 */
[----:B------:R-:W-:Y:S01]  /*8f10*/  @!P5 IMAD.IADD R32, R32, 0x1, -R39 ;  /* 0x000000012020d824 */ /* 0x000fe200078e0a27 */
[----:B------:R-:W-:Y:S01]  /*8f20*/  ISETP.GT.U32.AND P5, PT, R39, R42, PT ;  /* 0x0000002a2700720c */ /* 0x000fe20003fa4070 */
[----:B------:R-:W-:-:S02]  /*8f30*/  IMAD.MOV.U32 R5, RZ, RZ, R131 ;  /* 0x000000ffff057224 */ /* 0x000fc400078e0083 */
[----:B------:R-:W-:Y:S02]  /*8f40*/  IMAD.MOV.U32 R131, RZ, RZ, R105 ;  /* 0x000000ffff837224 */ /* 0x000fe400078e0069 */
[----:B------:R-:W-:-:S04]  /*8f50*/  IMAD.MOV.U32 R105, RZ, RZ, R43 ;  /* 0x000000ffff697224 */ /* 0x000fc800078e002b */
[----:B------:R-:W-:Y:S01]  /*8f60*/  @!P0 IMAD.MOV R105, RZ, RZ, -R105 ;  /* 0x000000ffff698224 */ /* 0x000fe200078e0a69 */
[----:B------:R-:W-:-:S03]  /*8f70*/  ISETP.GT.U32.AND P0, PT, R39, R100, PT ;  /* 0x000000642700720c */ /* 0x000fc60003f04070 */
[--C-:B------:R-:W-:Y:S01]  /*8f80*/  @!P5 IMAD.IADD R42, R42, 0x1, -R39.reuse ;  /* 0x000000012a2ad824 */ /* 0x100fe200078e0a27 */
[----:B------:R-:W-:Y:S01]  /*8f90*/  ISETP.GT.U32.AND P5, PT, R39, R96, PT ;  /* 0x000000602700720c */ /* 0x000fe20003fa4070 */
[----:B------:R-:W-:Y:S08]  /*8fa0*/  STL [R1+0xb9c], R105 ;  /* 0x000b9c6901007387 */ /* 0x000ff00000100800 */
[--C-:B------:R-:W-:Y:S01]  /*8fb0*/  @!P0 IMAD.IADD R100, R100, 0x1, -R39.reuse ;  /* 0x0000000164648824 */ /* 0x100fe200078e0a27 */
[----:B------:R-:W-:Y:S03]  /*8fc0*/  STL [R1+0x8d4], R2 ;  /* 0x0008d40201007387 */ /* 0x000fe60000100800 */
[----:B------:R-:W-:-:S02]  /*8fd0*/  @!P5 IMAD.IADD R96, R96, 0x1, -R39 ;  /* 0x000000016060d824 */ /* 0x000fc400078e0a27 */
[----:B--2---:R-:W-:Y:S02]  /*8fe0*/  IMAD.MOV.U32 R124, RZ, RZ, R129 ;  /* 0x000000ffff7c7224 */ /* 0x004fe400078e0081 */
[----:B------:R-:W-:Y:S02]  /*8ff0*/  IMAD.MOV.U32 R129, RZ, RZ, R103 ;  /* 0x000000ffff817224 */ /* 0x000fe400078e0067 */
[----:B------:R-:W-:Y:S02]  /*9000*/  IMAD.MOV.U32 R103, RZ, RZ, R47 ;  /* 0x000000ffff677224 */ /* 0x000fe400078e002f */
[----:B------:R-:W-:-:S04]  /*9010*/  IMAD.MOV.U32 R47, RZ, RZ, R44 ;  /* 0x000000ffff2f7224 */ /* 0x000fc800078e002c */
[----:B------:R-:W-:Y:S01]  /*9020*/  @!P2 IMAD.MOV R47, RZ, RZ, -R47 ;  /* 0x000000ffff2fa224 */ /* 0x000fe200078e0a2f */
[----:B------:R-:W-:Y:S01]  /*9030*/  ISETP.GT.U32.AND P2, PT, R39, R33, PT ;  /* 0x000000212700720c */ /* 0x000fe20003f44070 */
[----:B------:R-:W-:-:S12]  /*9040*/  IMAD.MOV.U32 R120, RZ, RZ, R124 ;  /* 0x000000ffff787224 */ /* 0x000fd800078e007c */
[----:B------:R-:W-:Y:S01]  /*9050*/  @!P2 IMAD.IADD R33, R33, 0x1, -R39 ;  /* 0x000000012121a824 */ /* 0x000fe200078e0a27 */
[----:B------:R-:W-:Y:S01]  /*9060*/  ISETP.GE.AND P2, PT, R5, RZ, PT ;  /* 0x000000ff0500720c */ /* 0x000fe20003f46270 */
[----:B------:R-:W-:Y:S02]  /*9070*/  IMAD.MOV.U32 R5, RZ, RZ, R120 ;  /* 0x000000ffff057224 */ /* 0x000fe400078e0078 */
[----:B------:R-:W-:Y:S02]  /*9080*/  IMAD.MOV.U32 R120, RZ, RZ, R121 ;  /* 0x000000ffff787224 */ /* 0x000fe400078e0079 */
[----:B------:R-:W-:Y:S01]  /*9090*/  IMAD.MOV.U32 R121, RZ, RZ, R122 ;  /* 0x000000ffff797224 */ /* 0x000fe200078e007a */
[----:B------:R-:W-:Y:S01]  /*90a0*/  ISETP.GE.AND P0, PT, R5, RZ, PT ;  /* 0x000000ff0500720c */ /* 0x000fe20003f06270 */
[----:B------:R-:W-:Y:S02]  /*90b0*/  IMAD.MOV.U32 R122, RZ, RZ, R127 ;  /* 0x000000ffff7a7224 */ /* 0x000fe400078e007f */
[----:B------:R-:W-:-:S02]  /*90c0*/  IMAD.MOV.U32 R5, RZ, RZ, R120 ;  /* 0x000000ffff057224 */ /* 0x000fc400078e0078 */
[----:B------:R-:W-:Y:S02]  /*90d0*/  IMAD.MOV.U32 R120, RZ, RZ, R121 ;  /* 0x000000ffff787224 */ /* 0x000fe400078e0079 */
[----:B------:R-:W-:Y:S01]  /*90e0*/  IMAD.MOV.U32 R121, RZ, RZ, R122 ;  /* 0x000000ffff797224 */ /* 0x000fe200078e007a */
[----:B------:R-:W-:Y:S01]  /*90f0*/  ISETP.GE.AND P5, PT, R5, RZ, PT ;  /* 0x000000ff0500720c */ /* 0x000fe20003fa6270 */
[----:B------:R-:W-:Y:S01]  /*9100*/  IMAD.MOV.U32 R5, RZ, RZ, R120 ;  /* 0x000000ffff057224 */ /* 0x000fe200078e0078 */
[----:B------:R-:W2:Y:S01]  /*9110*/  LDL R122, [R1+0x934] ;  /* 0x00093400017a7983 */ /* 0x000ea20000100800 */
[----:B------:R-:W-:-:S03]  /*9120*/  IMAD.MOV.U32 R120, RZ, RZ, R121 ;  /* 0x000000ffff787224 */ /* 0x000fc600078e0079 */
[----:B------:R-:W3:Y:S01]  /*9130*/  LDL R121, [R1+0x930] ;  /* 0x0009300001797983 */ /* 0x000ee20000100800 */
[----:B------:R-:W-:Y:S01]  /*9140*/  IABS R31, R4 ;  /* 0x00000004001f7213 */ /* 0x000fe20000000000 */
[----:B------:R-:W-:-:S04]  /*9150*/  IMAD.MOV.U32 R124, RZ, RZ, R129 ;  /* 0x000000ffff7c7224 */ /* 0x000fc800078e0081 */
[----:B------:R-:W-:Y:S01]  /*9160*/  IMAD.HI.U32 R28, R40, R31, RZ ;  /* 0x0000001f281c7227 */ /* 0x000fe200078e00ff */
[----:B------:R-:W-:-:S03]  /*9170*/  ISETP.GE.AND P6, PT, R0, RZ, PT ;  /* 0x000000ff0000720c */ /* 0x000fc60003fc6270 */
[----:B------:R-:W-:Y:S02]  /*9180*/  IMAD.MOV.U32 R129, RZ, RZ, R102 ;  /* 0x000000ffff817224 */ /* 0x000fe400078e0066 */
[----:B------:R-:W-:Y:S02]  /*9190*/  IMAD.MOV R28, RZ, RZ, -R28 ;  /* 0x000000ffff1c7224 */ /* 0x000fe400078e0a1c */
[----:B------:R-:W-:Y:S02]  /*91a0*/  IMAD.MOV.U32 R102, RZ, RZ, R46 ;  /* 0x000000ffff667224 */ /* 0x000fe400078e002e */
[----:B------:R-:W-:-:S04]  /*91b0*/  IMAD.HI.U32 R101, R40, R30, RZ ;  /* 0x0000001e28657227 */ /* 0x000fc800078e00ff */
[C---:B------:R-:W-:Y:S02]  /*91c0*/  IMAD R31, R39.reuse, R28, R31 ;  /* 0x0000001c271f7224 */ /* 0x040fe400078e021f */
[----:B------:R-:W-:Y:S01]  /*91d0*/  @!P3 IMAD.MOV R102, RZ, RZ, -R102 ;  /* 0x000000ffff66b224 */ /* 0x000fe200078e0a66 */
[----:B------:R-:W-:Y:S01]  /*91e0*/  ISETP.GT.U32.AND P3, PT, R39, R41, PT ;  /* 0x000000292700720c */ /* 0x000fe20003f64070 */
[----:B------:R-:W-:Y:S02]  /*91f0*/  IMAD.MOV R28, RZ, RZ, -R101 ;  /* 0x000000ffff1c7224 */ /* 0x000fe400078e0a65 */
[----:B------:R-:W-:-:S04]  /*9200*/  IMAD.MOV.U32 R101, RZ, RZ, R45 ;  /* 0x000000ffff657224 */ /* 0x000fc800078e002d */
[----:B------:R-:W-:Y:S01]  /*9210*/  @!P4 IMAD.MOV R101, RZ, RZ, -R101 ;  /* 0x000000ffff65c224 */ /* 0x000fe200078e0a65 */
[C---:B------:R-:W-:Y:S01]  /*9220*/  ISETP.GT.U32.AND P4, PT, R39.reuse, R34, PT ;  /* 0x000000222700720c */ /* 0x040fe20003f84070 */
[----:B------:R-:W-:Y:S01]  /*9230*/  @!P6 IMAD.MOV R103, RZ, RZ, -R103 ;  /* 0x000000ffff67e224 */ /* 0x000fe200078e0a67 */
[----:B------:R-:W-:-:S03]  /*9240*/  ISETP.GT.U32.AND P6, PT, R39, R32, PT ;  /* 0x000000202700720c */ /* 0x000fc60003fc4070 */
[----:B------:R-:W-:Y:S01]  /*9250*/  @!P3 IMAD.IADD R41, R41, 0x1, -R39 ;  /* 0x000000012929b824 */ /* 0x000fe200078e0a27 */
[----:B------:R-:W-:-:S07]  /*9260*/  ISETP.GT.U32.AND P3, PT, R39, R92, PT ;  /* 0x0000005c2700720c */ /* 0x000fce0003f64070 */
[--C-:B------:R-:W-:Y:S01]  /*9270*/  @!P4 IMAD.IADD R34, R34, 0x1, -R39.reuse ;  /* 0x000000012222c824 */ /* 0x100fe200078e0a27 */
[C---:B------:R-:W-:Y:S01]  /*9280*/  ISETP.GT.U32.AND P4, PT, R39.reuse, R88, PT ;  /* 0x000000582700720c */ /* 0x040fe20003f84070 */
[----:B------:R-:W-:Y:S01]  /*9290*/  @!P6 IMAD.IADD R32, R32, 0x1, -R39 ;  /* 0x000000012020e824 */ /* 0x000fe200078e0a27 */
[----:B------:R-:W-:-:S03]  /*92a0*/  ISETP.GT.U32.AND P6, PT, R39, R84, PT ;  /* 0x000000542700720c */ /* 0x000fc60003fc4070 */
[----:B------:R-:W-:Y:S01]  /*92b0*/  @!P3 IMAD.IADD R92, R92, 0x1, -R39 ;  /* 0x000000015c5cb824 */ /* 0x000fe200078e0a27 */
[----:B------:R-:W-:Y:S01]  /*92c0*/  ISETP.GE.AND P3, PT, R5, RZ, PT ;  /* 0x000000ff0500720c */ /* 0x000fe20003f66270 */
[----:B------:R-:W-:Y:S02]  /*92d0*/  IMAD.MOV.U32 R5, RZ, RZ, R120 ;  /* 0x000000ffff057224 */ /* 0x000fe400078e0078 */
[----:B------:R-:W-:-:S04]  /*92e0*/  IMAD.MOV.U32 R46, RZ, RZ, R42 ;  /* 0x000000ffff2e7224 */ /* 0x000fc800078e002a */
[--C-:B------:R-:W-:Y:S01]  /*92f0*/  @!P4 IMAD.IADD R88, R88, 0x1, -R39.reuse ;  /* 0x000000015858c824 */ /* 0x100fe200078e0a27 */
[----:B------:R-:W-:Y:S01]  /*9300*/  ISETP.GE.AND P4, PT, R5, RZ, PT ;  /* 0x000000ff0500720c */ /* 0x000fe20003f86270 */
[----:B------:R-:W-:Y:S02]  /*9310*/  @!P6 IMAD.IADD R84, R84, 0x1, -R39 ;  /* 0x000000015454e824 */ /* 0x000fe400078e0a27 */
[----:B------:R-:W-:Y:S01]  /*9320*/  @!P2 IMAD.MOV R46, RZ, RZ, -R46 ;  /* 0x000000ffff2ea224 */ /* 0x000fe200078e0a2e */
[C---:B------:R-:W-:Y:S01]  /*9330*/  ISETP.GT.U32.AND P2, PT, R39.reuse, R100, PT ;  /* 0x000000642700720c */ /* 0x040fe20003f44070 */
[----:B------:R-:W-:Y:S01]  /*9340*/  IMAD.MOV.U32 R5, RZ, RZ, R104 ;  /* 0x000000ffff057224 */ /* 0x000fe200078e0068 */
[----:B------:R-:W-:Y:S01]  /*9350*/  ISETP.GT.U32.AND P6, PT, R39, R84, PT ;  /* 0x000000542700720c */ /* 0x000fe20003fc4070 */
[----:B------:R-:W-:-:S06]  /*9360*/  IMAD.MOV.U32 R104, RZ, RZ, R32 ;  /* 0x000000ffff687224 */ /* 0x000fcc00078e0020 */
[----:B------:R-:W-:Y:S01]  /*9370*/  @!P4 IMAD.MOV R104, RZ, RZ, -R104 ;  /* 0x000000ffff68c224 */ /* 0x000fe200078e0a68 */
[C---:B------:R-:W-:Y:S01]  /*9380*/  ISETP.GT.U32.AND P4, PT, R39.reuse, R80, PT ;  /* 0x000000502700720c */ /* 0x040fe20003f84070 */
[----:B------:R-:W-:Y:S02]  /*9390*/  IMAD.MOV.U32 R120, RZ, RZ, R143 ;  /* 0x000000ffff787224 */ /* 0x000fe400078e008f */
[--C-:B------:R-:W-:Y:S01]  /*93a0*/  @!P2 IMAD.IADD R100, R100, 0x1, -R39.reuse ;  /* 0x000000016464a824 */ /* 0x100fe200078e0a27 */
[----:B------:R-:W-:Y:S01]  /*93b0*/  ISETP.GT.U32.AND P2, PT, R39, R76, PT ;  /* 0x0000004c2700720c */ /* 0x000fe20003f44070 */
[----:B------:R-:W-:Y:S01]  /*93c0*/  @!P6 IMAD.IADD R84, R84, 0x1, -R39 ;  /* 0x000000015454e824 */ /* 0x000fe200078e0a27 */
[----:B------:R-:W-:Y:S01]  /*93d0*/  ISETP.GE.AND P6, PT, R5, RZ, PT ;  /* 0x000000ff0500720c */ /* 0x000fe20003fc6270 */
[----:B------:R-:W-:Y:S01]  /*93e0*/  IMAD.MOV.U32 R5, RZ, RZ, R120 ;  /* 0x000000ffff057224 */ /* 0x000fe200078e0078 */
[----:B------:R-:W4:Y:S01]  /*93f0*/  LDL R143, [R1+0x928] ;  /* 0x00092800018f7983 */ /* 0x000f220000100800 */
[----:B------:R-:W-:-:S02]  /*9400*/  IMAD.MOV.U32 R127, RZ, RZ, R133 ;  /* 0x000000ffff7f7224 */ /* 0x000fc400078e0085 */
[----:B------:R-:W-:Y:S02]  /*9410*/  IMAD.MOV.U32 R133, RZ, RZ, R136 ;  /* 0x000000ffff857224 */ /* 0x000fe400078e0088 */
[----:B------:R-:W-:Y:S01]  /*9420*/  @!P4 IMAD.IADD R80, R80, 0x1, -R39 ;  /* 0x000000015050c824 */ /* 0x000fe200078e0a27 */
[----:B------:R-:W-:Y:S01]  /*9430*/  ISETP.GE.AND P4, PT, R5, RZ, PT ;  /* 0x000000ff0500720c */ /* 0x000fe20003f86270 */
[----:B------:R-:W-:Y:S02]  /*9440*/  IMAD.MOV.U32 R136, RZ, RZ, R140 ;  /* 0x000000ffff887224 */ /* 0x000fe400078e008c */
[----:B------:R-:W-:Y:S02]  /*9450*/  IMAD.MOV.U32 R140, RZ, RZ, R141 ;  /* 0x000000ffff8c7224 */ /* 0x000fe400078e008d */
[----:B------:R-:W-:Y:S02]  /*9460*/  IMAD.MOV.U32 R141, RZ, RZ, R147 ;  /* 0x000000ffff8d7224 */ /* 0x000fe400078e0093 */
[----:B------:R-:W-:-:S02]  /*9470*/  IMAD.MOV.U32 R147, RZ, RZ, R148 ;  /* 0x000000ffff937224 */ /* 0x000fc400078e0094 */
[----:B------:R-:W-:Y:S02]  /*9480*/  IMAD.MOV.U32 R148, RZ, RZ, R153 ;  /* 0x000000ffff947224 */ /* 0x000fe400078e0099 */
[----:B------:R-:W-:Y:S02]  /*9490*/  IMAD.MOV.U32 R153, RZ, RZ, R154 ;  /* 0x000000ffff997224 */ /* 0x000fe400078e009a */
[----:B------:R-:W-:Y:S02]  /*94a0*/  @!P2 IMAD.IADD R76, R76, 0x1, -R39 ;  /* 0x000000014c4ca824 */ /* 0x000fe400078e0a27 */
[----:B------:R-:W-:Y:S02]  /*94b0*/  IMAD.MOV.U32 R154, RZ, RZ, R159 ;  /* 0x000000ffff9a7224 */ /* 0x000fe400078e009f */
[----:B------:R-:W4:Y:S04]  /*94c0*/  LDL R159, [R1+0x954] ;  /* 0x00095400019f7983 */ /* 0x000f280000100800 */
[----:B------:R-:W-:Y:S01]  /*94d0*/  STL [R1+0xba0], R104 ;  /* 0x000ba06801007387 */ /* 0x000fe20000100800 */
[----:B---3--:R-:W-:-:S02]  /*94e0*/  IMAD.MOV.U32 R120, RZ, RZ, R121 ;  /* 0x000000ffff787224 */ /* 0x008fc400078e0079 */
[----:B--2---:R-:W-:Y:S02]  /*94f0*/  IMAD.MOV.U32 R121, RZ, RZ, R122 ;  /* 0x000000ffff797224 */ /* 0x004fe400078e007a */
[----:B------:R-:W-:Y:S02]  /*9500*/  IMAD.MOV.U32 R122, RZ, RZ, R124 ;  /* 0x000000ffff7a7224 */ /* 0x000fe400078e007c */
[----:B------:R-:W-:Y:S02]  /*9510*/  IMAD.MOV.U32 R124, RZ, RZ, R128 ;  /* 0x000000ffff7c7224 */ /* 0x000fe400078e0080 */
[----:B------:R-:W-:Y:S02]  /*9520*/  IMAD.MOV.U32 R128, RZ, RZ, R134 ;  /* 0x000000ffff807224 */ /* 0x000fe400078e0086 */
[----:B------:R-:W-:Y:S02]  /*9530*/  IMAD.MOV.U32 R134, RZ, RZ, R142 ;  /* 0x000000ffff867224 */ /* 0x000fe400078e008e */
[----:B------:R-:W-:Y:S01]  /*9540*/  IMAD.MOV.U32 R5, RZ, RZ, R120 ;  /* 0x000000ffff057224 */ /* 0x000fe200078e0078 */
[----:B------:R-:W2:Y:S01]  /*9550*/  LDL R142, [R1+0x990] ;  /* 0x00099000018e7983 */ /* 0x000ea20000100800 */
[----:B------:R-:W-:-:S02]  /*9560*/  IMAD.MOV.U32 R120, RZ, RZ, R121 ;  /* 0x000000ffff787224 */ /* 0x000fc400078e0079 */
[----:B------:R-:W-:Y:S02]  /*9570*/  IMAD.MOV.U32 R121, RZ, RZ, R122 ;  /* 0x000000ffff797224 */ /* 0x000fe400078e007a */
[----:B------:R-:W-:Y:S02]  /*9580*/  IMAD.MOV.U32 R122, RZ, RZ, R128 ;  /* 0x000000ffff7a7224 */ /* 0x000fe400078e0080 */
[----:B------:R-:W-:Y:S01]  /*9590*/  IMAD.MOV.U32 R128, RZ, RZ, R134 ;  /* 0x000000ffff807224 */ /* 0x000fe200078e0086 */
[----:B------:R-:W-:Y:S01]  /*95a0*/  ISETP.GE.AND P2, PT, R5, RZ, PT ;  /* 0x000000ff0500720c */ /* 0x000fe20003f46270 */
[----:B------:R-:W-:Y:S02]  /*95b0*/  IMAD.MOV.U32 R5, RZ, RZ, R120 ;  /* 0x000000ffff057224 */ /* 0x000fe400078e0078 */
[----:B------:R-:W-:Y:S02]  /*95c0*/  IMAD.MOV.U32 R120, RZ, RZ, R121 ;  /* 0x000000ffff787224 */ /* 0x000fe400078e0079 */
[----:B------:R-:W-:-:S02]  /*95d0*/  IMAD.MOV.U32 R121, RZ, RZ, R128 ;  /* 0x000000ffff797224 */ /* 0x000fc400078e0080 */
[----:B------:R-:W3:Y:S01]  /*95e0*/  LDL R128, [R1+0x964] ;  /* 0x0009640001807983 */ /* 0x000ee20000100800 */
[----:B------:R-:W-:Y:S02]  /*95f0*/  IMAD.MOV.U32 R45, RZ, RZ, R41 ;  /* 0x000000ffff2d7224 */ /* 0x000fe400078e0029 */
[C---:B------:R-:W-:Y:S01]  /*9600*/  IMAD R30, R39.reuse, R28, R30 ;  /* 0x0000001c271e7224 */ /* 0x040fe200078e021e */
[----:B------:R-:W-:Y:S01]  /*9610*/  IABS R28, R2 ;  /* 0x00000002001c7213 */ /* 0x000fe20000000000 */
[----:B------:R-:W-:Y:S01]  /*9620*/  @!P0 IMAD.MOV R45, RZ, RZ, -R45 ;  /* 0x000000ffff2d8224 */ /* 0x000fe200078e0a2d */
[----:B------:R-:W-:Y:S01]  /*9630*/  ISETP.GT.U32.AND P0, PT, R39, R96, PT ;  /* 0x000000602700720c */ /* 0x000fe20003f04070 */
[----:B------:R-:W-:Y:S02]  /*9640*/  IMAD.MOV.U32 R44, RZ, RZ, R34 ;  /* 0x000000ffff2c7224 */ /* 0x000fe400078e0022 */
[----:B------:R-:W-:-:S04]  /*9650*/  IMAD.HI.U32 R43, R40, R28, RZ ;  /* 0x0000001c282b7227 */ /* 0x000fc800078e00ff */
[----:B------:R-:W-:Y:S01]  /*9660*/  @!P5 IMAD.MOV R44, RZ, RZ, -R44 ;  /* 0x000000ffff2cd224 */ /* 0x000fe200078e0a2c */
[C---:B------:R-:W-:Y:S01]  /*9670*/  ISETP.GT.U32.AND P5, PT, R39.reuse, R92, PT ;  /* 0x0000005c2700720c */ /* 0x040fe20003fa4070 */
[----:B------:R-:W-:Y:S02]  /*9680*/  IMAD.MOV R42, RZ, RZ, -R43 ;  /* 0x000000ffff2a7224 */ /* 0x000fe400078e0a2b */
[----:B------:R-:W-:Y:S02]  /*9690*/  IMAD.MOV.U32 R43, RZ, RZ, R33 ;  /* 0x000000ffff2b7224 */ /* 0x000fe400078e0021 */
[----:B------:R-:W-:Y:S02]  /*96a0*/  @!P0 IMAD.IADD R96, R96, 0x1, -R39 ;  /* 0x0000000160608824 */ /* 0x000fe400078e0a27 */
[----:B------:R-:W-:Y:S01]  /*96b0*/  @!P3 IMAD.MOV R43, RZ, RZ, -R43 ;  /* 0x000000ffff2bb224 */ /* 0x000fe200078e0a2b */
[C---:B------:R-:W-:Y:S02]  /*96c0*/  ISETP.GT.U32.AND P3, PT, R39.reuse, R88, PT ;  /* 0x000000582700720c */ /* 0x040fe40003f64070 */
[----:B------:R-:W-:-:S03]  /*96d0*/  ISETP.GT.U32.AND P0, PT, R39, R72, PT ;  /* 0x000000482700720c */ /* 0x000fc60003f04070 */
[----:B------:R-:W-:Y:S01]  /*96e0*/  @!P5 IMAD.IADD R92, R92, 0x1, -R39 ;  /* 0x000000015c5cd824 */ /* 0x000fe200078e0a27 */
[----:B------:R-:W-:-:S07]  /*96f0*/  ISETP.GT.U32.AND P5, PT, R39, R68, PT ;  /* 0x000000442700720c */ /* 0x000fce0003fa4070 */
[--C-:B------:R-:W-:Y:S01]  /*9700*/  @!P3 IMAD.IADD R88, R88, 0x1, -R39.reuse ;  /* 0x000000015858b824 */ /* 0x100fe200078e0a27 */
[----:B------:R-:W-:Y:S01]  /*9710*/  ISETP.GT.U32.AND P3, PT, R39, R64, PT ;  /* 0x000000402700720c */ /* 0x000fe20003f64070 */
[--C-:B------:R-:W-:Y:S01]  /*9720*/  @!P0 IMAD.IADD R72, R72, 0x1, -R39.reuse ;  /* 0x0000000148488824 */ /* 0x100fe200078e0a27 */
[----:B------:R-:W-:Y:S01]  /*9730*/  ISETP.GE.AND P0, PT, R5, RZ, PT ;  /* 0x000000ff0500720c */ /* 0x000fe20003f06270 */
[----:B------:R-:W-:Y:S02]  /*9740*/  IMAD.MOV.U32 R5, RZ, RZ, R120 ;  /* 0x000000ffff057224 */ /* 0x000fe400078e0078 */
[----:B------:R-:W-:-:S03]  /*9750*/  @!P5 IMAD.IADD R68, R68, 0x1, -R39 ;  /* 0x000000014444d824 */ /* 0x000fc600078e0a27 */
[----:B------:R-:W-:-:S05]  /*9760*/  ISETP.GE.AND P5, PT, R5, RZ, PT ;  /* 0x000000ff0500720c */ /* 0x000fca0003fa6270 */
[--C-:B------:R-:W-:Y:S01]  /*9770*/  @!P3 IMAD.IADD R64, R64, 0x1, -R39.reuse ;  /* 0x000000014040b824 */ /* 0x100fe200078e0a27 */
[C---:B------:R-:W-:Y:S01]  /*9780*/  ISETP.GT.U32.AND P3, PT, R39.reuse, R80, PT ;  /* 0x000000502700720c */ /* 0x040fe20003f64070 */
[----:B------:R-:W-:Y:S01]  /*9790*/  @!P0 IMAD.MOV R88, RZ, RZ, -R88 ;  /* 0x000000ffff588224 */ /* 0x000fe200078e0a58 */
[C---:B------:R-:W-:Y:S01]  /*97a0*/  ISETP.GT.U32.AND P0, PT, R39.reuse, R68, PT ;  /* 0x000000442700720c */ /* 0x040fe20003f04070 */
[----:B------:R-:W-:Y:S01]  /*97b0*/  @!P4 IMAD.MOV R96, RZ, RZ, -R96 ;  /* 0x000000ffff60c224 */ /* 0x000fe200078e0a60 */
[C---:B------:R-:W-:Y:S01]  /*97c0*/  ISETP.GT.U32.AND P4, PT, R39.reuse, R76, PT ;  /* 0x0000004c2700720c */ /* 0x040fe20003f84070 */
[----:B------:R-:W-:Y:S02]  /*97d0*/  VIADD R5, R0, 0x14 ;  /* 0x0000001400057836 */ /* 0x000fe40000000000 */
[----:B------:R-:W-:Y:S01]  /*97e0*/  @!P5 IMAD.MOV R84, RZ, RZ, -R84 ;  /* 0x000000ffff54d224 */ /* 0x000fe200078e0a54 */
[C---:B------:R-:W-:Y:S01]  /*97f0*/  ISETP.GT.U32.AND P5, PT, R39.reuse, R60, PT ;  /* 0x0000003c2700720c */ /* 0x040fe20003fa4070 */
[C---:B------:R-:W-:Y:S01]  /*9800*/  IMAD R28, R39.reuse, R42, R28 ;  /* 0x0000002a271c7224 */ /* 0x040fe200078e021c */
[----:B------:R-:W-:Y:S01]  /*9810*/  IABS R42, R5 ;  /* 0x00000005002a7213 */ /* 0x000fe20000000000 */
[----:B------:R-:W-:Y:S01]  /*9820*/  @!P2 IMAD.MOV R92, RZ, RZ, -R92 ;  /* 0x000000ffff5ca224 */ /* 0x000fe200078e0a5c */
[C---:B------:R-:W-:Y:S01]  /*9830*/  ISETP.GT.U32.AND P2, PT, R39.reuse, R72, PT ;  /* 0x000000482700720c */ /* 0x040fe20003f44070 */
[--C-:B------:R-:W-:Y:S01]  /*9840*/  @!P3 IMAD.IADD R80, R80, 0x1, -R39.reuse ;  /* 0x000000015050b824 */ /* 0x100fe200078e0a27 */
[----:B------:R-:W-:Y:S01]  /*9850*/  ISETP.GT.U32.AND P3, PT, R39, R56, PT ;  /* 0x000000382700720c */ /* 0x000fe20003f64070 */
[----:B------:R-:W-:-:S02]  /*9860*/  @!P0 IMAD.IADD R68, R68, 0x1, -R39 ;  /* 0x0000000144448824 */ /* 0x000fc400078e0a27 */
[----:B------:R-:W-:Y:S01]  /*9870*/  @!P4 IMAD.IADD R76, R76, 0x1, -R39 ;  /* 0x000000014c4cc824 */ /* 0x000fe200078e0a27 */
[----:B------:R-:W-:-:S03]  /*9880*/  ISETP.GT.U32.AND P4, PT, R39, R53, PT ;  /* 0x000000352700720c */ /* 0x000fc60003f84070 */
[----:B------:R-:W-:-:S04]  /*9890*/  @!P5 IMAD.IADD R60, R60, 0x1, -R39 ;  /* 0x000000013c3cd824 */ /* 0x000fc800078e0a27 */
[--C-:B------:R-:W-:Y:S01]  /*98a0*/  @!P2 IMAD.IADD R72, R72, 0x1, -R39.reuse ;  /* 0x000000014848a824 */ /* 0x100fe200078e0a27 */
[----:B------:R-:W-:Y:S01]  /*98b0*/  ISETP.GT.U32.AND P2, PT, R39, R50, PT ;  /* 0x000000322700720c */ /* 0x000fe20003f44070 */
[----:B------:R-:W-:-:S04]  /*98c0*/  @!P3 IMAD.IADD R56, R56, 0x1, -R39 ;  /* 0x000000013838b824 */ /* 0x000fc800078e0a27 */
[----:B------:R-:W-:-:S08]  /*98d0*/  @!P4 IMAD.IADD R53, R53, 0x1, -R39 ;  /* 0x000000013535c824 */ /* 0x000fd000078e0a27 */
[----:B------:R-:W-:Y:S02]  /*98e0*/  @!P2 IMAD.IADD R50, R50, 0x1, -R39 ;  /* 0x000000013232a824 */ /* 0x000fe400078e0a27 */
[----:B--2---:R-:W-:Y:S02]  /*98f0*/  IMAD.MOV.U32 R134, RZ, RZ, R142 ;  /* 0x000000ffff867224 */ /* 0x004fe400078e008e */
[----:B----4-:R-:W-:Y:S02]  /*9900*/  IMAD.MOV.U32 R142, RZ, RZ, R143 ;  /* 0x000000ffff8e7224 */ /* 0x010fe400078e008f */
[----:B------:R-:W-:Y:S02]  /*9910*/  IMAD.MOV.U32 R143, RZ, RZ, R144 ;  /* 0x000000ffff8f7224 */ /* 0x000fe400078e0090 */
[----:B------:R-:W2:Y:S01]  /*9920*/  LDL R144, [R1+0x950] ;  /* 0x0009500001907983 */ /* 0x000ea20000100800 */
[----:B---3--:R-:W-:-:S03]  /*9930*/  IMAD.MOV.U32 R120, RZ, RZ, R128 ;  /* 0x000000ffff787224 */ /* 0x008fc600078e0080 */
[----:B------:R-:W3:Y:S04]  /*9940*/  LDL R128, [R1+0x938] ;  /* 0x0009380001807983 */ /* 0x000ee80000100800 */
[----:B------:R4:W-:Y:S02]  /*9950*/  STL [R1+0x8c4], R5 ;  /* 0x0008c40501007387 */ /* 0x0009e40000100800 */
[----:B----4-:R-:W-:Y:S02]  /*9960*/  IMAD.MOV.U32 R5, RZ, RZ, R120 ;  /* 0x000000ffff057224 */ /* 0x010fe400078e0078 */
[----:B------:R-:W-:Y:S02]  /*9970*/  IMAD.MOV.U32 R120, RZ, RZ, R121 ;  /* 0x000000ffff787224 */ /* 0x000fe400078e0079 */
[----:B------:R-:W-:Y:S01]  /*9980*/  IMAD.MOV.U32 R121, RZ, RZ, R124 ;  /* 0x000000ffff797224 */ /* 0x000fe200078e007c */
[----:B------:R-:W-:Y:S01]  /*9990*/  ISETP.GE.AND P0, PT, R5, RZ, PT ;  /* 0x000000ff0500720c */ /* 0x000fe20003f06270 */
[----:B------:R-:W-:-:S02]  /*99a0*/  IMAD.MOV.U32 R124, RZ, RZ, R133 ;  /* 0x000000ffff7c7224 */ /* 0x000fc400078e0085 */
[----:B------:R-:W-:Y:S02]  /*99b0*/  IMAD.MOV.U32 R5, RZ, RZ, R120 ;  /* 0x000000ffff057224 */ /* 0x000fe400078e0078 */
[----:B------:R-:W-:Y:S02]  /*99c0*/  IMAD.MOV.U32 R133, RZ, RZ, R140 ;  /* 0x000000ffff857224 */ /* 0x000fe400078e008c */
[----:B------:R-:W-:Y:S01]  /*99d0*/  IMAD.MOV.U32 R120, RZ, RZ, R121 ;  /* 0x000000ffff787224 */ /* 0x000fe200078e0079 */
[----:B------:R-:W-:Y:S01]  /*99e0*/  ISETP.GE.AND P5, PT, R5, RZ, PT ;  /* 0x000000ff0500720c */ /* 0x000fe20003fa6270 */
[----:B------:R-:W-:Y:S02]  /*99f0*/  IMAD.MOV.U32 R121, RZ, RZ, R124 ;  /* 0x000000ffff797224 */ /* 0x000fe400078e007c */
[----:B------:R-:W-:Y:S02]  /*9a00*/  IMAD.MOV.U32 R124, RZ, RZ, R133 ;  /* 0x000000ffff7c7224 */ /* 0x000fe400078e0085 */
[----:B------:R-:W-:Y:S01]  /*9a10*/  IMAD.MOV.U32 R5, RZ, RZ, R120 ;  /* 0x000000ffff057224 */ /* 0x000fe200078e0078 */
[----:B------:R-:W4:Y:S01]  /*9a20*/  LDL R133, [R1+0x9b0] ;  /* 0x0009b00001857983 */ /* 0x000f220000100800 */
[----:B------:R-:W-:-:S02]  /*9a30*/  IMAD.MOV.U32 R120, RZ, RZ, R121 ;  /* 0x000000ffff787224 */ /* 0x000fc400078e0079 */
[----:B------:R-:W-:Y:S01]  /*9a40*/  IMAD.MOV.U32 R121, RZ, RZ, R124 ;  /* 0x000000ffff797224 */ /* 0x000fe200078e007c */
[----:B------:R-:W-:Y:S01]  /*9a50*/  ISETP.GE.AND P3, PT, R5, RZ, PT ;  /* 0x000000ff0500720c */ /* 0x000fe20003f66270 */
[----:B------:R-:W-:Y:S01]  /*9a60*/  IMAD.MOV.U32 R5, RZ, RZ, R120 ;  /* 0x000000ffff057224 */ /* 0x000fe200078e0078 */
[----:B------:R-:W2:Y:S01]  /*9a70*/  LDL R124, [R1+0x95c] ;  /* 0x00095c00017c7983 */ /* 0x000ea20000100800 */
[----:B------:R-:W-:-:S03]  /*9a80*/  IMAD.MOV.U32 R120, RZ, RZ, R121 ;  /* 0x000000ffff787224 */ /* 0x000fc600078e0079 */
[----:B------:R-:W-:Y:S01]  /*9a90*/  ISETP.GE.AND P4, PT, R5, RZ, PT ;  /* 0x000000ff0500720c */ /* 0x000fe20003f86270 */
[----:B------:R-:W-:Y:S01]  /*9aa0*/  IMAD.MOV.U32 R5, RZ, RZ, R120 ;  /* 0x000000ffff057224 */ /* 0x000fe200078e0078 */
[----:B------:R-:W2:Y:S04]  /*9ab0*/  LDL R121, [R1+0x978] ;  /* 0x0009780001797983 */ /* 0x000ea80000100800 */
[----:B------:R-:W-:Y:S02]  /*9ac0*/  ISETP.GE.AND P2, PT, R5, RZ, PT ;  /* 0x000000ff0500720c */ /* 0x000fe40003f46270 */
[----:B------:R-:W2:Y:S01]  /*9ad0*/  LDL R5, [R1+0x99c] ;  /* 0x00099c0001057983 */ /* 0x000ea20000100800 */
[----:B------:R-:W-:Y:S01]  /*9ae0*/  @!P6 IMAD.MOV R100, RZ, RZ, -R100 ;  /* 0x000000ffff64e224 */ /* 0x000fe200078e0a64 */
[----:B------:R-:W-:-:S13]  /*9af0*/  ISETP.GT.U32.AND P6, PT, R39, R64, PT ;  /* 0x000000402700720c */ /* 0x000fda0003fc4070 */
[----:B------:R-:W-:Y:S01]  /*9b00*/  @!P6 IMAD.IADD R64, R64, 0x1, -R39 ;  /* 0x000000014040e824 */ /* 0x000fe200078e0a27 */
[C---:B------:R-:W-:Y:S01]  /*9b10*/  ISETP.GT.U32.AND P6, PT, R39.reuse, R99, PT ;  /* 0x000000632700720c */ /* 0x040fe20003fc4070 */
[----:B------:R-:W-:Y:S01]  /*9b20*/  @!P0 IMAD.MOV R80, RZ, RZ, -R80 ;  /* 0x000000ffff508224 */ /* 0x000fe200078e0a50 */
[C---:B------:R-:W-:Y:S01]  /*9b30*/  ISETP.GT.U32.AND P0, PT, R39.reuse, R60, PT ;  /* 0x0000003c2700720c */ /* 0x040fe20003f04070 */
[----:B------:R-:W-:Y:S01]  /*9b40*/  @!P5 IMAD.MOV R76, RZ, RZ, -R76 ;  /* 0x000000ffff4cd224 */ /* 0x000fe200078e0a4c */
[----:B------:R-:W-:-:S09]  /*9b50*/  ISETP.GT.U32.AND P5, PT, R39, R56, PT ;  /* 0x000000382700720c */ /* 0x000fd20003fa4070 */
[----:B------:R-:W-:-:S05]  /*9b60*/  @!P6 IMAD.IADD R99, R99, 0x1, -R39 ;  /* 0x000000016363e824 */ /* 0x000fca00078e0a27 */
[C---:B------:R-:W-:Y:S01]  /*9b70*/  ISETP.GT.U32.AND P6, PT, R39.reuse, R99, PT ;  /* 0x000000632700720c */ /* 0x040fe20003fc4070 */
[----:B------:R-:W-:Y:S01]  /*9b80*/  @!P2 IMAD.MOV R64, RZ, RZ, -R64 ;  /* 0x000000ffff40a224 */ /* 0x000fe200078e0a40 */
[C---:B------:R-:W-:Y:S01]  /*9b90*/  ISETP.GT.U32.AND P2, PT, R39.reuse, R95, PT ;  /* 0x0000005f2700720c */ /* 0x040fe20003f44070 */
[----:B------:R-:W-:Y:S02]  /*9ba0*/  IMAD.MOV.U32 R120, RZ, RZ, R137 ;  /* 0x000000ffff787224 */ /* 0x000fe400078e0089 */
[--C-:B------:R-:W-:Y:S01]  /*9bb0*/  @!P0 IMAD.IADD R60, R60, 0x1, -R39.reuse ;  /* 0x000000013c3c8824 */ /* 0x100fe200078e0a27 */
[C---:B------:R-:W-:Y:S01]  /*9bc0*/  ISETP.GT.U32.AND P0, PT, R39.reuse, R91, PT ;  /* 0x0000005b2700720c */ /* 0x040fe20003f04070 */
[--C-:B------:R-:W-:Y:S01]  /*9bd0*/  @!P5 IMAD.IADD R56, R56, 0x1, -R39.reuse ;  /* 0x000000013838d824 */ /* 0x100fe200078e0a27 */
[----:B------:R-:W-:Y:S01]  /*9be0*/  ISETP.GT.U32.AND P5, PT, R39, R87, PT ;  /* 0x000000572700720c */ /* 0x000fe20003fa4070 */
[----:B------:R-:W-:Y:S01]  /*9bf0*/  IMAD.HI.U32 R32, R40, R42, RZ ;  /* 0x0000002a28207227 */ /* 0x000fe200078e00ff */
[----:B------:R-:W3:Y:S03]  /*9c00*/  LDL R137, [R1+0x958] ;  /* 0x0009580001897983 */ /* 0x000ee60000100800 */
[----:B------:R-:W-:-:S02]  /*9c10*/  @!P6 IMAD.IADD R99, R99, 0x1, -R39 ;  /* 0x000000016363e824 */ /* 0x000fc400078e0a27 */
[--C-:B------:R-:W-:Y:S02]  /*9c20*/  @!P2 IMAD.IADD R95, R95, 0x1, -R39.reuse ;  /* 0x000000015f5fa824 */ /* 0x100fe400078e0a27 */
[----:B------:R-:W-:Y:S02]  /*9c30*/  IMAD.MOV R32, RZ, RZ, -R32 ;  /* 0x000000ffff207224 */ /* 0x000fe400078e0a20 */
[----:B------:R-:W-:Y:S02]  /*9c40*/  @!P0 IMAD.IADD R91, R91, 0x1, -R39 ;  /* 0x000000015b5b8824 */ /* 0x000fe400078e0a27 */
[----:B------:R-:W-:Y:S02]  /*9c50*/  IMAD R42, R39, R32, R42 ;  /* 0x00000020272a7224 */ /* 0x000fe400078e022a */
[----:B------:R-:W-:Y:S02]  /*9c60*/  IMAD.MOV.U32 R140, RZ, RZ, R141 ;  /* 0x000000ffff8c7224 */ /* 0x000fe400078e008d */
[----:B------:R-:W-:-:S02]  /*9c70*/  @!P5 IMAD.IADD R87, R87, 0x1, -R39 ;  /* 0x000000015757d824 */ /* 0x000fc400078e0a27 */
[----:B------:R-:W-:Y:S02]  /*9c80*/  IMAD.MOV.U32 R141, RZ, RZ, R147 ;  /* 0x000000ffff8d7224 */ /* 0x000fe400078e0093 */
[----:B------:R-:W3:Y:S04]  /*9c90*/  LDL R147, [R1+0x9a4] ;  /* 0x0009a40001937983 */ /* 0x000ee80000100800 */
[----:B------:R-:W-:Y:S01]  /*9ca0*/  STL [R1+0xbf0], R42 ;  /* 0x000bf02a01007387 */ /* 0x000fe20000100800 */
[----:B--2---:R-:W-:Y:S01]  /*9cb0*/  ISETP.GE.AND P6, PT, R5, RZ, PT ;  /* 0x000000ff0500720c */ /* 0x004fe20003fc6270 */
[----:B------:R-:W-:Y:S02]  /*9cc0*/  IMAD.MOV.U32 R5, RZ, RZ, R120 ;  /* 0x000000ffff057224 */ /* 0x000fe400078e0078 */
[----:B------:R-:W-:-:S02]  /*9cd0*/  IMAD.MOV.U32 R120, RZ, RZ, R121 ;  /* 0x000000ffff787224 */ /* 0x000fc400078e0079 */
[----:B------:R-:W-:Y:S01]  /*9ce0*/  IMAD.MOV.U32 R121, RZ, RZ, R122 ;  /* 0x000000ffff797224 */ /* 0x000fe200078e007a */
[----:B------:R-:W-:Y:S01]  /*9cf0*/  ISETP.GE.AND P2, PT, R5, RZ, PT ;  /* 0x000000ff0500720c */ /* 0x000fe20003f46270 */
[----:B------:R-:W-:Y:S02]  /*9d00*/  IMAD.MOV.U32 R122, RZ, RZ, R124 ;  /* 0x000000ffff7a7224 */ /* 0x000fe400078e007c */
[----:B------:R-:W-:Y:S02]  /*9d10*/  IMAD.MOV.U32 R124, RZ, RZ, R129 ;  /* 0x000000ffff7c7224 */ /* 0x000fe400078e0081 */
[----:B------:R-:W-:Y:S02]  /*9d20*/  IMAD.MOV.U32 R5, RZ, RZ, R120 ;  /* 0x000000ffff057224 */ /* 0x000fe400078e0078 */
[----:B------:R-:W-:Y:S02]  /*9d30*/  IMAD.MOV.U32 R120, RZ, RZ, R122 ;  /* 0x000000ffff787224 */ /* 0x000fe400078e007a */
[----:B------:R-:W-:Y:S01]  /*9d40*/  IMAD.MOV.U32 R122, RZ, RZ, R124 ;  /* 0x000000ffff7a7224 */ /* 0x000fe200078e007c */
[----:B------:R-:W-:Y:S01]  /*9d50*/  ISETP.GE.AND P0, PT, R5, RZ, PT ;  /* 0x000000ff0500720c */ /* 0x000fe20003f06270 */
[----:B------:R-:W-:Y:S01]  /*9d60*/  IMAD.MOV.U32 R5, RZ, RZ, R120 ;  /* 0x000000ffff057224 */ /* 0x000fe200078e0078 */
[----:B------:R-:W2:Y:S01]  /*9d70*/  LDL R124, [R1+0x968] ;  /* 0x00096800017c7983 */ /* 0x000ea20000100800 */
[----:B------:R-:W-:-:S03]  /*9d80*/  IMAD.MOV.U32 R120, RZ, RZ, R122 ;  /* 0x000000ffff787224 */ /* 0x000fc600078e007a */
[----:B------:R-:W-:Y:S01]  /*9d90*/  ISETP.GE.AND P5, PT, R5, RZ, PT ;  /* 0x000000ff0500720c */ /* 0x000fe20003fa6270 */
[----:B------:R-:W-:Y:S01]  /*9da0*/  IMAD.MOV.U32 R5, RZ, RZ, R120 ;  /* 0x000000ffff057224 */ /* 0x000fe200078e0078 */
[----:B------:R-:W3:Y:S01]  /*9db0*/  LDL R122, [R1+0x948] ;  /* 0x00094800017a7983 */ /* 0x000ee20000100800 */
[----:B------:R-:W-:-:S03]  /*9dc0*/  IMAD.MOV.U32 R120, RZ, RZ, R121 ;  /* 0x000000ffff787224 */ /* 0x000fc600078e0079 */
[----:B------:R-:W3:Y:S01]  /*9dd0*/  LDL R121, [R1+0x918] ;  /* 0x0009180001797983 */ /* 0x000ee20000100800 */
[----:B------:R-:W-:Y:S02]  /*9de0*/  IMAD.MOV.U32 R129, RZ, RZ, R131 ;  /* 0x000000ffff817224 */ /* 0x000fe400078e0083 */
[----:B----4-:R-:W-:Y:S02]  /*9df0*/  IMAD.MOV.U32 R131, RZ, RZ, R133 ;  /* 0x000000ffff837224 */ /* 0x010fe400078e0085 */
[----:B------:R-:W-:Y:S02]  /*9e00*/  IMAD.MOV.U32 R133, RZ, RZ, R134 ;  /* 0x000000ffff857224 */ /* 0x000fe400078e0086 */
[----:B------:R-:W4:Y:S01]  /*9e10*/  LDL R134, [R1+0x980] ;  /* 0x0009800001867983 */ /* 0x000f220000100800 */
[----:B------:R-:W-:Y:S01]  /*9e20*/  @!P3 IMAD.MOV R72, RZ, RZ, -R72 ;  /* 0x000000ffff48b224 */ /* 0x000fe200078e0a48 */
[C---:B------:R-:W-:Y:S01]  /*9e30*/  ISETP.GT.U32.AND P3, PT, R39.reuse, R53, PT ;  /* 0x000000352700720c */ /* 0x040fe20003f64070 */
[----:B------:R-:W-:Y:S01]  /*9e40*/  @!P4 IMAD.MOV R68, RZ, RZ, -R68 ;  /* 0x000000ffff44c224 */ /* 0x000fe200078e0a44 */
[----:B------:R-:W-:-:S11]  /*9e50*/  ISETP.GT.U32.AND P4, PT, R39, R50, PT ;  /* 0x000000322700720c */ /* 0x000fd60003f84070 */
[--C-:B------:R-:W-:Y:S01]  /*9e60*/  @!P3 IMAD.IADD R53, R53, 0x1, -R39.reuse ;  /* 0x000000013535b824 */ /* 0x100fe200078e0a27 */
[C---:B------:R-:W-:Y:S01]  /*9e70*/  ISETP.GT.U32.AND P3, PT, R39.reuse, R83, PT ;  /* 0x000000532700720c */ /* 0x040fe20003f64070 */
[----:B------:R-:W-:Y:S01]  /*9e80*/  @!P4 IMAD.IADD R50, R50, 0x1, -R39 ;  /* 0x000000013232c824 */ /* 0x000fe200078e0a27 */
[C---:B------:R-:W-:Y:S01]  /*9e90*/  ISETP.GT.U32.AND P4, PT, R39.reuse, R79, PT ;  /* 0x0000004f2700720c */ /* 0x040fe20003f84070 */
[----:B------:R-:W-:Y:S01]  /*9ea0*/  @!P0 IMAD.MOV R53, RZ, RZ, -R53 ;  /* 0x000000ffff358224 */ /* 0x000fe200078e0a35 */
[----:B------:R-:W-:-:S09]  /*9eb0*/  ISETP.GT.U32.AND P0, PT, R39, R87, PT ;  /* 0x000000572700720c */ /* 0x000fd20003f04070 */
[--C-:B------:R-:W-:Y:S01]  /*9ec0*/  @!P3 IMAD.IADD R83, R83, 0x1, -R39.reuse ;  /* 0x000000015353b824 */ /* 0x100fe200078e0a27 */
[----:B------:R-:W-:Y:S01]  /*9ed0*/  ISETP.GE.AND P3, PT, R5, RZ, PT ;  /* 0x000000ff0500720c */ /* 0x000fe20003f66270 */
[--C-:B------:R-:W-:Y:S01]  /*9ee0*/  @!P4 IMAD.IADD R79, R79, 0x1, -R39.reuse ;  /* 0x000000014f4fc824 */ /* 0x100fe200078e0a27 */
[C---:B------:R-:W-:Y:S01]  /*9ef0*/  ISETP.GT.U32.AND P4, PT, R39.reuse, R95, PT ;  /* 0x0000005f2700720c */ /* 0x040fe20003f84070 */
[----:B------:R-:W-:Y:S01]  /*9f00*/  @!P5 IMAD.MOV R50, RZ, RZ, -R50 ;  /* 0x000000ffff32d224 */ /* 0x000fe200078e0a32 */
[C---:B------:R-:W-:Y:S01]  /*9f10*/  ISETP.GT.U32.AND P5, PT, R39.reuse, R83, PT ;  /* 0x000000532700720c */ /* 0x040fe20003fa4070 */
[----:B------:R-:W-:Y:S01]  /*9f20*/  @!P2 IMAD.MOV R56, RZ, RZ, -R56 ;  /* 0x000000ffff38a224 */ /* 0x000fe200078e0a38 */
[----:B------:R-:W-:Y:S01]  /*9f30*/  ISETP.GT.U32.AND P2, PT, R39, R91, PT ;  /* 0x0000005b2700720c */ /* 0x000fe20003f44070 */
[----:B------:R-:W-:Y:S01]  /*9f40*/  @!P0 IMAD.IADD R87, R87, 0x1, -R39 ;  /* 0x0000000157578824 */ /* 0x000fe200078e0a27 */
[----:B------:R-:W-:-:S05]  /*9f50*/  ISETP.GT.U32.AND P0, PT, R39, R63, PT ;  /* 0x0000003f2700720c */ /* 0x000fca0003f04070 */
[----:B------:R-:W-:Y:S01]  /*9f60*/  @!P3 IMAD.MOV R99, RZ, RZ, -R99 ;  /* 0x000000ffff63b224 */ /* 0x000fe200078e0a63 */
[----:B------:R-:W-:Y:S01]  /*9f70*/  ISETP.GT.U32.AND P3, PT, R39, R75, PT ;  /* 0x0000004b2700720c */ /* 0x000fe20003f64070 */
[--C-:B------:R-:W-:Y:S01]  /*9f80*/  @!P4 IMAD.IADD R95, R95, 0x1, -R39.reuse ;  /* 0x000000015f5fc824 */ /* 0x100fe200078e0a27 */
[C---:B------:R-:W-:Y:S01]  /*9f90*/  ISETP.GT.U32.AND P4, PT, R39.reuse, R71, PT ;  /* 0x000000472700720c */ /* 0x040fe20003f84070 */
[----:B------:R-:W-:Y:S01]  /*9fa0*/  @!P6 IMAD.MOV R60, RZ, RZ, -R60 ;  /* 0x000000ffff3ce224 */ /* 0x000fe200078e0a3c */
[----:B------:R-:W-:Y:S01]  /*9fb0*/  ISETP.GT.U32.AND P6, PT, R39, R79, PT ;  /* 0x0000004f2700720c */ /* 0x000fe20003fc4070 */
[--C-:B------:R-:W-:Y:S02]  /*9fc0*/  @!P5 IMAD.IADD R83, R83, 0x1, -R39.reuse ;  /* 0x000000015353d824 */ /* 0x100fe400078e0a27 */
[--C-:B------:R-:W-:Y:S01]  /*9fd0*/  @!P2 IMAD.IADD R91, R91, 0x1, -R39.reuse ;  /* 0x000000015b5ba824 */ /* 0x100fe200078e0a27 */
[----:B------:R-:W-:Y:S01]  /*9fe0*/  ISETP.GT.U32.AND P2, PT, R39, R67, PT ;  /* 0x000000432700720c */ /* 0x000fe20003f44070 */
[----:B------:R-:W-:-:S04]  /*9ff0*/  @!P0 IMAD.IADD R63, R63, 0x1, -R39 ;  /* 0x000000013f3f8824 */ /* 0x000fc800078e0a27 */
[--C-:B------:R-:W-:Y:S01]  /*a000*/  @!P3 IMAD.IADD R75, R75, 0x1, -R39.reuse ;  /* 0x000000014b4bb824 */ /* 0x100fe200078e0a27 */
[----:B------:R-:W-:Y:S01]  /*a010*/  ISETP.GE.AND P3, PT, R120, RZ, PT ;  /* 0x000000ff7800720c */ /* 0x000fe20003f66270 */
[--C-:B------:R-:W-:Y:S02]  /*a020*/  @!P4 IMAD.IADD R71, R71, 0x1, -R39.reuse ;  /* 0x000000014747c824 */ /* 0x100fe400078e0a27 */
[----:B------:R-:W-:-:S04]  /*a030*/  @!P6 IMAD.IADD R79, R79, 0x1, -R39 ;  /* 0x000000014f4fe824 */ /* 0x000fc800078e0a27 */
[----:B------:R-:W-:-:S06]  /*a040*/  @!P2 IMAD.IADD R67, R67, 0x1, -R39 ;  /* 0x000000014343a824 */ /* 0x000fcc00078e0a27 */
[----:B------:R-:W-:Y:S01]  /*a050*/  @!P3 IMAD.MOV R91, RZ, RZ, -R91 ;  /* 0x000000ffff5bb224 */ /* 0x000fe200078e0a5b */
[C---:B------:R-:W-:Y:S02]  /*a060*/  ISETP.GT.U32.AND P3, PT, R39.reuse, R71, PT ;  /* 0x000000472700720c */ /* 0x040fe40003f64070 */
[----:B------:R-:W-:-:S11]  /*a070*/  ISETP.GT.U32.AND P6, PT, R39, R59, PT ;  /* 0x0000003b2700720c */ /* 0x000fd60003fc4070 */
[--C-:B------:R-:W-:Y:S01]  /*a080*/  @!P3 IMAD.IADD R71, R71, 0x1, -R39.reuse ;  /* 0x000000014747b824 */ /* 0x100fe200078e0a27 */
[----:B------:R-:W-:Y:S01]  /*a090*/  ISETP.GT.U32.AND P3, PT, R39, R49, PT ;  /* 0x000000312700720c */ /* 0x000fe20003f64070 */
[----:B------:R-:W-:-:S05]  /*a0a0*/  @!P6 IMAD.IADD R59, R59, 0x1, -R39 ;  /* 0x000000013b3be824 */ /* 0x000fca00078e0a27 */
[----:B------:R-:W-:-:S07]  /*a0b0*/  ISETP.GT.U32.AND P6, PT, R39, R59, PT ;  /* 0x0000003b2700720c */ /* 0x000fce0003fc4070 */
[----:B------:R-:W-:Y:S01]  /*a0c0*/  @!P3 IMAD.IADD R49, R49, 0x1, -R39 ;  /* 0x000000013131b824 */ /* 0x000fe200078e0a27 */
[----:B------:R-:W-:-:S05]  /*a0d0*/  ISETP.GE.AND P3, PT, R131, RZ, PT ;  /* 0x000000ff8300720c */ /* 0x000fca0003f66270 */
[----:B------:R-:W-:Y:S01]  /*a0e0*/  @!P6 IMAD.IADD R59, R59, 0x1, -R39 ;  /* 0x000000013b3be824 */ /* 0x000fe200078e0a27 */
[----:B------:R-:W-:Y:S02]  /*a0f0*/  ISETP.GE.AND P6, PT, R127, RZ, PT ;  /* 0x000000ff7f00720c */ /* 0x000fe40003fc6270 */
[----:B--2---:R-:W-:Y:S01]  /*a100*/  ISETP.GE.AND P0, PT, R124, RZ, PT ;  /* 0x000000ff7c00720c */ /* 0x004fe20003f06270 */
[----:B---3--:R-:W-:-:S05]  /*a110*/  IMAD.MOV.U32 R5, RZ, RZ, R121 ;  /* 0x000000ffff057224 */ /* 0x008fca00078e0079 */
[----:B------:R-:W-:Y:S01]  /*a120*/  ISETP.GE.AND P5, PT, R5, RZ, PT ;  /* 0x000000ff0500720c */ /* 0x000fe20003fa6270 */
[----:B------:R-:W-:-:S05]  /*a130*/  IMAD.MOV.U32 R121, RZ, RZ, R128 ;  /* 0x000000ffff797224 */ /* 0x000fca00078e0080 */
[----:B------:R-:W-:Y:S01]  /*a140*/  ISETP.GE.AND P4, PT, R121, RZ, PT ;  /* 0x000000ff7900720c */ /* 0x000fe20003f86270 */
[----:B------:R-:W-:Y:S01]  /*a150*/  @!P0 IMAD.MOV R79, RZ, RZ, -R79 ;  /* 0x000000ffff4f8224 */ /* 0x000fe200078e0a4f */
[----:B------:R-:W-:-:S05]  /*a160*/  ISETP.GE.AND P2, PT, R122, RZ, PT ;  /* 0x000000ff7a00720c */ /* 0x000fca0003f46270 */
[----:B------:R-:W-:Y:S01]  /*a170*/  @!P5 IMAD.MOV R95, RZ, RZ, -R95 ;  /* 0x000000ffff5fd224 */ /* 0x000fe200078e0a5f */
[C---:B------:R-:W-:Y:S02]  /*a180*/  ISETP.GT.U32.AND P5, PT, R39.reuse, R75, PT ;  /* 0x0000004b2700720c */ /* 0x040fe40003fa4070 */
[----:B------:R-:W-:-:S03]  /*a190*/  ISETP.GT.U32.AND P0, PT, R39, R55, PT ;  /* 0x000000372700720c */ /* 0x000fc60003f04070 */
[----:B------:R-:W-:Y:S01]  /*a1a0*/  @!P4 IMAD.MOV R87, RZ, RZ, -R87 ;  /* 0x000000ffff57c224 */ /* 0x000fe200078e0a57 */
[----:B------:R-:W-:Y:S01]  /*a1b0*/  ISETP.GT.U32.AND P4, PT, R39, R67, PT ;  /* 0x000000432700720c */ /* 0x000fe20003f84070 */
[----:B------:R-:W-:Y:S02]  /*a1c0*/  IMAD.MOV.U32 R128, RZ, RZ, R149 ;  /* 0x000000ffff807224 */ /* 0x000fe400078e0095 */
[----:B------:R-:W-:-:S04]  /*a1d0*/  @!P2 IMAD.MOV R83, RZ, RZ, -R83 ;  /* 0x000000ffff53a224 */ /* 0x000fc800078e0a53 */
[--C-:B------:R-:W-:Y:S01]  /*a1e0*/  @!P5 IMAD.IADD R75, R75, 0x1, -R39.reuse ;  /* 0x000000014b4bd824 */ /* 0x100fe200078e0a27 */
[----:B------:R-:W-:Y:S01]  /*a1f0*/  ISETP.GT.U32.AND P5, PT, R39, R52, PT ;  /* 0x000000342700720c */ /* 0x000fe20003fa4070 */
[--C-:B------:R-:W-:Y:S01]  /*a200*/  @!P0 IMAD.IADD R55, R55, 0x1, -R39.reuse ;  /* 0x0000000137378824 */ /* 0x100fe200078e0a27 */
[----:B------:R-:W-:Y:S02]  /*a210*/  ISETP.GT.U32.AND P2, PT, R39, R63, PT ;  /* 0x0000003f2700720c */ /* 0x000fe40003f44070 */
[----:B------:R-:W-:Y:S01]  /*a220*/  ISETP.GE.AND P0, PT, R128, RZ, PT ;  /* 0x000000ff8000720c */ /* 0x000fe20003f06270 */
[----:B------:R-:W-:Y:S01]  /*a230*/  @!P4 IMAD.IADD R67, R67, 0x1, -R39 ;  /* 0x000000014343c824 */ /* 0x000fe200078e0a27 */
[----:B------:R-:W-:-:S07]  /*a240*/  ISETP.GT.U32.AND P4, PT, R39, R98, PT ;  /* 0x000000622700720c */ /* 0x000fce0003f84070 */
[--C-:B------:R-:W-:Y:S01]  /*a250*/  @!P5 IMAD.IADD R52, R52, 0x1, -R39.reuse ;  /* 0x000000013434d824 */ /* 0x100fe200078e0a27 */
[----:B------:R-:W-:Y:S01]  /*a260*/  ISETP.GE.AND P5, PT, R129, RZ, PT ;  /* 0x000000ff8100720c */ /* 0x000fe20003fa6270 */
[----:B------:R-:W-:Y:S01]  /*a270*/  @!P2 IMAD.IADD R63, R63, 0x1, -R39 ;  /* 0x000000013f3fa824 */ /* 0x000fe200078e0a27 */
[C---:B------:R-:W-:Y:S01]  /*a280*/  ISETP.GT.U32.AND P2, PT, R39.reuse, R94, PT ;  /* 0x0000005e2700720c */ /* 0x040fe20003f44070 */
[----:B------:R-:W-:Y:S01]  /*a290*/  @!P0 IMAD.MOV R71, RZ, RZ, -R71 ;  /* 0x000000ffff478224 */ /* 0x000fe200078e0a47 */
[----:B------:R-:W-:Y:S01]  /*a2a0*/  ISETP.GT.U32.AND P0, PT, R39, R52, PT ;  /* 0x000000342700720c */ /* 0x000fe20003f04070 */
[----:B------:R-:W-:Y:S01]  /*a2b0*/  @!P4 IMAD.IADD R98, R98, 0x1, -R39 ;  /* 0x000000016262c824 */ /* 0x000fe200078e0a27 */
[----:B------:R-:W-:Y:S01]  /*a2c0*/  ISETP.GE.AND P4, PT, R133, RZ, PT ;  /* 0x000000ff8500720c */ /* 0x000fe20003f86270 */
[----:B------:R-:W-:-:S03]  /*a2d0*/  @!P3 IMAD.MOV R63, RZ, RZ, -R63 ;  /* 0x000000ffff3fb224 */ /* 0x000fc600078e0a3f */
[----:B------:R-:W-:-:S03]  /*a2e0*/  ISETP.GT.U32.AND P3, PT, R39, R98, PT ;  /* 0x000000622700720c */ /* 0x000fc60003f64070 */
[----:B------:R-:W-:Y:S01]  /*a2f0*/  @!P5 IMAD.MOV R67, RZ, RZ, -R67 ;  /* 0x000000ffff43d224 */ /* 0x000fe200078e0a43 */
[C---:B------:R-:W-:Y:S01]  /*a300*/  ISETP.GT.U32.AND P5, PT, R39.reuse, R49, PT ;  /* 0x000000312700720c */ /* 0x040fe20003fa4070 */
[--C-:B------:R-:W-:Y:S01]  /*a310*/  @!P2 IMAD.IADD R94, R94, 0x1, -R39.reuse ;  /* 0x000000015e5ea824 */ /* 0x100fe200078e0a27 */
[C---:B------:R-:W-:Y:S01]  /*a320*/  ISETP.GT.U32.AND P2, PT, R39.reuse, R55, PT ;  /* 0x000000372700720c */ /* 0x040fe20003f44070 */
[----:B------:R-:W-:Y:S01]  /*a330*/  @!P0 IMAD.IADD R52, R52, 0x1, -R39 ;  /* 0x0000000134348824 */ /* 0x000fe200078e0a27 */
[C---:B------:R-:W-:Y:S01]  /*a340*/  ISETP.GT.U32.AND P0, PT, R39.reuse, R82, PT ;  /* 0x000000522700720c */ /* 0x040fe20003f04070 */
[----:B------:R-:W-:Y:S01]  /*a350*/  @!P4 IMAD.MOV R59, RZ, RZ, -R59 ;  /* 0x000000ffff3bc224 */ /* 0x000fe200078e0a3b */
[----:B------:R-:W-:Y:S01]  /*a360*/  ISETP.GT.U32.AND P4, PT, R39, R90, PT ;  /* 0x0000005a2700720c */ /* 0x000fe20003f84070 */
[----:B------:R-:W-:Y:S02]  /*a370*/  @!P6 IMAD.MOV R75, RZ, RZ, -R75 ;  /* 0x000000ffff4be224 */ /* 0x000fe400078e0a4b */
[----:B------:R-:W-:Y:S01]  /*a380*/  @!P3 IMAD.IADD R98, R98, 0x1, -R39 ;  /* 0x000000016262b824 */ /* 0x000fe200078e0a27 */
[----:B----4-:R-:W-:-:S03]  /*a390*/  ISETP.GE.AND P3, PT, R134, RZ, PT ;  /* 0x000000ff8600720c */ /* 0x010fc60003f66270 */
[--C-:B------:R-:W-:Y:S01]  /*a3a0*/  @!P5 IMAD.IADD R49, R49, 0x1, -R39.reuse ;  /* 0x000000013131d824 */ /* 0x100fe200078e0a27 */
[C---:B------:R-:W-:Y:S02]  /*a3b0*/  ISETP.GT.U32.AND P5, PT, R39.reuse, R78, PT ;  /* 0x0000004e2700720c */ /* 0x040fe40003fa4070 */
[----:B------:R-:W-:Y:S01]  /*a3c0*/  ISETP.GT.U32.AND P6, PT, R39, R94, PT ;  /* 0x0000005e2700720c */ /* 0x000fe20003fc4070 */
[--C-:B------:R-:W-:Y:S01]  /*a3d0*/  @!P2 IMAD.IADD R55, R55, 0x1, -R39.reuse ;  /* 0x000000013737a824 */ /* 0x100fe200078e0a27 */
[----:B------:R-:W-:Y:S01]  /*a3e0*/  ISETP.GT.U32.AND P2, PT, R39, R86, PT ;  /* 0x000000562700720c */ /* 0x000fe20003f44070 */
[--C-:B------:R-:W-:Y:S01]  /*a3f0*/  @!P0 IMAD.IADD R82, R82, 0x1, -R39.reuse ;  /* 0x0000000152528824 */ /* 0x100fe200078e0a27 */
[----:B------:R-:W-:Y:S01]  /*a400*/  ISETP.GE.AND P0, PT, R140, RZ, PT ;  /* 0x000000ff8c00720c */ /* 0x000fe20003f06270 */
[----:B------:R-:W-:Y:S01]  /*a410*/  @!P4 IMAD.IADD R90, R90, 0x1, -R39 ;  /* 0x000000015a5ac824 */ /* 0x000fe200078e0a27 */
[----:B------:R-:W-:Y:S01]  /*a420*/  ISETP.GE.AND P4, PT, R136, RZ, PT ;  /* 0x000000ff8800720c */ /* 0x000fe20003f86270 */
[----:B------:R-:W-:-:S03]  /*a430*/  @!P3 IMAD.MOV R55, RZ, RZ, -R55 ;  /* 0x000000ffff37b224 */ /* 0x000fc600078e0a37 */
[----:B------:R-:W-:Y:S01]  /*a440*/  ISETP.GT.U32.AND P3, PT, R39, R90, PT ;  /* 0x0000005a2700720c */ /* 0x000fe20003f64070 */
[--C-:B------:R-:W-:Y:S01]  /*a450*/  @!P5 IMAD.IADD R78, R78, 0x1, -R39.reuse ;  /* 0x000000014e4ed824 */ /* 0x100fe200078e0a27 */
[----:B------:R-:W-:Y:S01]  /*a460*/  ISETP.GE.AND P5, PT, R141, RZ, PT ;  /* 0x000000ff8d00720c */ /* 0x000fe20003fa6270 */
[--C-:B------:R-:W-:Y:S01]  /*a470*/  @!P6 IMAD.IADD R94, R94, 0x1, -R39.reuse ;  /* 0x000000015e5ee824 */ /* 0x100fe200078e0a27 */
[----:B------:R-:W-:Y:S01]  /*a480*/  ISETP.GT.U32.AND P6, PT, R39, R74, PT ;  /* 0x0000004a2700720c */ /* 0x000fe20003fc4070 */
[----:B------:R-:W-:Y:S01]  /*a490*/  @!P2 IMAD.IADD R86, R86, 0x1, -R39 ;  /* 0x000000015656a824 */ /* 0x000fe200078e0a27 */
[----:B------:R-:W-:Y:S01]  /*a4a0*/  ISETP.GE.AND P2, PT, R137, RZ, PT ;  /* 0x000000ff8900720c */ /* 0x000fe20003f46270 */
[----:B------:R-:W-:Y:S01]  /*a4b0*/  @!P0 IMAD.MOV R98, RZ, RZ, -R98 ;  /* 0x000000ffff628224 */ /* 0x000fe200078e0a62 */
[C---:B------:R-:W-:Y:S01]  /*a4c0*/  ISETP.GT.U32.AND P0, PT, R39.reuse, R78, PT ;  /* 0x0000004e2700720c */ /* 0x040fe20003f04070 */
[----:B------:R-:W-:Y:S01]  /*a4d0*/  @!P4 IMAD.MOV R52, RZ, RZ, -R52 ;  /* 0x000000ffff34c224 */ /* 0x000fe200078e0a34 */
[----:B------:R-:W-:-:S03]  /*a4e0*/  ISETP.GT.U32.AND P4, PT, R39, R86, PT ;  /* 0x000000562700720c */ /* 0x000fc60003f84070 */
[--C-:B------:R-:W-:Y:S01]  /*a4f0*/  @!P3 IMAD.IADD R90, R90, 0x1, -R39.reuse ;  /* 0x000000015a5ab824 */ /* 0x100fe200078e0a27 */
[C---:B------:R-:W-:Y:S01]  /*a500*/  ISETP.GT.U32.AND P3, PT, R39.reuse, R66, PT ;  /* 0x000000422700720c */ /* 0x040fe20003f64070 */
[----:B------:R-:W-:Y:S01]  /*a510*/  @!P5 IMAD.MOV R94, RZ, RZ, -R94 ;  /* 0x000000ffff5ed224 */ /* 0x000fe200078e0a5e */
[C---:B------:R-:W-:Y:S01]  /*a520*/  ISETP.GT.U32.AND P5, PT, R39.reuse, R70, PT ;  /* 0x000000462700720c */ /* 0x040fe20003fa4070 */
[----:B------:R-:W-:Y:S02]  /*a530*/  @!P6 IMAD.IADD R74, R74, 0x1, -R39 ;  /* 0x000000014a4ae824 */ /* 0x000fe400078e0a27 */
[----:B------:R-:W-:Y:S01]  /*a540*/  @!P2 IMAD.MOV R49, RZ, RZ, -R49 ;  /* 0x000000ffff31a224 */ /* 0x000fe200078e0a31 */
[C---:B------:R-:W-:Y:S01]  /*a550*/  ISETP.GT.U32.AND P2, PT, R39.reuse, R82, PT ;  /* 0x000000522700720c */ /* 0x040fe20003f44070 */
[--C-:B------:R-:W-:Y:S01]  /*a560*/  @!P0 IMAD.IADD R78, R78, 0x1, -R39.reuse ;  /* 0x000000014e4e8824 */ /* 0x100fe200078e0a27 */
[C---:B------:R-:W-:Y:S02]  /*a570*/  ISETP.GT.U32.AND P0, PT, R39.reuse, R54, PT ;  /* 0x000000362700720c */ /* 0x040fe40003f04070 */
[C---:B------:R-:W-:Y:S01]  /*a580*/  ISETP.GT.U32.AND P6, PT, R39.reuse, R74, PT ;  /* 0x0000004a2700720c */ /* 0x040fe20003fc4070 */
[--C-:B------:R-:W-:Y:S01]  /*a590*/  @!P4 IMAD.IADD R86, R86, 0x1, -R39.reuse ;  /* 0x000000015656c824 */ /* 0x100fe200078e0a27 */
[----:B------:R-:W-:Y:S01]  /*a5a0*/  ISETP.GT.U32.AND P4, PT, R39, R62, PT ;  /* 0x0000003e2700720c */ /* 0x000fe20003f84070 */
[--C-:B------:R-:W-:Y:S01]  /*a5b0*/  @!P3 IMAD.IADD R66, R66, 0x1, -R39.reuse ;  /* 0x000000014242b824 */ /* 0x100fe200078e0a27 */
[----:B------:R-:W-:Y:S01]  /*a5c0*/  ISETP.GE.AND P3, PT, R144, RZ, PT ;  /* 0x000000ff9000720c */ /* 0x000fe20003f66270 */
[----:B------:R-:W-:Y:S01]  /*a5d0*/  @!P5 IMAD.IADD R70, R70, 0x1, -R39 ;  /* 0x000000014646d824 */ /* 0x000fe200078e0a27 */
[----:B------:R-:W-:-:S03]  /*a5e0*/  ISETP.GE.AND P5, PT, R143, RZ, PT ;  /* 0x000000ff8f00720c */ /* 0x000fc60003fa6270 */
[--C-:B------:R-:W-:Y:S01]  /*a5f0*/  @!P2 IMAD.IADD R82, R82, 0x1, -R39.reuse ;  /* 0x000000015252a824 */ /* 0x100fe200078e0a27 */
[C---:B------:R-:W-:Y:S01]  /*a600*/  ISETP.GT.U32.AND P2, PT, R39.reuse, R58, PT ;  /* 0x0000003a2700720c */ /* 0x040fe20003f44070 */
[--C-:B------:R-:W-:Y:S01]  /*a610*/  @!P0 IMAD.IADD R54, R54, 0x1, -R39.reuse ;  /* 0x0000000136368824 */ /* 0x100fe200078e0a27 */
[----:B------:R-:W-:Y:S01]  /*a620*/  ISETP.GT.U32.AND P0, PT, R39, R70, PT ;  /* 0x000000462700720c */ /* 0x000fe20003f04070 */
[--C-:B------:R-:W-:Y:S01]  /*a630*/  @!P6 IMAD.IADD R74, R74, 0x1, -R39.reuse ;  /* 0x000000014a4ae824 */ /* 0x100fe200078e0a27 */
[----:B------:R-:W-:Y:S01]  /*a640*/  ISETP.GE.AND P6, PT, R142, RZ, PT ;  /* 0x000000ff8e00720c */ /* 0x000fe20003fc6270 */
[----:B------:R-:W-:Y:S01]  /*a650*/  @!P4 IMAD.IADD R62, R62, 0x1, -R39 ;  /* 0x000000013e3ec824 */ /* 0x000fe200078e0a27 */
[----:B------:R-:W-:Y:S01]  /*a660*/  ISETP.GE.AND P4, PT, R145, RZ, PT ;  /* 0x000000ff9100720c */ /* 0x000fe20003f86270 */
[----:B------:R-:W-:Y:S02]  /*a670*/  @!P3 IMAD.MOV R82, RZ, RZ, -R82 ;  /* 0x000000ffff52b224 */ /* 0x000fe400078e0a52 */
[----:B------:R-:W-:Y:S01]  /*a680*/  @!P5 IMAD.MOV R86, RZ, RZ, -R86 ;  /* 0x000000ffff56d224 */ /* 0x000fe200078e0a56 */
[----:B------:R-:W-:-:S02]  /*a690*/  ISETP.GT.U32.AND P5, PT, R39, R66, PT ;  /* 0x000000422700720c */ /* 0x000fc40003fa4070 */
[----:B------:R-:W-:Y:S01]  /*a6a0*/  ISETP.GT.U32.AND P3, PT, R39, R62, PT ;  /* 0x0000003e2700720c */ /* 0x000fe20003f64070 */
[--C-:B------:R-:W-:Y:S01]  /*a6b0*/  @!P2 IMAD.IADD R58, R58, 0x1, -R39.reuse ;  /* 0x000000013a3aa824 */ /* 0x100fe200078e0a27 */
[----:B------:R-:W-:Y:S01]  /*a6c0*/  ISETP.GE.AND P2, PT, R147, RZ, PT ;  /* 0x000000ff9300720c */ /* 0x000fe20003f46270 */
[----:B------:R-:W-:Y:S01]  /*a6d0*/  @!P0 IMAD.IADD R70, R70, 0x1, -R39 ;  /* 0x0000000146468824 */ /* 0x000fe200078e0a27 */
[C---:B------:R-:W-:Y:S01]  /*a6e0*/  ISETP.GT.U32.AND P0, PT, R39.reuse, R48, PT ;  /* 0x000000302700720c */ /* 0x040fe20003f04070 */
[----:B------:R-:W-:Y:S01]  /*a6f0*/  @!P6 IMAD.MOV R90, RZ, RZ, -R90 ;  /* 0x000000ffff5ae224 */ /* 0x000fe200078e0a5a */
[C---:B------:R-:W-:Y:S01]  /*a700*/  ISETP.GT.U32.AND P6, PT, R39.reuse, R54, PT ;  /* 0x000000362700720c */ /* 0x040fe20003fc4070 */
[----:B------:R-:W-:Y:S01]  /*a710*/  @!P4 IMAD.MOV R78, RZ, RZ, -R78 ;  /* 0x000000ffff4ec224 */ /* 0x000fe200078e0a4e */
[----:B------:R-:W-:-:S03]  /*a720*/  ISETP.GT.U32.AND P4, PT, R39, R58, PT ;  /* 0x0000003a2700720c */ /* 0x000fc60003f84070 */
[--C-:B------:R-:W-:Y:S01]  /*a730*/  @!P5 IMAD.IADD R66, R66, 0x1, -R39.reuse ;  /* 0x000000014242d824 */ /* 0x100fe200078e0a27 */
[C---:B------:R-:W-:Y:S01]  /*a740*/  ISETP.GT.U32.AND P5, PT, R39.reuse, R97, PT ;  /* 0x000000612700720c */ /* 0x040fe20003fa4070 */
[--C-:B------:R-:W-:Y:S01]  /*a750*/  @!P3 IMAD.IADD R62, R62, 0x1, -R39.reuse ;  /* 0x000000013e3eb824 */ /* 0x100fe200078e0a27 */
[C---:B------:R-:W-:Y:S01]  /*a760*/  ISETP.GT.U32.AND P3, PT, R39.reuse, R93, PT ;  /* 0x0000005d2700720c */ /* 0x040fe20003f64070 */
[----:B------:R-:W-:Y:S01]  /*a770*/  @!P2 IMAD.MOV R74, RZ, RZ, -R74 ;  /* 0x000000ffff4aa224 */ /* 0x000fe200078e0a4a */
[C---:B------:R-:W-:Y:S01]  /*a780*/  ISETP.GT.U32.AND P2, PT, R39.reuse, R51, PT ;  /* 0x000000332700720c */ /* 0x040fe20003f44070 */
[--C-:B------:R-:W-:Y:S01]  /*a790*/  @!P0 IMAD.IADD R48, R48, 0x1, -R39.reuse ;  /* 0x0000000130308824 */ /* 0x100fe200078e0a27 */
[----:B------:R-:W-:Y:S01]  /*a7a0*/  ISETP.GE.AND P0, PT, R152, RZ, PT ;  /* 0x000000ff9800720c */ /* 0x000fe20003f06270 */
[--C-:B------:R-:W-:Y:S01]  /*a7b0*/  @!P6 IMAD.IADD R54, R54, 0x1, -R39.reuse ;  /* 0x000000013636e824 */ /* 0x100fe200078e0a27 */
[----:B------:R-:W-:Y:S01]  /*a7c0*/  ISETP.GT.U32.AND P6, PT, R39, R89, PT ;  /* 0x000000592700720c */ /* 0x000fe20003fc4070 */
[----:B------:R-:W-:Y:S01]  /*a7d0*/  @!P4 IMAD.IADD R58, R58, 0x1, -R39 ;  /* 0x000000013a3ac824 */ /* 0x000fe200078e0a27 */
[----:B------:R-:W-:-:S03]  /*a7e0*/  ISETP.GE.AND P4, PT, R148, RZ, PT ;  /* 0x000000ff9400720c */ /* 0x000fc60003f86270 */
[--C-:B------:R-:W-:Y:S02]  /*a7f0*/  @!P5 IMAD.IADD R97, R97, 0x1, -R39.reuse ;  /* 0x000000016161d824 */ /* 0x100fe400078e0a27 */
[--C-:B------:R-:W-:Y:S01]  /*a800*/  @!P3 IMAD.IADD R93, R93, 0x1, -R39.reuse ;  /* 0x000000015d5db824 */ /* 0x100fe200078e0a27 */
[----:B------:R-:W-:Y:S01]  /*a810*/  ISETP.GE.AND P3, PT, R154, RZ, PT ;  /* 0x000000ff9a00720c */ /* 0x000fe20003f66270 */
[--C-:B------:R-:W-:Y:S01]  /*a820*/  @!P2 IMAD.IADD R51, R51, 0x1, -R39.reuse ;  /* 0x000000013333a824 */ /* 0x100fe200078e0a27 */
[----:B------:R-:W-:Y:S01]  /*a830*/  ISETP.GE.AND P2, PT, R151, RZ, PT ;  /* 0x000000ff9700720c */ /* 0x000fe20003f46270 */
[----:B------:R-:W-:Y:S01]  /*a840*/  @!P0 IMAD.MOV R62, RZ, RZ, -R62 ;  /* 0x000000ffff3e8224 */ /* 0x000fe200078e0a3e */
[----:B------:R-:W-:Y:S01]  /*a850*/  ISETP.GT.U32.AND P0, PT, R39, R97, PT ;  /* 0x000000612700720c */ /* 0x000fe20003f04070 */
[----:B------:R-:W-:Y:S02]  /*a860*/  @!P6 IMAD.IADD R89, R89, 0x1, -R39 ;  /* 0x000000015959e824 */ /* 0x000fe400078e0a27 */
[----:B------:R-:W-:Y:S01]  /*a870*/  @!P4 IMAD.MOV R70, RZ, RZ, -R70 ;  /* 0x000000ffff46c224 */ /* 0x000fe200078e0a46 */
[----:B------:R-:W-:-:S02]  /*a880*/  ISETP.GT.U32.AND P4, PT, R39, R51, PT ;  /* 0x000000332700720c */ /* 0x000fc40003f84070 */
[----:B------:R-:W-:-:S03]  /*a890*/  ISETP.GT.U32.AND P6, PT, R39, R89, PT ;  /* 0x000000592700720c */ /* 0x000fc60003fc4070 */
[----:B------:R-:W-:Y:S01]  /*a8a0*/  @!P3 IMAD.MOV R54, RZ, RZ, -R54 ;  /* 0x000000ffff36b224 */ /* 0x000fe200078e0a36 */
[C---:B------:R-:W-:Y:S01]  /*a8b0*/  ISETP.GT.U32.AND P3, PT, R39.reuse, R85, PT ;  /* 0x000000552700720c */ /* 0x040fe20003f64070 */
[----:B------:R-:W-:Y:S01]  /*a8c0*/  @!P2 IMAD.MOV R66, RZ, RZ, -R66 ;  /* 0x000000ffff42a224 */ /* 0x000fe200078e0a42 */
[----:B------:R-:W-:Y:S01]  /*a8d0*/  ISETP.GT.U32.AND P2, PT, R39, R48, PT ;  /* 0x000000302700720c */ /* 0x000fe20003f44070 */
[--C-:B------:R-:W-:Y:S01]  /*a8e0*/  @!P0 IMAD.IADD R97, R97, 0x1, -R39.reuse ;  /* 0x0000000161618824 */ /* 0x100fe200078e0a27 */
[----:B------:R-:W-:Y:S02]  /*a8f0*/  ISETP.GT.U32.AND P0, PT, R39, R73, PT ;  /* 0x000000492700720c */ /* 0x000fe40003f04070 */
[----:B------:R-:W-:Y:S01]  /*a900*/  ISETP.GE.AND P5, PT, R153, RZ, PT ;  /* 0x000000ff9900720c */ /* 0x000fe20003fa6270 */
[--C-:B------:R-:W-:Y:S02]  /*a910*/  @!P4 IMAD.IADD R51, R51, 0x1, -R39.reuse ;  /* 0x000000013333c824 */ /* 0x100fe400078e0a27 */
[----:B------:R-:W-:Y:S01]  /*a920*/  @!P6 IMAD.IADD R89, R89, 0x1, -R39 ;  /* 0x000000015959e824 */ /* 0x000fe200078e0a27 */
[----:B------:R-:W-:-:S02]  /*a930*/  ISETP.GT.U32.AND P6, PT, R39, R69, PT ;  /* 0x000000452700720c */ /* 0x000fc40003fc4070 */
        /* <DEDUP_REMOVED lines=8> */
[----:B------:R-:W-:-:S03]  /*a9c0*/  ISETP.GT.U32.AND P5, PT, R39, R93, PT ;  /* 0x0000005d2700720c */ /* 0x000fc60003fa4070 */
[--C-:B------:R-:W-:Y:S01]  /*a9d0*/  @!P6 IMAD.IADD R69, R69, 0x1, -R39.reuse ;  /* 0x000000014545e824 */ /* 0x100fe200078e0a27 */
[----:B------:R-:W-:Y:S01]  /*a9e0*/  ISETP.GT.U32.AND P6, PT, R39, R85, PT ;  /* 0x000000552700720c */ /* 0x000fe20003fc4070 */
[----:B------:R-:W-:Y:S01]  /*a9f0*/  @!P4 IMAD.IADD R81, R81, 0x1, -R39 ;  /* 0x000000015151c824 */ /* 0x000fe200078e0a27 */
[----:B------:R-:W-:Y:S01]  /*aa00*/  ISETP.GE.AND P4, PT, R160, RZ, PT ;  /* 0x000000ffa000720c */ /* 0x000fe20003f86270 */
[----:B------:R-:W-:-:S03]  /*aa10*/  @!P3 IMAD.MOV R48, RZ, RZ, -R48 ;  /* 0x000000ffff30b224 */ /* 0x000fc600078e0a30 */
[----:B------:R-:W-:Y:S01]  /*aa20*/  ISETP.GT.U32.AND P3, PT, R39, R81, PT ;  /* 0x000000512700720c */ /* 0x000fe20003f64070 */
[----:B------:R-:W-:Y:S01]  /*aa30*/  @!P2 IMAD.IADD R77, R77, 0x1, -R39 ;  /* 0x000000014d4da824 */ /* 0x000fe200078e0a27 */
[----:B------:R-:W-:Y:S01]  /*aa40*/  ISETP.GE.AND P2, PT, R161, RZ, PT ;  /* 0x000000ffa100720c */ /* 0x000fe20003f46270 */
[----:B------:R-:W-:Y:S01]  /*aa50*/  @!P0 IMAD.MOV R89, RZ, RZ, -R89 ;  /* 0x000000ffff598224 */ /* 0x000fe200078e0a59 */
[----:B------:R-:W-:Y:S01]  /*aa60*/  ISETP.GT.U32.AND P0, PT, R39, R65, PT ;  /* 0x000000412700720c */ /* 0x000fe20003f04070 */
[--C-:B------:R-:W-:Y:S01]  /*aa70*/  @!P5 IMAD.IADD R93, R93, 0x1, -R39.reuse ;  /* 0x000000015d5dd824 */ /* 0x100fe200078e0a27 */
[----:B------:R-:W-:Y:S01]  /*aa80*/  ISETP.GE.AND P5, PT, R155, RZ, PT ;  /* 0x000000ff9b00720c */ /* 0x000fe20003fa6270 */
[----:B------:R-:W-:Y:S01]  /*aa90*/  @!P6 IMAD.IADD R85, R85, 0x1, -R39 ;  /* 0x000000015555e824 */ /* 0x000fe200078e0a27 */
[C---:B------:R-:W-:Y:S01]  /*aaa0*/  ISETP.GT.U32.AND P6, PT, R39.reuse, R61, PT ;  /* 0x0000003d2700720c */ /* 0x040fe20003fc4070 */
[----:B------:R-:W-:Y:S01]  /*aab0*/  @!P4 IMAD.MOV R97, RZ, RZ, -R97 ;  /* 0x000000ffff61c224 */ /* 0x000fe200078e0a61 */
[----:B------:R-:W-:-:S03]  /*aac0*/  ISETP.GT.U32.AND P4, PT, R39, R77, PT ;  /* 0x0000004d2700720c */ /* 0x000fc60003f84070 */
[----:B------:R-:W-:Y:S01]  /*aad0*/  @!P3 IMAD.IADD R81, R81, 0x1, -R39 ;  /* 0x000000015151b824 */ /* 0x000fe200078e0a27 */
[C---:B------:R-:W-:Y:S01]  /*aae0*/  ISETP.GT.U32.AND P3, PT, R39.reuse, R57, PT ;  /* 0x000000392700720c */ /* 0x040fe20003f64070 */
[----:B------:R-:W-:Y:S01]  /*aaf0*/  @!P2 IMAD.MOV R93, RZ, RZ, -R93 ;  /* 0x000000ffff5da224 */ /* 0x000fe200078e0a5d */
[----:B------:R-:W-:Y:S01]  /*ab00*/  ISETP.GT.U32.AND P2, PT, R39, R69, PT ;  /* 0x000000452700720c */ /* 0x000fe20003f44070 */
[----:B------:R-:W-:Y:S01]  /*ab10*/  @!P0 IMAD.IADD R65, R65, 0x1, -R39 ;  /* 0x0000000141418824 */ /* 0x000fe200078e0a27 */
[----:B------:R-:W-:Y:S01]  /*ab20*/  ISETP.GE.AND P0, PT, R116, RZ, PT ;  /* 0x000000ff7400720c */ /* 0x000fe20003f06270 */
[----:B------:R-:W-:Y:S01]  /*ab30*/  @!P5 IMAD.MOV R51, RZ, RZ, -R51 ;  /* 0x000000ffff33d224 */ /* 0x000fe200078e0a33 */
[----:B------:R-:W-:Y:S01]  /*ab40*/  ISETP.GT.U32.AND P5, PT, R39, R73, PT ;  /* 0x000000492700720c */ /* 0x000fe20003fa4070 */
[----:B------:R-:W-:Y:S01]  /*ab50*/  @!P6 IMAD.IADD R61, R61, 0x1, -R39 ;  /* 0x000000013d3de824 */ /* 0x000fe200078e0a27 */
[----:B------:R-:W-:Y:S01]  /*ab60*/  ISETP.GE.AND P6, PT, R115, RZ, PT ;  /* 0x000000ff7300720c */ /* 0x000fe20003fc6270 */
[----:B------:R-:W-:-:S02]  /*ab70*/  VIADD R149, R0, 0x1c ;  /* 0x0000001c00957836 */ /* 0x000fc40000000000 */
[--C-:B------:R-:W-:Y:S01]  /*ab80*/  @!P4 IMAD.IADD R77, R77, 0x1, -R39.reuse ;  /* 0x000000014d4dc824 */ /* 0x100fe200078e0a27 */
[----:B------:R-:W-:Y:S01]  /*ab90*/  ISETP.GT.U32.AND P4, PT, R39, R31, PT ;  /* 0x0000001f2700720c */ /* 0x000fe20003f84070 */
[--C-:B------:R-:W-:Y:S01]  /*aba0*/  @!P3 IMAD.IADD R57, R57, 0x1, -R39.reuse ;  /* 0x000000013939b824 */ /* 0x100fe200078e0a27 */
[----:B------:R-:W-:Y:S01]  /*abb0*/  ISETP.GE.AND P3, PT, R114, RZ, PT ;  /* 0x000000ff7200720c */ /* 0x000fe20003f66270 */
[----:B------:R-:W-:Y:S01]  /*abc0*/  @!P2 IMAD.IADD R69, R69, 0x1, -R39 ;  /* 0x000000014545a824 */ /* 0x000fe200078e0a27 */
[----:B------:R-:W-:Y:S01]  /*abd0*/  IABS R41, R149 ;  /* 0x0000009500297213 */ /* 0x000fe20000000000 */
[----:B------:R-:W-:Y:S01]  /*abe0*/  @!P0 IMAD.MOV R77, RZ, RZ, -R77 ;  /* 0x000000ffff4d8224 */ /* 0x000fe200078e0a4d */
[----:B------:R-:W-:Y:S01]  /*abf0*/  ISETP.GE.AND P2, PT, R117, RZ, PT ;  /* 0x000000ff7500720c */ /* 0x000fe20003f46270 */
[----:B------:R-:W-:Y:S01]  /*ac00*/  @!P5 IMAD.IADD R73, R73, 0x1, -R39 ;  /* 0x000000014949d824 */ /* 0x000fe200078e0a27 */
[----:B------:R-:W-:Y:S01]  /*ac10*/  ISETP.GT.U32.AND P0, PT, R39, R57, PT ;  /* 0x000000392700720c */ /* 0x000fe20003f04070 */
[----:B------:R-:W-:-:S02]  /*ac20*/  VIADD R120, R0, 0x24 ;  /* 0x0000002400787836 */ /* 0x000fc40000000000 */
[----:B------:R-:W-:-:S04]  /*ac30*/  IMAD.HI.U32 R32, R40, R41, RZ ;  /* 0x0000002928207227 */ /* 0x000fc800078e00ff */
[----:B------:R-:W-:Y:S01]  /*ac40*/  @!P6 IMAD.MOV R73, RZ, RZ, -R73 ;  /* 0x000000ffff49e224 */ /* 0x000fe200078e0a49 */
[----:B------:R-:W-:Y:S01]  /*ac50*/  ISETP.GT.U32.AND P6, PT, R39, R30, PT ;  /* 0x0000001e2700720c */ /* 0x000fe20003fc4070 */
[----:B------:R-:W-:Y:S01]  /*ac60*/  IMAD.MOV R32, RZ, RZ, -R32 ;  /* 0x000000ffff207224 */ /* 0x000fe200078e0a20 */
[----:B------:R-:W-:Y:S01]  /*ac70*/  IABS R34, R120 ;  /* 0x0000007800227213 */ /* 0x000fe20000000000 */
[----:B------:R-:W-:Y:S01]  /*ac80*/  @!P4 IMAD.IADD R31, R31, 0x1, -R39 ;  /* 0x000000011f1fc824 */ /* 0x000fe200078e0a27 */
[C---:B------:R-:W-:Y:S01]  /*ac90*/  ISETP.GT.U32.AND P4, PT, R39.reuse, R61, PT ;  /* 0x0000003d2700720c */ /* 0x040fe20003f84070 */
[----:B------:R-:W-:Y:S01]  /*aca0*/  @!P3 IMAD.MOV R69, RZ, RZ, -R69 ;  /* 0x000000ffff45b224 */ /* 0x000fe200078e0a45 */
[C---:B------:R-:W-:Y:S01]  /*acb0*/  ISETP.GT.U32.AND P3, PT, R39.reuse, R28, PT ;  /* 0x0000001c2700720c */ /* 0x040fe20003f64070 */
[----:B------:R-:W-:Y:S02]  /*acc0*/  IMAD R41, R39, R32, R41 ;  /* 0x0000002027297224 */ /* 0x000fe400078e0229 */
[----:B------:R-:W-:-:S04]  /*acd0*/  IMAD.HI.U32 R32, R40, R34, RZ ;  /* 0x0000002228207227 */ /* 0x000fc800078e00ff */
[----:B------:R-:W-:Y:S01]  /*ace0*/  @!P2 IMAD.MOV R81, RZ, RZ, -R81 ;  /* 0x000000ffff51a224 */ /* 0x000fe200078e0a51 */
[----:B------:R-:W-:Y:S01]  /*acf0*/  ISETP.GT.U32.AND P2, PT, R39, R31, PT ;  /* 0x0000001f2700720c */ /* 0x000fe20003f44070 */
[--C-:B------:R-:W-:Y:S01]  /*ad00*/  @!P0 IMAD.IADD R57, R57, 0x1, -R39.reuse ;  /* 0x0000000139398824 */ /* 0x100fe200078e0a27 */
[----:B------:R-:W-:Y:S01]  /*ad10*/  ISETP.GE.AND P0, PT, R109, RZ, PT ;  /* 0x000000ff6d00720c */ /* 0x000fe20003f06270 */
[----:B------:R-:W-:Y:S01]  /*ad20*/  IMAD.MOV R32, RZ, RZ, -R32 ;  /* 0x000000ffff207224 */ /* 0x000fe200078e0a20 */
[----:B------:R-:W-:Y:S01]  /*ad30*/  IABS R33, R13 ;  /* 0x0000000d00217213 */ /* 0x000fe20000000000 */
[----:B------:R-:W-:Y:S02]  /*ad40*/  IMAD.MOV.U32 R162, RZ, RZ, R106 ;  /* 0x000000ffffa27224 */ /* 0x000fe400078e006a */
[----:B------:R-:W-:Y:S01]  /*ad50*/  @!P6 IMAD.IADD R30, R30, 0x1, -R39 ;  /* 0x000000011e1ee824 */ /* 0x000fe200078e0a27 */
[----:B------:R-:W-:Y:S01]  /*ad60*/  ISETP.GE.AND P6, PT, R4, RZ, PT ;  /* 0x000000ff0400720c */ /* 0x000fe20003fc6270 */
[----:B------:R-:W-:Y:S01]  /*ad70*/  IMAD R34, R39, R32, R34 ;  /* 0x0000002027227224 */ /* 0x000fe200078e0222 */
[----:B------:R-:W-:Y:S01]  /*ad80*/  ISETP.GE.AND P5, PT, R162, RZ, PT ;  /* 0x000000ffa200720c */ /* 0x000fe20003fa6270 */
[----:B------:R-:W-:-:S04]  /*ad90*/  IMAD.HI.U32 R32, R40, R33, RZ ;  /* 0x0000002128207227 */ /* 0x000fc800078e00ff */
[--C-:B------:R-:W-:Y:S02]  /*ada0*/  @!P4 IMAD.IADD R61, R61, 0x1, -R39.reuse ;  /* 0x000000013d3dc824 */ /* 0x100fe400078e0a27 */
[--C-:B------:R-:W-:Y:S01]  /*adb0*/  @!P3 IMAD.IADD R28, R28, 0x1, -R39.reuse ;  /* 0x000000011c1cb824 */ /* 0x100fe200078e0a27 */
[----:B------:R-:W-:Y:S01]  /*adc0*/  STL [R1+0x8d0], R149 ;  /* 0x0008d09501007387 */ /* 0x000fe20000100800 */
[----:B------:R-:W-:Y:S01]  /*add0*/  IMAD.MOV R32, RZ, RZ, -R32 ;  /* 0x000000ffff207224 */ /* 0x000fe200078e0a20 */
[----:B------:R-:W-:Y:S01]  /*ade0*/  ISETP.GT.U32.AND P3, PT, R39, R30, PT ;  /* 0x0000001e2700720c */ /* 0x000fe20003f64070 */
[----:B------:R-:W-:Y:S01]  /*adf0*/  @!P2 IMAD.IADD R31, R31, 0x1, -R39 ;  /* 0x000000011f1fa824 */ /* 0x000fe200078e0a27 */
[----:B------:R-:W-:Y:S01]  /*ae00*/  STL [R1+0xba4], R149 ;  /* 0x000ba49501007387 */ /* 0x000fe20000100800 */
[----:B------:R-:W-:Y:S01]  /*ae10*/  @!P0 IMAD.MOV R61, RZ, RZ, -R61 ;  /* 0x000000ffff3d8224 */ /* 0x000fe200078e0a3d */
[----:B------:R-:W-:Y:S02]  /*ae20*/  ISETP.GE.AND P2, PT, R108, RZ, PT ;  /* 0x000000ff6c00720c */ /* 0x000fe40003f46270 */
[C---:B------:R-:W-:Y:S01]  /*ae30*/  ISETP.GT.U32.AND P0, PT, R39.reuse, R28, PT ;  /* 0x0000001c2700720c */ /* 0x040fe20003f04070 */
[----:B------:R-:W-:Y:S01]  /*ae40*/  STL [R1+0xba8], R41 ;  /* 0x000ba82901007387 */ /* 0x000fe20000100800 */
[----:B------:R-:W-:-:S03]  /*ae50*/  IMAD R33, R39, R32, R33 ;  /* 0x0000002027217224 */ /* 0x000fc600078e0221 */
[----:B------:R-:W-:Y:S01]  /*ae60*/  STL [R1+0x8c0], R120 ;  /* 0x0008c07801007387 */ /* 0x000fe20000100800 */
[----:B------:R-:W-:Y:S01]  /*ae70*/  @!P6 IMAD.MOV R31, RZ, RZ, -R31 ;  /* 0x000000ffff1fe224 */ /* 0x000fe200078e0a1f */
[----:B------:R-:W-:Y:S02]  /*ae80*/  ISETP.GE.AND P6, PT, R2, RZ, PT ;  /* 0x000000ff0200720c */ /* 0x000fe40003fc6270 */
[----:B------:R-:W-:Y:S01]  /*ae90*/  STL [R1+0xbac], R120 ;  /* 0x000bac7801007387 */ /* 0x000fe20000100800 */
[----:B------:R-:W-:-:S03]  /*aea0*/  IABS R32, R22 ;  /* 0x0000001600207213 */ /* 0x000fc60000000000 */
[----:B------:R-:W-:Y:S01]  /*aeb0*/  STL [R1+0xbb0], R34 ;  /* 0x000bb02201007387 */ /* 0x000fe20000100800 */
[----:B------:R-:W-:-:S03]  /*aec0*/  @!P5 IMAD.MOV R85, RZ, RZ, -R85 ;  /* 0x000000ffff55d224 */ /* 0x000fc600078e0a55 */
[----:B------:R-:W-:Y:S01]  /*aed0*/  STL [R1+0x8cc], R13 ;  /* 0x0008cc0d01007387 */ /* 0x000fe20000100800 */
[----:B------:R-:W-:-:S03]  /*aee0*/  ISETP.GT.U32.AND P5, PT, R39, R65, PT ;  /* 0x000000412700720c */ /* 0x000fc60003fa4070 */
[----:B------:R-:W-:Y:S04]  /*aef0*/  STL [R1+0xbb4], R13 ;  /* 0x000bb40d01007387 */ /* 0x000fe80000100800 */
[----:B------:R-:W-:Y:S04]  /*af00*/  STL [R1+0xbb8], R33 ;  /* 0x000bb82101007387 */ /* 0x000fe80000100800 */
[----:B------:R2:W-:Y:S01]  /*af10*/  STL [R1+0xbbc], R0 ;  /* 0x000bbc0001007387 */ /* 0x0005e20000100800 */
[----:B------:R-:W-:Y:S01]  /*af20*/  IMAD.HI.U32 R106, R40, R32, RZ ;  /* 0x00000020286a7227 */ /* 0x000fe200078e00ff */
[----:B------:R-:W-:-:S03]  /*af30*/  LOP3.LUT R5, RZ, R29, RZ, 0x33, !PT ;  /* 0x0000001dff057212 */ /* 0x000fc600078e33ff */
[----:B------:R-:W-:Y:S02]  /*af40*/  @!P2 IMAD.MOV R57, RZ, RZ, -R57 ;  /* 0x000000ffff39a224 */ /* 0x000fe400078e0a39 */
[----:B--2---:R-:W-:Y:S01]  /*af50*/  VIADD R0, R12, 0x7f ;  /* 0x0000007f0c007836 */ /* 0x004fe20000000000 */
[----:B------:R-:W-:Y:S01]  /*af60*/  ISETP.GE.AND P2, PT, R3, RZ, PT ;  /* 0x000000ff0300720c */ /* 0x000fe20003f46270 */
[--C-:B------:R-:W-:Y:S01]  /*af70*/  @!P3 IMAD.IADD R30, R30, 0x1, -R39.reuse ;  /* 0x000000011e1eb824 */ /* 0x100fe200078e0a27 */
[----:B------:R-:W-:Y:S01]  /*af80*/  ISETP.NE.AND P3, PT, R29, RZ, PT ;  /* 0x000000ff1d00720c */ /* 0x000fe20003f65270 */
[--C-:B------:R-:W-:Y:S01]  /*af90*/  @!P0 IMAD.IADD R28, R28, 0x1, -R39.reuse ;  /* 0x000000011c1c8824 */ /* 0x100fe200078e0a27 */
[----:B------:R-:W-:Y:S01]  /*afa0*/  ISETP.GT.AND P0, PT, R0, 0x7f, PT ;  /* 0x0000007f0000780c */ /* 0x000fe20003f04270 */
[----:B------:R-:W-:Y:S01]  /*afb0*/  IMAD.MOV R106, RZ, RZ, -R106 ;  /* 0x000000ffff6a7224 */ /* 0x000fe200078e0a6a */
[----:B------:R-:W-:Y:S01]  /*afc0*/  SEL R103, R5, R103, !P3 ;  /* 0x0000006705677207 */ /* 0x000fe20005800000 */
[----:B------:R-:W-:Y:S01]  /*afd0*/  @!P6 IMAD.MOV R28, RZ, RZ, -R28 ;  /* 0x000000ffff1ce224 */ /* 0x000fe200078e0a1c */
[----:B------:R-:W-:Y:S01]  /*afe0*/  ISETP.LT.AND P0, PT, R107, R12, P0 ;  /* 0x0000000c6b00720c */ /* 0x000fe20000701270 */
[----:B------:R-:W-:Y:S01]  /*aff0*/  IMAD R32, R39, R106, R32 ;  /* 0x0000006a27207224 */ /* 0x000fe200078e0220 */
[----:B------:R-:W-:Y:S01]  /*b000*/  SEL R107, R5, R46, !P3 ;  /* 0x0000002e056b7207 */ /* 0x000fe20005800000 */
[----:B------:R-:W-:Y:S01]  /*b010*/  @!P5 IMAD.IADD R65, R65, 0x1, -R39 ;  /* 0x000000014141d824 */ /* 0x000fe200078e0a27 */
[----:B------:R-:W-:Y:S01]  /*b020*/  STL [R1+0x8c8], R22 ;  /* 0x0008c81601007387 */ /* 0x000fe20000100800 */
[----:B------:R-:W-:Y:S01]  /*b030*/  ISETP.GE.AND P5, PT, R113, RZ, PT ;  /* 0x000000ff7100720c */ /* 0x000fe20003fa6270 */
[----:B------:R-:W-:Y:S01]  /*b040*/  IMAD R103, R103, UR11, RZ ;  /* 0x0000000b67677c24 */ /* 0x000fe2000f8e02ff */
[C---:B------:R-:W-:Y:S01]  /*b050*/  SEL R116, R5.reuse, R28, !P3 ;  /* 0x0000001c05747207 */ /* 0x040fe20005800000 */
[----:B------:R-:W-:Y:S01]  /*b060*/  STL [R1+0xbc0], R22 ;  /* 0x000bc01601007387 */ /* 0x000fe20000100800 */
[----:B------:R-:W-:Y:S01]  /*b070*/  SEL R96, R5, R96, !P3 ;  /* 0x0000006005607207 */ /* 0x000fe20005800000 */
[----:B------:R-:W-:Y:S01]  /*b080*/  IMAD R28, R107, UR11, RZ ;  /* 0x0000000b6b1c7c24 */ /* 0x000fe2000f8e02ff */
[C---:B------:R-:W-:Y:S01]  /*b090*/  SEL R29, R5.reuse, R100, !P3 ;  /* 0x00000064051d7207 */ /* 0x040fe20005800000 */
[----:B------:R-:W-:Y:S01]  /*b0a0*/  STL [R1+0xbc4], R40 ;  /* 0x000bc42801007387 */ /* 0x000fe20000100800 */
[----:B------:R-:W-:Y:S01]  /*b0b0*/  VIADD R106, R12, 0xffffffa8 ;  /* 0xffffffa80c6a7836 */ /* 0x000fe20000000000 */
[----:B------:R-:W-:-:S02]  /*b0c0*/  SEL R92, R5, R92, !P3 ;  /* 0x0000005c055c7207 */ /* 0x000fc40005800000 */
[----:B------:R-:W-:Y:S01]  /*b0d0*/  STL [R1+0xbc8], R32 ;  /* 0x000bc82001007387 */ /* 0x000fe20000100800 */
[C---:B------:R-:W-:Y:S01]  /*b0e0*/  SEL R99, R5.reuse, R99, !P3 ;  /* 0x0000006305637207 */ /* 0x040fe20005800000 */
[----:B------:R-:W-:Y:S01]  /*b0f0*/  @!P2 IMAD.MOV R30, RZ, RZ, -R30 ;  /* 0x000000ffff1ea224 */ /* 0x000fe200078e0a1e */
[----:B------:R-:W-:Y:S01]  /*b100*/  SEL R95, R5, R95, !P3 ;  /* 0x0000005f055f7207 */ /* 0x000fe20005800000 */
[----:B------:R-:W-:Y:S01]  /*b110*/  STL [R1+0xbcc], R12 ;  /* 0x000bcc0c01007387 */ /* 0x000fe20000100800 */
[----:B------:R-:W-:-:S03]  /*b120*/  IADD3 R26, P2, PT, R103, R38, RZ ;  /* 0x00000026671a7210 */ /* 0x000fc60007f5e0ff */
[----:B------:R-:W-:Y:S01]  /*b130*/  STL [R1+0xbd0], R5 ;  /* 0x000bd00501007387 */ /* 0x000fe20000100800 */
[----:B------:R-:W-:Y:S01]  /*b140*/  IADD3 R0, P6, PT, R28, R38, RZ ;  /* 0x000000261c007210 */ /* 0x000fe20007fde0ff */
[----:B------:R-:W-:Y:S01]  /*b150*/  IMAD R29, R29, UR5, RZ ;  /* 0x000000051d1d7c24 */ /* 0x000fe2000f8e02ff */
[----:B------:R-:W-:Y:S01]  /*b160*/  ISETP.GE.U32.AND P4, PT, R106, 0x7fffff29, PT ;  /* 0x7fffff296a00780c */ /* 0x000fe20003f86070 */
[----:B------:R-:W-:Y:S01]  /*b170*/  STL [R1+0xbd4], R107 ;  /* 0x000bd46b01007387 */ /* 0x000fe20000100800 */
[C---:B------:R-:W-:Y:S01]  /*b180*/  VIADD R106, R12.reuse, 0xffffffa0 ;  /* 0xffffffa00c6a7836 */ /* 0x040fe20000000000 */
[C---:B------:R-:W-:Y:S01]  /*b190*/  SEL R109, R5.reuse, R101, !P3 ;  /* 0x00000065056d7207 */ /* 0x040fe20005800000 */
[----:B------:R-:W-:Y:S01]  /*b1a0*/  @!P5 IMAD.MOV R65, RZ, RZ, -R65 ;  /* 0x000000ffff41d224 */ /* 0x000fe200078e0a41 */
[----:B------:R-:W-:Y:S01]  /*b1b0*/  STL [R1+0xbd8], R96 ;  /* 0x000bd86001007387 */ /* 0x000fe20000100800 */
[C---:B------:R-:W-:Y:S01]  /*b1c0*/  SEL R101, R5.reuse, R43, !P3 ;  /* 0x0000002b05657207 */ /* 0x040fe20005800000 */
[----:B------:R-:W-:Y:S01]  /*b1d0*/  VIADD R117, R12, 0xffffff98 ;  /* 0xffffff980c757836 */ /* 0x000fe20000000000 */
[C---:B------:R-:W-:Y:S01]  /*b1e0*/  SEL R115, R5.reuse, R30, !P3 ;  /* 0x0000001e05737207 */ /* 0x040fe20005800000 */
[----:B------:R-:W-:Y:S01]  /*b1f0*/  STL [R1+0xbdc], R92 ;  /* 0x000bdc5c01007387 */ /* 0x000fe20000100800 */
[----:B------:R-:W-:Y:S01]  /*b200*/  SEL R43, R5, R88, !P3 ;  /* 0x00000058052b7207 */ /* 0x000fe20005800000 */
[----:B------:R-:W-:Y:S01]  /*b210*/  IMAD R30, R96, UR16, RZ ;  /* 0x00000010601e7c24 */ /* 0x000fe2000f8e02ff */
[----:B------:R-:W-:Y:S01]  /*b220*/  LEA.HI.X.SX32 R42, R103, R35, 0x1, P2 ;  /* 0x00000023672a7211 */ /* 0x000fe200010f0eff */
[----:B------:R-:W-:Y:S01]  /*b230*/  STL [R1+0xbe0], R99 ;  /* 0x000be06301007387 */ /* 0x000fe20000100800 */
[----:B------:R-:W-:Y:S01]  /*b240*/  SEL R113, R5, R102, !P3 ;  /* 0x0000006605717207 */ /* 0x000fe20005800000 */
[----:B------:R-:W2:Y:S02]  /*b250*/  LDCU UR5, c[0x0][0x3b0] ;  /* 0x00007600ff0577ac */ /* 0x000ea40008000800 */
[----:B------:R-:W-:Y:S01]  /*b260*/  STL [R1+0xbe4], R95 ;  /* 0x000be45f01007387 */ /* 0x000fe20000100800 */
[----:B------:R-:W-:-:S03]  /*b270*/  ISETP.GE.U32.AND P5, PT, R106, 0x7fffff21, PT ;  /* 0x7fffff216a00780c */ /* 0x000fc60003fa6070 */
[----:B------:R-:W-:Y:S01]  /*b280*/  STL [R1+0x128], R26 ;  /* 0x0001281a01007387 */ /* 0x000fe20000100800 */
[----:B------:R-:W-:-:S03]  /*b290*/  SEL R102, R5, R44, !P3 ;  /* 0x0000002c05667207 */ /* 0x000fc60005800000 */
[----:B------:R3:W-:Y:S01]  /*b2a0*/  STL [R1+0x168], R0 ;  /* 0x0001680001007387 */ /* 0x0007e20000100800 */
[----:B------:R-:W-:Y:S01]  /*b2b0*/  SEL R100, R5, R57, !P3 ;  /* 0x0000003905647207 */ /* 0x000fe20005800000 */
[----:B------:R-:W-:Y:S01]  /*b2c0*/  IMAD R57, R95, UR17, RZ ;  /* 0x000000115f397c24 */ /* 0x000fe2000f8e02ff */
[C---:B------:R-:W-:Y:S01]  /*b2d0*/  SEL R114, R5.reuse, R31, !P3 ;  /* 0x0000001f05727207 */ /* 0x040fe20005800000 */
[----:B------:R-:W-:Y:S01]  /*b2e0*/  IMAD R31, R92, UR21, RZ ;  /* 0x000000155c1f7c24 */ /* 0x000fe2000f8e02ff */
[----:B------:R-:W-:Y:S01]  /*b2f0*/  SEL R106, R5, R45, !P3 ;  /* 0x0000002d056a7207 */ /* 0x000fe20005800000 */
[----:B------:R-:W-:Y:S01]  /*b300*/  IMAD R43, R43, UR25, RZ ;  /* 0x000000192b2b7c24 */ /* 0x000fe2000f8e02ff */
[----:B------:R-:W-:Y:S02]  /*b310*/  SEL R44, R5, R84, !P3 ;  /* 0x00000054052c7207 */ /* 0x000fe40005800000 */
[----:B---3--:R-:W-:Y:S01]  /*b320*/  IADD3 R0, P2, PT, R29, R38, RZ ;  /* 0x000000261d007210 */ /* 0x008fe20007f5e0ff */
[----:B------:R3:W-:Y:S01]  /*b330*/  STL [R1+0xbe8], R103 ;  /* 0x000be86701007387 */ /* 0x0007e20000100800 */
[----:B------:R-:W-:-:S02]  /*b340*/  LEA.HI.X.SX32 R2, R28, R35, 0x1, P6 ;  /* 0x000000231c027211 */ /* 0x000fc400030f0eff */
[C---:B------:R-:W-:Y:S01]  /*b350*/  SEL R45, R5.reuse, R80, !P3 ;  /* 0x00000050052d7207 */ /* 0x040fe20005800000 */
[----:B------:R-:W-:Y:S01]  /*b360*/  STL [R1+0x124], R42 ;  /* 0x0001242a01007387 */ /* 0x000fe20000100800 */
[----:B------:R-:W-:Y:S01]  /*b370*/  IADD3 R95, P6, PT, R30, R38, RZ ;  /* 0x000000261e5f7210 */ /* 0x000fe20007fde0ff */
[----:B------:R-:W-:Y:S02]  /*b380*/  IMAD R44, R44, UR29, RZ ;  /* 0x0000001d2c2c7c24 */ /* 0x000fe4000f8e02ff */
[----:B------:R4:W-:Y:S01]  /*b390*/  STL [R1+0x1a8], R0 ;  /* 0x0001a80001007387 */ /* 0x0009e20000100800 */
[----:B------:R-:W-:Y:S01]  /*b3a0*/  SEL R108, R5, R47, !P3 ;  /* 0x0000002f056c7207 */ /* 0x000fe20005800000 */
[----:B------:R-:W-:Y:S01]  /*b3b0*/  IMAD R45, R45, UR33, RZ ;  /* 0x000000212d2d7c24 */ /* 0x000fe2000f8e02ff */
[----:B------:R-:W-:Y:S02]  /*b3c0*/  SEL R46, R5, R76, !P3 ;  /* 0x0000004c052e7207 */ /* 0x000fe40005800000 */
[----:B---3--:R-:W-:-:S02]  /*b3d0*/  LEA.HI.X.SX32 R103, R30, R35, 0x1, P6 ;  /* 0x000000231e677211 */ /* 0x008fc400030f0eff */
[----:B------:R-:W-:Y:S02]  /*b3e0*/  SEL R47, R5, R72, !P3 ;  /* 0x00000048052f7207 */ /* 0x000fe40005800000 */
[-C--:B----4-:R-:W-:Y:S02]  /*b3f0*/  LEA.HI.X.SX32 R0, R29, R35.reuse, 0x1, P2 ;  /* 0x000000231d007211 */ /* 0x090fe400010f0eff */
[-C--:B------:R-:W-:Y:S02]  /*b400*/  IADD3 R92, P2, PT, R31, R38.reuse, RZ ;  /* 0x000000261f5c7210 */ /* 0x080fe40007f5e0ff */
[----:B------:R-:W-:Y:S02]  /*b410*/  IADD3 R107, P6, PT, R43, R38, RZ ;  /* 0x000000262b6b7210 */ /* 0x000fe40007fde0ff */
[----:B------:R-:W-:Y:S01]  /*b420*/  SEL R80, R5, R54, !P3 ;  /* 0x0000003605507207 */ /* 0x000fe20005800000 */
[----:B------:R-:W-:Y:S01]  /*b430*/  IMAD R54, R99, UR12, RZ ;  /* 0x0000000c63367c24 */ /* 0x000fe2000f8e02ff */
[----:B------:R-:W-:Y:S01]  /*b440*/  SEL R72, R5, R68, !P3 ;  /* 0x0000004405487207 */ /* 0x000fe20005800000 */
[----:B------:R-:W-:Y:S01]  /*b450*/  IMAD R46, R46, UR37, RZ ;  /* 0x000000252e2e7c24 */ /* 0x000fe2000f8e02ff */
[----:B------:R-:W-:Y:S01]  /*b460*/  LEA.HI.X.SX32 R99, R31, R35, 0x1, P2 ;  /* 0x000000231f637211 */ /* 0x000fe200010f0eff */
[----:B------:R-:W-:Y:S01]  /*b470*/  IMAD R47, R47, UR41, RZ ;  /* 0x000000292f2f7c24 */ /* 0x000fe2000f8e02ff */
[----:B------:R-:W-:-:S02]  /*b480*/  SEL R68, R5, R64, !P3 ;  /* 0x0000004005447207 */ /* 0x000fc40005800000 */
[----:B------:R-:W-:Y:S01]  /*b490*/  LEA.HI.X.SX32 R96, R43, R35, 0x1, P6 ;  /* 0x000000232b607211 */ /* 0x000fe200030f0eff */
[----:B------:R-:W-:Y:S01]  /*b4a0*/  STL [R1+0x164], R2 ;  /* 0x0001640201007387 */ /* 0x000fe20000100800 */
[----:B------:R-:W-:Y:S02]  /*b4b0*/  IADD3 R12, P2, PT, R44, R38, RZ ;  /* 0x000000262c0c7210 */ /* 0x000fe40007f5e0ff */
[C---:B------:R-:W-:Y:S02]  /*b4c0*/  SEL R53, R5.reuse, R53, !P3 ;  /* 0x0000003505357207 */ /* 0x040fe40005800000 */
[C---:B------:R-:W-:Y:S02]  /*b4d0*/  SEL R91, R5.reuse, R91, !P3 ;  /* 0x0000005b055b7207 */ /* 0x040fe40005800000 */
[C---:B------:R-:W-:Y:S02]  /*b4e0*/  SEL R87, R5.reuse, R87, !P3 ;  /* 0x0000005705577207 */ /* 0x040fe40005800000 */
[----:B------:R-:W-:-:S02]  /*b4f0*/  SEL R83, R5, R83, !P3 ;  /* 0x0000005305537207 */ /* 0x000fc40005800000 */
[C---:B------:R-:W-:Y:S02]  /*b500*/  SEL R79, R5.reuse, R79, !P3 ;  /* 0x0000004f054f7207 */ /* 0x040fe40005800000 */
[C---:B------:R-:W-:Y:S02]  /*b510*/  SEL R75, R5.reuse, R75, !P3 ;  /* 0x0000004b054b7207 */ /* 0x040fe40005800000 */
        /* <DEDUP_REMOVED lines=29> */
[----:B------:R-:W-:Y:S01]  /*b6f0*/  SEL R61, R5, R61, !P3 ;  /* 0x0000003d053d7207 */ /* 0x000fe20005800000 */
[----:B------:R-:W-:Y:S01]  /*b700*/  IMAD R113, R113, UR11, RZ ;  /* 0x0000000b71717c24 */ /* 0x000fe2000f8e02ff */
[----:B------:R-:W-:Y:S01]  /*b710*/  SEL R64, R5, R60, !P3 ;  /* 0x0000003c05407207 */ /* 0x000fe20005800000 */
[----:B------:R-:W-:Y:S01]  /*b720*/  IMAD R106, R106, UR11, RZ ;  /* 0x0000000b6a6a7c24 */ /* 0x000fe2000f8e02ff */
[----:B------:R-:W-:Y:S01]  /*b730*/  IADD3 R40, P6, PT, R45, R38, RZ ;  /* 0x000000262d287210 */ /* 0x000fe20007fde0ff */
[----:B------:R-:W-:Y:S01]  /*b740*/  IMAD R109, R109, UR11, RZ ;  /* 0x0000000b6d6d7c24 */ /* 0x000fe2000f8e02ff */
[C---:B------:R-:W-:Y:S01]  /*b750*/  SEL R60, R5.reuse, R56, !P3 ;  /* 0x00000038053c7207 */ /* 0x040fe20005800000 */
[----:B------:R3:W-:Y:S01]  /*b760*/  STL [R1+0x1a4], R0 ;  /* 0x0001a40001007387 */ /* 0x0007e20000100800 */
[----:B------:R-:W-:Y:S01]  /*b770*/  SEL R56, R5, R50, !P3 ;  /* 0x0000003205387207 */ /* 0x000fe20005800000 */
[----:B------:R-:W-:Y:S01]  /*b780*/  IMAD R48, R72, UR45, RZ ;  /* 0x0000002d48307c24 */ /* 0x000fe2000f8e02ff */
[-C--:B------:R-:W-:Y:S01]  /*b790*/  LEA.HI.X.SX32 R5, R44, R35.reuse, 0x1, P2 ;  /* 0x000000232c057211 */ /* 0x080fe200010f0eff */
[----:B------:R-:W-:Y:S01]  /*b7a0*/  IMAD R49, R68, UR49, RZ ;  /* 0x0000003144317c24 */ /* 0x000fe2000f8e02ff */
[-C--:B------:R-:W-:Y:S01]  /*b7b0*/  LEA.HI.X.SX32 R32, R45, R35.reuse, 0x1, P6 ;  /* 0x000000232d207211 */ /* 0x080fe200030f0eff */
[----:B------:R-:W-:Y:S01]  /*b7c0*/  IMAD R102, R102, UR11, RZ ;  /* 0x0000000b66667c24 */ /* 0x000fe2000f8e02ff */
[CC--:B------:R-:W-:Y:S01]  /*b7d0*/  IADD3 R13, P6, PT, R47.reuse, R38.reuse, RZ ;  /* 0x000000262f0d7210 */ /* 0x0c0fe20007fde0ff */
[----:B------:R-:W-:Y:S01]  /*b7e0*/  IMAD R30, R80, UR59, RZ ;  /* 0x0000003b501e7c24 */ /* 0x000fe2000f8e02ff */
[----:B------:R-:W-:Y:S01]  /*b7f0*/  PRMT R23, RZ, 0x7610, R23 ;  /* 0x00007610ff177816 */ /* 0x000fe20000000017 */
[----:B------:R-:W-:Y:S01]  /*b800*/  IMAD R108, R108, UR11, RZ ;  /* 0x0000000b6c6c7c24 */ /* 0x000fe2000f8e02ff */
[-C--:B---3--:R-:W-:Y:S01]  /*b810*/  IADD3 R0, P2, PT, R46, R38.reuse, RZ ;  /* 0x000000262e007210 */ /* 0x088fe20007f5e0ff */
[----:B------:R-:W-:Y:S01]  /*b820*/  IMAD R50, R64, UR53, RZ ;  /* 0x0000003540327c24 */ /* 0x000fe2000f8e02ff */
[-C--:B------:R-:W-:Y:S01]  /*b830*/  LEA.HI.X.SX32 R33, R47, R35.reuse, 0x1, P6 ;  /* 0x000000232f217211 */ /* 0x080fe200030f0eff */
[----:B------:R-:W-:Y:S01]  /*b840*/  IMAD R101, R101, UR11, RZ ;  /* 0x0000000b65657c24 */ /* 0x000fe2000f8e02ff */
[-C--:B------:R-:W-:Y:S01]  /*b850*/  LEA.HI.X.SX32 R22, R46, R35.reuse, 0x1, P2 ;  /* 0x000000232e167211 */ /* 0x080fe200010f0eff */
[----:B------:R-:W-:Y:S01]  /*b860*/  IMAD R51, R60, UR57, RZ ;  /* 0x000000393c337c24 */ /* 0x000fe2000f8e02ff */
[CC--:B------:R-:W-:Y:S01]  /*b870*/  IADD3 R120, P2, PT, R48.reuse, R38.reuse, RZ ;  /* 0x0000002630787210 */ /* 0x0c0fe20007f5e0ff */
[----:B------:R-:W3:Y:S01]  /*b880*/  LDCU UR12, c[0x0][0x3b0] ;  /* 0x00007600ff0c77ac */ /* 0x000ee20008000800 */
[-C--:B------:R-:W-:Y:S01]  /*b890*/  IADD3 R149, P6, PT, R49, R38.reuse, RZ ;  /* 0x0000002631957210 */ /* 0x080fe20007fde0ff */
[----:B------:R-:W-:Y:S01]  /*b8a0*/  IMAD R53, R53, UR61, RZ ;  /* 0x0000003d35357c24 */ /* 0x000fe2000f8e02ff */
[----:B------:R-:W-:Y:S01]  /*b8b0*/  LEA.HI.X.SX32 R34, R48, R35, 0x1, P2 ;  /* 0x0000002330227211 */ /* 0x000fe200010f0eff */
[----:B------:R-:W-:Y:S01]  /*b8c0*/  IMAD R56, R56, UR65, RZ ;  /* 0x0000004138387c24 */ /* 0x000fe2000f8e02ff */
[----:B------:R-:W-:-:S02]  /*b8d0*/  IADD3 R105, P2, PT, R50, R38, RZ ;  /* 0x0000002632697210 */ /* 0x000fc40007f5e0ff */
[-C--:B------:R-:W-:Y:S02]  /*b8e0*/  LEA.HI.X.SX32 R41, R49, R35.reuse, 0x1, P6 ;  /* 0x0000002331297211 */ /* 0x080fe400030f0eff */
[-C--:B------:R-:W-:Y:S02]  /*b8f0*/  IADD3 R2, P6, PT, R51, R38.reuse, RZ ;  /* 0x0000002633027210 */ /* 0x080fe40007fde0ff */
[-C--:B------:R-:W-:Y:S02]  /*b900*/  LEA.HI.X.SX32 R104, R50, R35.reuse, 0x1, P2 ;  /* 0x0000002332687211 */ /* 0x080fe400010f0eff */
[-C--:B------:R-:W-:Y:S02]  /*b910*/  IADD3 R4, P2, PT, R53, R38.reuse, RZ ;  /* 0x0000002635047210 */ /* 0x080fe40007f5e0ff */
[----:B------:R-:W-:Y:S02]  /*b920*/  LEA.HI.X.SX32 R3, R51, R35, 0x1, P6 ;  /* 0x0000002333037211 */ /* 0x000fe400030f0eff */
[----:B------:R-:W-:-:S02]  /*b930*/  IADD3 R162, P6, PT, R56, R38, RZ ;  /* 0x0000002638a27210 */ /* 0x000fc40007fde0ff */
[-C--:B------:R-:W-:Y:S01]  /*b940*/  LEA.HI.X.SX32 R36, R53, R35.reuse, 0x1, P2 ;  /* 0x0000002335247211 */ /* 0x080fe200010f0eff */
[----:B------:R-:W-:Y:S01]  /*b950*/  STL [R1+0x1e8], R95 ;  /* 0x0001e85f01007387 */ /* 0x000fe20000100800 */
[-C--:B------:R-:W-:Y:S02]  /*b960*/  IADD3 R161, P2, PT, R113, R38.reuse, RZ ;  /* 0x0000002671a17210 */ /* 0x080fe40007f5e0ff */
[-C--:B------:R-:W-:Y:S01]  /*b970*/  LEA.HI.X.SX32 R125, R56, R35.reuse, 0x1, P6 ;  /* 0x00000023387d7211 */ /* 0x080fe200030f0eff */
[----:B------:R4:W-:Y:S01]  /*b980*/  STL [R1+0xbec], R95 ;  /* 0x000bec5f01007387 */ /* 0x0009e20000100800 */
[-C--:B------:R-:W-:Y:S01]  /*b990*/  IADD3 R160, P6, PT, R106, R38.reuse, RZ ;  /* 0x000000266aa07210 */ /* 0x080fe20007fde0ff */
[----:B------:R-:W-:Y:S01]  /*b9a0*/  IMAD R91, R91, UR22, RZ ;  /* 0x000000165b5b7c24 */ /* 0x000fe2000f8e02ff */
[-C--:B------:R-:W-:Y:S01]  /*b9b0*/  LEA.HI.X.SX32 R126, R113, R35.reuse, 0x1, P2 ;  /* 0x00000023717e7211 */ /* 0x080fe200010f0eff */
[----:B------:R-:W-:Y:S01]  /*b9c0*/  STL [R1+0x240], R92 ;  /* 0x0002405c01007387 */ /* 0x000fe20000100800 */
[-C--:B------:R-:W-:Y:S01]  /*b9d0*/  IADD3 R130, P2, PT, R54, R38.reuse, RZ ;  /* 0x0000002636827210 */ /* 0x080fe20007f5e0ff */
[----:B------:R-:W-:Y:S01]  /*b9e0*/  IMAD R87, R87, UR26, RZ ;  /* 0x0000001a57577c24 */ /* 0x000fe2000f8e02ff */
[----:B------:R-:W-:Y:S01]  /*b9f0*/  LEA.HI.X.SX32 R7, R106, R35, 0x1, P6 ;  /* 0x000000236a077211 */ /* 0x000fe200030f0eff */
[----:B------:R-:W-:Y:S01]  /*ba00*/  STL [R1+0x1e4], R103 ;  /* 0x0001e46701007387 */ /* 0x000fe20000100800 */
[----:B------:R-:W-:-:S03]  /*ba10*/  IADD3 R155, P6, PT, R57, R38, RZ ;  /* 0x00000026399b7210 */ /* 0x000fc60007fde0ff */
[----:B------:R-:W-:Y:S01]  /*ba20*/  STL [R1+0x288], R107 ;  /* 0x0002886b01007387 */ /* 0x000fe20000100800 */
[----:B------:R-:W-:-:S03]  /*ba30*/  LEA.HI.X.SX32 R6, R54, R35, 0x1, P2 ;  /* 0x0000002336067211 */ /* 0x000fc600010f0eff */
[----:B------:R-:W-:Y:S01]  /*ba40*/  STL [R1+0x224], R99 ;  /* 0x0002246301007387 */ /* 0x000fe20000100800 */
[----:B------:R-:W-:-:S03]  /*ba50*/  IMAD R83, R83, UR30, RZ ;  /* 0x0000001e53537c24 */ /* 0x000fc6000f8e02ff */
[----:B------:R-:W-:Y:S01]  /*ba60*/  STL [R1+0x2c8], R12 ;  /* 0x0002c80c01007387 */ /* 0x000fe20000100800 */
[----:B------:R-:W-:-:S03]  /*ba70*/  IADD3 R9, P2, PT, R91, R38, RZ ;  /* 0x000000265b097210 */ /* 0x000fc60007f5e0ff */
[----:B------:R-:W-:Y:S01]  /*ba80*/  STL [R1+0x284], R96 ;  /* 0x0002846001007387 */ /* 0x000fe20000100800 */
[----:B------:R-:W-:Y:S01]  /*ba90*/  LEA.HI.X.SX32 R159, R57, R35, 0x1, P6 ;  /* 0x00000023399f7211 */ /* 0x000fe200030f0eff */
[----:B------:R-:W-:Y:S02]  /*baa0*/  IMAD R79, R79, UR34, RZ ;  /* 0x000000224f4f7c24 */ /* 0x000fe4000f8e02ff */
        /* <DEDUP_REMOVED lines=49> */
[----:B------:R-:W-:-:S03]  /*bdc0*/  IADD3 R142, P2, PT, R52, R38, RZ ;  /* 0x00000026348e7210 */ /* 0x000fc60007f5e0ff */
[----:B------:R-:W-:Y:S01]  /*bdd0*/  STL [R1+0x16c], R7 ;  /* 0x00016c0701007387 */ /* 0x000fe20000100800 */
[----:B------:R-:W-:-:S03]  /*bde0*/  LEA.HI.X.SX32 R144, R55, R35, 0x1, P6 ;  /* 0x0000002337907211 */ /* 0x000fc600030f0eff */
[----:B------:R-:W-:Y:S01]  /*bdf0*/  STL [R1+0x1f0], R155 ;  /* 0x0001f09b01007387 */ /* 0x000fe20000100800 */
[----:B------:R-:W-:-:S03]  /*be00*/  IADD3 R141, P6, PT, R28, R38, RZ ;  /* 0x000000261c8d7210 */ /* 0x000fc60007fde0ff */
[----:B------:R-:W-:Y:S04]  /*be10*/  STL [R1+0x1ac], R6 ;  /* 0x0001ac0601007387 */ /* 0x000fe80000100800 */
[----:B------:R-:W-:Y:S01]  /*be20*/  STL [R1+0x250], R9 ;  /* 0x0002500901007387 */ /* 0x000fe20000100800 */
[----:B------:R-:W-:-:S03]  /*be30*/  LEA.HI.X.SX32 R143, R52, R35, 0x1, P2 ;  /* 0x00000023348f7211 */ /* 0x000fc600010f0eff */
[----:B------:R-:W-:Y:S01]  /*be40*/  STL [R1+0x1ec], R159 ;  /* 0x0001ec9f01007387 */ /* 0x000fe20000100800 */
[----:B------:R-:W-:Y:S01]  /*be50*/  IMAD R98, R98, UR13, RZ ;  /* 0x0000000d62627c24 */ /* 0x000fe2000f8e02ff */
[-C--:B------:R-:W-:Y:S01]  /*be60*/  IADD3 R137, P2, PT, R109, R38.reuse, RZ ;  /* 0x000000266d897210 */ /* 0x080fe20007f5e0ff */
[----:B------:R-:W-:Y:S01]  /*be70*/  IMAD R94, R94, UR20, RZ ;  /* 0x000000145e5e7c24 */ /* 0x000fe2000f8e02ff */
[----:B------:R-:W-:Y:S01]  /*be80*/  STL [R1+0x290], R154 ;  /* 0x0002909a01007387 */ /* 0x000fe20000100800 */
[----:B------:R-:W-:Y:S01]  /*be90*/  LEA.HI.X.SX32 R10, R28, R35, 0x1, P6 ;  /* 0x000000231c0a7211 */ /* 0x000fe200030f0eff */
[----:B------:R-:W-:Y:S02]  /*bea0*/  IMAD R90, R90, UR23, RZ ;  /* 0x000000175a5a7c24 */ /* 0x000fe4000f8e02ff */
[----:B------:R-:W-:Y:S01]  /*beb0*/  IMAD R49, R86, UR27, RZ ;  /* 0x0000001b56317c24 */ /* 0x000fe2000f8e02ff */
[----:B------:R-:W-:Y:S01]  /*bec0*/  STL [R1+0x24c], R132 ;  /* 0x00024c8401007387 */ /* 0x000fe20000100800 */
[----:B------:R-:W-:Y:S01]  /*bed0*/  IADD3 R134, P6, PT, R102, R38, RZ ;  /* 0x0000002666867210 */ /* 0x000fe20007fde0ff */
[----:B------:R-:W-:-:S02]  /*bee0*/  IMAD R48, R82, UR31, RZ ;  /* 0x0000001f52307c24 */ /* 0x000fc4000f8e02ff */
[----:B------:R-:W-:Y:S01]  /*bef0*/  IMAD R47, R78, UR35, RZ ;  /* 0x000000234e2f7c24 */ /* 0x000fe2000f8e02ff */
[----:B------:R-:W-:Y:S01]  /*bf00*/  STL [R1+0x2d0], R11 ;  /* 0x0002d00b01007387 */ /* 0x000fe20000100800 */
[----:B------:R-:W-:Y:S02]  /*bf10*/  IMAD R29, R84, UR63, RZ ;  /* 0x0000003f541d7c24 */ /* 0x000fe4000f8e02ff */
        /* <DEDUP_REMOVED lines=10> */
[-C--:B------:R-:W-:Y:S01]  /*bfc0*/  LEA.HI.X.SX32 R136, R102, R35.reuse, 0x1, P6 ;  /* 0x0000002366887211 */ /* 0x080fe200030f0eff */
[----:B0-----:R-:W-:Y:S02]  /*bfd0*/  IMAD R51, R97, UR14, RZ ;  /* 0x0000000e61337c24 */ /* 0x001fe4000f8e02ff */
[----:B-1----:R-:W-:Y:S01]  /*bfe0*/  IMAD R50, R93, UR15, RZ ;  /* 0x0000000f5d327c24 */ /* 0x002fe2000f8e02ff */
[----:B------:R-:W-:Y:S01]  /*bff0*/  STL [R1+0x350], R147 ;  /* 0x0003509301007387 */ /* 0x000fe20000100800 */
[----:B------:R-:W-:Y:S01]  /*c000*/  IADD3 R128, P6, PT, R94, R38, RZ ;  /* 0x000000265e807210 */ /* 0x000fe20007fde0ff */
[----:B------:R-:W0:Y:S02]  /*c010*/  LDCU UR13, c[0x0][0x3b0] ;  /* 0x00007600ff0d77ac */ /* 0x000e240008000800 */
[----:B------:R-:W-:Y:S04]  /*c020*/  STL [R1+0x30c], R152 ;  /* 0x00030c9801007387 */ /* 0x000fe80000100800 */
        /* <DEDUP_REMOVED lines=43> */
[----:B------:R-:W-:Y:S01]  /*c2e0*/  IMAD R28, R88, UR67, RZ ;  /* 0x00000043581c7c24 */ /* 0x000fe2000f8e02ff */
[----:B------:R-:W-:Y:S02]  /*c2f0*/  IADD3 R70, P6, PT, R30, R38, RZ ;  /* 0x000000261e467210 */ /* 0x000fe40007fde0ff */
        /* <DEDUP_REMOVED lines=15> */
[----:B------:R-:W2:Y:S01]  /*c3f0*/  LDL R85, [R1+0x1a8] ;  /* 0x0001a80001557983 */ /* 0x000ea20000100800 */
[----:B------:R-:W-:-:S03]  /*c400*/  LEA.HI.X.SX32 R54, R28, R35, 0x1, P6 ;  /* 0x000000231c367211 */ /* 0x000fc600030f0eff */
[----:B------:R-:W-:Y:S01]  /*c410*/  STL [R1+0x398], R58 ;  /* 0x0003983a01007387 */ /* 0x000fe20000100800 */
[----:B------:R-:W-:-:S03]  /*c420*/  IADD3 R86, P6, PT, R101, R38, RZ ;  /* 0x0000002665567210 */ /* 0x000fc60007fde0ff */
[----:B------:R-:W-:Y:S04]  /*c430*/  STL [R1+0x354], R80 ;  /* 0x0003545001007387 */ /* 0x000fe80000100800 */
[----:B------:R-:W-:Y:S01]  /*c440*/  STL [R1+0x3d8], R71 ;  /* 0x0003d84701007387 */ /* 0x000fe20000100800 */
[----:B------:R-:W-:-:S03]  /*c450*/  LEA.HI.X.SX32 R56, R108, R35, 0x1, P2 ;  /* 0x000000236c387211 */ /* 0x000fc600010f0eff */
[----:B------:R-:W-:Y:S01]  /*c460*/  STL [R1+0x394], R63 ;  /* 0x0003943f01007387 */ /* 0x000fe20000100800 */
[----:B------:R-:W-:-:S03]  /*c470*/  IMAD R48, R89, UR24, RZ ;  /* 0x0000001859307c24 */ /* 0x000fc6000f8e02ff */
        /* <DEDUP_REMOVED lines=62> */
[----:B------:R-:W-:-:S03]  /*c860*/  LEA.HI.X.SX32 R37, R28, R35, 0x1, P6 ;  /* 0x000000231c257211 */ /* 0x000fc600030f0eff */
[----:B------:R-:W-:Y:S01]  /*c870*/  STL [R1+0x3e0], R119 ;  /* 0x0003e07701007387 */ /* 0x000fe20000100800 */
[----:B------:R-:W-:-:S03]  /*c880*/  @P0 IMAD.MOV.U32 R28, RZ, RZ, R26 ;  /* 0x000000ffff1c0224 */ /* 0x000fc600078e001a */
[----:B------:R-:W-:Y:S01]  /*c890*/  STL [R1+0x39c], R138 ;  /* 0x00039c8a01007387 */ /* 0x000fe20000100800 */
[----:B------:R-:W-:-:S03]  /*c8a0*/  @P0 IMAD.MOV.U32 R29, RZ, RZ, R42 ;  /* 0x000000ffff1d0224 */ /* 0x000fc600078e002a */
[----:B------:R-:W-:Y:S04]  /*c8b0*/  STL [R1+0x420], R112 ;  /* 0x0004207001007387 */ /* 0x000fe80000100800 */
[----:B------:R-:W-:Y:S04]  /*c8c0*/  STL [R1+0x3dc], R123 ;  /* 0x0003dc7b01007387 */ /* 0x000fe80000100800 */
[----:B------:R-:W-:Y:S04]  /*c8d0*/  STL [R1+0x460], R110 ;  /* 0x0004606e01007387 */ /* 0x000fe80000100800 */
[----:B------:R-:W-:Y:S04]  /*c8e0*/  STL [R1+0x41c], R118 ;  /* 0x00041c7601007387 */ /* 0x000fe80000100800 */
[----:B------:R-:W-:Y:S04]  /*c8f0*/  STL [R1+0x4a0], R27 ;  /* 0x0004a01b01007387 */ /* 0x000fe80000100800 */
[----:B------:R-:W-:Y:S04]  /*c900*/  STL [R1+0x45c], R111 ;  /* 0x00045c6f01007387 */ /* 0x000fe80000100800 */
[----:B------:R-:W2:Y:S04]  /*c910*/  LDL.LU R42, [R1+0xbf0] ;  /* 0x000bf000012a7983 */ /* 0x000ea80000300800 */
[----:B------:R-:W-:Y:S04]  /*c920*/  STL [R1+0x49c], R37 ;  /* 0x00049c2501007387 */ /* 0x000fe80000100800 */
[----:B------:R-:W2:Y:S04]  /*c930*/  @P0 LDG.E.U8 R23, desc[UR18][R28.64] ;  /* 0x000000121c170981 */ /* 0x000ea8000c1e1100 */
[----:B------:R-:W3:Y:S04]  /*c940*/  LDL R28, [R1+0x164] ;  /* 0x00016400011c7983 */ /* 0x000ee80000100800 */
[----:B------:R-:W3:Y:S01]  /*c950*/  LDL R29, [R1+0x168] ;  /* 0x00016800011d7983 */ /* 0x000ee20000100800 */
[----:B------:R-:W-:Y:S01]  /*c960*/  IMAD R30, R115, UR64, RZ ;  /* 0x00000040731e7c24 */ /* 0x000fe2000f8e02ff */
[----:B------:R-:W-:-:S04]  /*c970*/  PRMT R24, RZ, 0x7610, R24 ;  /* 0x00007610ff187816 */ /* 0x000fc80000000018 */
[----:B------:R-:W-:-:S05]  /*c980*/  IADD3 R25, P6, PT, R30, R38, RZ ;  /* 0x000000261e197210 */ /* 0x000fca0007fde0ff */
[----:B------:R-:W-:Y:S04]  /*c990*/  STL [R1+0x4e0], R25 ;  /* 0x0004e01901007387 */ /* 0x000fe80000100800 */
[----:B--2---:R1:W-:Y:S01]  /*c9a0*/  STL [R1+0x60], R23 ;  /* 0x0000601701007387 */ /* 0x0043e20000100800 */
[----:B---3--:R-:W-:-:S04]  /*c9b0*/  @P0 LOP3.LUT R29, R29, R28, RZ, 0x3c, !PT ;  /* 0x0000001c1d1d0212 */ /* 0x008fc800078e3cff */
[----:B------:R-:W-:-:S04]  /*c9c0*/  @P0 LOP3.LUT R28, R29, R28, RZ, 0x3c, !PT ;  /* 0x0000001c1d1c0212 */ /* 0x000fc800078e3cff */
[----:B------:R-:W-:-:S05]  /*c9d0*/  @P0 LOP3.LUT R29, R29, R28, RZ, 0x3c, !PT ;  /* 0x0000001c1d1d0212 */ /* 0x000fca00078e3cff */
[----:B------:R2:W3:Y:S04]  /*c9e0*/  @P0 LDG.E.U8 R24, desc[UR18][R28.64] ;  /* 0x000000121c180981 */ /* 0x0004e8000c1e1100 */
[----:B------:R-:W3:Y:S01]  /*c9f0*/  LDL R29, [R1+0x1a4] ;  /* 0x0001a400011d7983 */ /* 0x000ee20000100800 */
[----:B----4-:R-:W-:Y:S01]  /*ca00*/  PRMT R95, RZ, 0x7610, R95 ;  /* 0x00007610ff5f7816 */ /* 0x010fe2000000005f */
[----:B--2---:R-:W-:Y:S02]  /*ca10*/  @P0 IMAD.MOV.U32 R28, RZ, RZ, R85 ;  /* 0x000000ffff1c0224 */ /* 0x004fe400078e0055 */
[----:B------:R-:W-:Y:S01]  /*ca20*/  IMAD R31, R116, UR68, RZ ;  /* 0x00000044741f7c24 */ /* 0x000fe2000f8e02ff */
[----:B------:R-:W-:Y:S02]  /*ca30*/  LEA.HI.X.SX32 R26, R30, R35, 0x1, P6 ;  /* 0x000000231e1a7211 */ /* 0x000fe400030f0eff */
[----:B---3--:R-:W2:Y:S02]  /*ca40*/  @P0 LDG.E.U8 R95, desc[UR18][R28.64] ;  /* 0x000000121c5f0981 */ /* 0x008ea4000c1e1100 */
[----:B-1----:R-:W-:-:S02]  /*ca50*/  IADD3 R23, P6, PT, R31, R38, RZ ;  /* 0x000000261f177210 */ /* 0x002fc40007fde0ff */
[----:B------:R-:W-:Y:S04]  /*ca60*/  STL [R1+0x4dc], R26 ;  /* 0x0004dc1a01007387 */ /* 0x000fe80000100800 */
[----:B------:R-:W-:Y:S04]  /*ca70*/  STL [R1+0x518], R23 ;  /* 0x0005181701007387 */ /* 0x000fe80000100800 */
[----:B------:R-:W-:Y:S04]  /*ca80*/  STL [R1+0x5c], R24 ;  /* 0x00005c1801007387 */ /* 0x000fe80000100800 */
[----:B------:R-:W3:Y:S04]  /*ca90*/  LDL R85, [R1+0x8c4] ;  /* 0x0008c40001557983 */ /* 0x000ee80000100800 */
[----:B--2---:R1:W-:Y:S04]  /*caa0*/  STL [R1+0x54], R95 ;  /* 0x0000545f01007387 */ /* 0x0043e80000100800 */
[----:B-1----:R-:W2:Y:S01]  /*cab0*/  LDL.LU R95, [R1+0xbec] ;  /* 0x000bec00015f7983 */ /* 0x002ea20000300800 */
[----:B------:R-:W-:Y:S01]  /*cac0*/  PRMT R81, RZ, 0x7610, R81 ;  /* 0x00007610ff517816 */ /* 0x000fe20000000051 */
[----:B------:R-:W-:Y:S01]  /*cad0*/  @P0 IMAD.MOV.U32 R29, RZ, RZ, R103 ;  /* 0x000000ffff1d0224 */ /* 0x000fe200078e0067 */
[----:B------:R-:W-:-:S02]  /*cae0*/  PRMT R77, RZ, 0x7610, R77 ;  /* 0x00007610ff4d7816 */ /* 0x000fc4000000004d */
[----:B------:R-:W-:Y:S02]  /*caf0*/  PRMT R73, RZ, 0x7610, R73 ;  /* 0x00007610ff497816 */ /* 0x000fe40000000049 */
[----:B------:R-:W-:Y:S02]  /*cb00*/  PRMT R69, RZ, 0x7610, R69 ;  /* 0x00007610ff457816 */ /* 0x000fe40000000045 */
[----:B------:R-:W-:Y:S02]  /*cb10*/  PRMT R65, RZ, 0x7610, R65 ;  /* 0x00007610ff417816 */ /* 0x000fe40000000041 */
[----:B------:R-:W-:Y:S02]  /*cb20*/  PRMT R61, RZ, 0x7610, R61 ;  /* 0x00007610ff3d7816 */ /* 0x000fe4000000003d */
[----:B------:R-:W-:Y:S02]  /*cb30*/  PRMT R51, RZ, 0x7610, R51 ;  /* 0x00007610ff337816 */ /* 0x000fe40000000033 */
[----:B------:R-:W-:-:S02]  /*cb40*/  PRMT R50, RZ, 0x7610, R50 ;  /* 0x00007610ff327816 */ /* 0x000fc40000000032 */
[----:B------:R-:W-:Y:S02]  /*cb50*/  PRMT R48, RZ, 0x7610, R48 ;  /* 0x00007610ff307816 */ /* 0x000fe40000000030 */
[----:B------:R-:W-:Y:S02]  /*cb60*/  PRMT R47, RZ, 0x7610, R47 ;  /* 0x00007610ff2f7816 */ /* 0x000fe4000000002f */
[----:B------:R-:W-:Y:S01]  /*cb70*/  PRMT R46, RZ, 0x7610, R46 ;  /* 0x00007610ff2e7816 */ /* 0x000fe2000000002e */
[----:B--2---:R-:W-:-:S05]  /*cb80*/  @P0 IMAD.MOV.U32 R28, RZ, RZ, R95 ;  /* 0x000000ffff1c0224 */ /* 0x004fca00078e005f */
[----:B------:R1:W2:Y:S02]  /*cb90*/  @P0 LDG.E.U8 R81, desc[UR18][R28.64] ;  /* 0x000000121c510981 */ /* 0x0002a4000c1e1100 */
[----:B-1----:R-:W-:Y:S02]  /*cba0*/  @P0 IMAD.MOV.U32 R28, RZ, RZ, R92 ;  /* 0x000000ffff1c0224 */ /* 0x002fe400078e005c */
[----:B------:R-:W-:-:S05]  /*cbb0*/  @P0 IMAD.MOV.U32 R29, RZ, RZ, R99 ;  /* 0x000000ffff1d0224 */ /* 0x000fca00078e0063 */
[----:B------:R1:W4:Y:S02]  /*cbc0*/  @P0 LDG.E.U8 R77, desc[UR18][R28.64] ;  /* 0x000000121c4d0981 */ /* 0x000324000c1e1100 */
[----:B-1----:R-:W-:Y:S02]  /*cbd0*/  @P0 IMAD.MOV.U32 R28, RZ, RZ, R107 ;  /* 0x000000ffff1c0224 */ /* 0x002fe400078e006b */
[----:B------:R-:W-:-:S05]  /*cbe0*/  @P0 IMAD.MOV.U32 R29, RZ, RZ, R96 ;  /* 0x000000ffff1d0224 */ /* 0x000fca00078e0060 */
[----:B------:R1:W3:Y:S02]  /*cbf0*/  @P0 LDG.E.U8 R73, desc[UR18][R28.64] ;  /* 0x000000121c490981 */ /* 0x0002e4000c1e1100 */
        /* <DEDUP_REMOVED lines=23> */
[----:B------:R1:W3:Y:S01]  /*cd70*/  @P0 LDG.E.U8 R46, desc[UR18][R28.64] ;  /* 0x000000121c2e0981 */ /* 0x0002e2000c1e1100 */
[----:B------:R-:W-:-:S05]  /*cd80*/  LEA.HI.X.SX32 R24, R31, R35, 0x1, P6 ;  /* 0x000000231f187211 */ /* 0x000fca00030f0eff */
[----:B------:R-:W-:Y:S04]  /*cd90*/  STL [R1+0x514], R24 ;  /* 0x0005141801007387 */ /* 0x000fe80000100800 */
[----:B------:R-:W3:Y:S04]  /*cda0*/  LDL.LU R103, [R1+0xbe8] ;  /* 0x000be80001677983 */ /* 0x000ee80000300800 */
        /* <DEDUP_REMOVED lines=12> */
[----:B------:R-:W3:Y:S01]  /*ce70*/  LDL.LU R13, [R1+0xbb4] ;  /* 0x000bb400010d7983 */ /* 0x000ee20000300800 */
[----:B------:R-:W-:Y:S01]  /*ce80*/  PRMT R45, RZ, 0x7610, R45 ;  /* 0x00007610ff2d7816 */ /* 0x000fe2000000002d */
[----:B-1----:R-:W-:-:S02]  /*ce90*/  @P0 IMAD.MOV.U32 R28, RZ, RZ, R4 ;  /* 0x000000ffff1c0224 */ /* 0x002fc400078e0004 */
[----:B------:R-:W-:Y:S01]  /*cea0*/  @P0 IMAD.MOV.U32 R29, RZ, RZ, R36 ;  /* 0x000000ffff1d0224 */ /* 0x000fe200078e0024 */
[----:B------:R-:W-:-:S04]  /*ceb0*/  PRMT R44, RZ, 0x7610, R44 ;  /* 0x00007610ff2c7816 */ /* 0x000fc8000000002c */
[----:B------:R1:W3:Y:S01]  /*cec0*/  @P0 LDG.E.U8 R45, desc[UR18][R28.64] ;  /* 0x000000121c2d0981 */ /* 0x0002e2000c1e1100 */
[----:B------:R-:W-:Y:S01]  /*ced0*/  PRMT R43, RZ, 0x7610, R43 ;  /* 0x00007610ff2b7816 */ /* 0x000fe2000000002b */
[----:B-1----:R-:W-:Y:S02]  /*cee0*/  @P0 IMAD.MOV.U32 R28, RZ, RZ, R162 ;  /* 0x000000ffff1c0224 */ /* 0x002fe400078e00a2 */
[----:B------:R-:W-:-:S05]  /*cef0*/  @P0 IMAD.MOV.U32 R29, RZ, RZ, R125 ;  /* 0x000000ffff1d0224 */ /* 0x000fca00078e007d */
[----:B------:R1:W3:Y:S01]  /*cf00*/  @P0 LDG.E.U8 R44, desc[UR18][R28.64] ;  /* 0x000000121c2c0981 */ /* 0x0002e2000c1e1100 */
[----:B------:R-:W-:Y:S01]  /*cf10*/  PRMT R31, RZ, 0x7610, R31 ;  /* 0x00007610ff1f7816 */ /* 0x000fe2000000001f */
[----:B-1----:R-:W-:Y:S02]  /*cf20*/  @P0 IMAD.MOV.U32 R28, RZ, RZ, R161 ;  /* 0x000000ffff1c0224 */ /* 0x002fe400078e00a1 */
[----:B------:R-:W-:-:S05]  /*cf30*/  @P0 IMAD.MOV.U32 R29, RZ, RZ, R126 ;  /* 0x000000ffff1d0224 */ /* 0x000fca00078e007e */
[----:B------:R1:W3:Y:S04]  /*cf40*/  @P0 LDG.E.U8 R43, desc[UR18][R28.64] ;  /* 0x000000121c2b0981 */ /* 0x0002e8000c1e1100 */
[----:B--2---:R-:W-:Y:S04]  /*cf50*/  STL [R1+0x50], R81 ;  /* 0x0000505101007387 */ /* 0x004fe80000100800 */
[----:B------:R-:W2:Y:S04]  /*cf60*/  LDL.LU R34, [R1+0xbb0] ;  /* 0x000bb00001227983 */ /* 0x000ea80000300800 */
[----:B------:R-:W2:Y:S04]  /*cf70*/  LDL.LU R120, [R1+0xbac] ;  /* 0x000bac0001787983 */ /* 0x000ea80000300800 */
[----:B----4-:R-:W-:Y:S04]  /*cf80*/  STL [R1+0x4c], R77 ;  /* 0x00004c4d01007387 */ /* 0x010fe80000100800 */
[----:B---3--:R-:W-:Y:S04]  /*cf90*/  STL [R1+0x48], R73 ;  /* 0x0000484901007387 */ /* 0x008fe80000100800 */
[----:B------:R-:W3:Y:S04]  /*cfa0*/  LDL.LU R41, [R1+0xba8] ;  /* 0x000ba80001297983 */ /* 0x000ee80000300800 */
[----:B------:R-:W4:Y:S04]  /*cfb0*/  LDL.LU R149, [R1+0xba4] ;  /* 0x000ba40001957983 */ /* 0x000f280000300800 */
[----:B------:R-:W2:Y:S04]  /*cfc0*/  LDL.LU R104, [R1+0xba0] ;  /* 0x000ba00001687983 */ /* 0x000ea80000300800 */
[----:B------:R-:W-:Y:S04]  /*cfd0*/  STL [R1+0x44], R69 ;  /* 0x0000444501007387 */ /* 0x000fe80000100800 */
[----:B------:R-:W2:Y:S04]  /*cfe0*/  LDL.LU R105, [R1+0xb9c] ;  /* 0x000b9c0001697983 */ /* 0x000ea80000300800 */
[----:B------:R-:W2:Y:S04]  /*cff0*/  LDL.LU R3, [R1+0xb98] ;  /* 0x000b980001037983 */ /* 0x000ea80000300800 */
[----:B------:R-:W2:Y:S04]  /*d000*/  LDL.LU R2, [R1+0xb94] ;  /* 0x000b940001027983 */ /* 0x000ea80000300800 */
[----:B------:R-:W-:Y:S04]  /*d010*/  STL [R1+0x40], R65 ;  /* 0x0000404101007387 */ /* 0x000fe80000100800 */
[----:B------:R-:W2:Y:S04]  /*d020*/  LDL.LU R36, [R1+0xb90] ;  /* 0x000b900001247983 */ /* 0x000ea80000300800 */
[----:B------:R-:W2:Y:S04]  /*d030*/  LDL.LU R4, [R1+0xb8c] ;  /* 0x000b8c0001047983 */ /* 0x000ea80000300800 */
[----:B------:R-:W-:Y:S01]  /*d040*/  STL [R1+0x3c], R61 ;  /* 0x00003c3d01007387 */ /* 0x000fe20000100800 */
[----:B-1----:R-:W-:-:S02]  /*d050*/  @P0 IMAD.MOV.U32 R28, RZ, RZ, R160 ;  /* 0x000000ffff1c0224 */ /* 0x002fc400078e00a0 */
[----:B------:R-:W-:Y:S01]  /*d060*/  @P0 IMAD.MOV.U32 R29, RZ, RZ, R7 ;  /* 0x000000ffff1d0224 */ /* 0x000fe200078e0007 */
[----:B------:R-:W-:-:S04]  /*d070*/  PRMT R30, RZ, 0x7610, R30 ;  /* 0x00007610ff1e7816 */ /* 0x000fc8000000001e */
[----:B------:R1:W2:Y:S04]  /*d080*/  @P0 LDG.E.U8 R31, desc[UR18][R28.64] ;  /* 0x000000121c1f0981 */ /* 0x0002a8000c1e1100 */
[----:B------:R-:W-:Y:S04]  /*d090*/  STL [R1+0x38], R51 ;  /* 0x0000383301007387 */ /* 0x000fe80000100800 */
[----:B------:R-:W2:Y:S04]  /*d0a0*/  LDL.LU R125, [R1+0xb88] ;  /* 0x000b8800017d7983 */ /* 0x000ea80000300800 */
[----:B------:R-:W2:Y:S01]  /*d0b0*/  LDL.LU R162, [R1+0xb84] ;  /* 0x000b840001a27983 */ /* 0x000ea20000300800 */
[----:B-1----:R-:W-:-:S03]  /*d0c0*/  @P0 IMAD.MOV.U32 R28, RZ, RZ, R130 ;  /* 0x000000ffff1c0224 */ /* 0x002fc600078e0082 */
[----:B------:R-:W-:Y:S04]  /*d0d0*/  STL [R1+0x34], R50 ;  /* 0x0000343201007387 */ /* 0x000fe80000100800 */
[----:B------:R-:W3:Y:S04]  /*d0e0*/  LDL.LU R126, [R1+0xb80] ;  /* 0x000b8000017e7983 */ /* 0x000ee80000300800 */
[----:B------:R-:W3:Y:S01]  /*d0f0*/  LDL.LU R161, [R1+0xb7c] ;  /* 0x000b7c0001a17983 */ /* 0x000ee20000300800 */
[----:B------:R-:W-:-:S03]  /*d100*/  @P0 IMAD.MOV.U32 R29, RZ, RZ, R6 ;  /* 0x000000ffff1d0224 */ /* 0x000fc600078e0006 */
[----:B------:R-:W4:Y:S04]  /*d110*/  LDL.LU R7, [R1+0xb78] ;  /* 0x000b780001077983 */ /* 0x000f280000300800 */
[----:B------:R1:W4:Y:S04]  /*d120*/  @P0 LDG.E.U8 R30, desc[UR18][R28.64] ;  /* 0x000000121c1e0981 */ /* 0x000328000c1e1100 */
[----:B------:R-:W-:Y:S04]  /*d130*/  STL [R1+0x30], R48 ;  /* 0x0000303001007387 */ /* 0x000fe80000100800 */
[----:B------:R-:W4:Y:S04]  /*d140*/  LDL.LU R160, [R1+0xb74] ;  /* 0x000b740001a07983 */ /* 0x000f280000300800 */
[----:B------:R-:W4:Y:S01]  /*d150*/  LDL.LU R6, [R1+0xb70] ;  /* 0x000b700001067983 */ /* 0x000f220000300800 */
[----:B-1----:R-:W-:-:S03]  /*d160*/  @P0 IMAD.MOV.U32 R29, RZ, RZ, R159 ;  /* 0x000000ffff1d0224 */ /* 0x002fc600078e009f */
[----:B------:R-:W-:Y:S04]  /*d170*/  STL [R1+0x28], R47 ;  /* 0x0000282f01007387 */ /* 0x000fe80000100800 */
[----:B------:R-:W4:Y:S01]  /*d180*/  LDL.LU R130, [R1+0xb6c] ;  /* 0x000b6c0001827983 */ /* 0x000f220000300800 */
[----:B------:R-:W-:-:S03]  /*d190*/  @P0 IMAD.MOV.U32 R28, RZ, RZ, R155 ;  /* 0x000000ffff1c0224 */ /* 0x000fc600078e009b */
[----:B------:R-:W-:Y:S04]  /*d1a0*/  STL [R1+0x24], R46 ;  /* 0x0000242e01007387 */ /* 0x000fe80000100800 */
[----:B------:R-:W4:Y:S04]  /*d1b0*/  LDL.LU R159, [R1+0xb68] ;  /* 0x000b6800019f7983 */ /* 0x000f280000300800 */
[----:B------:R-:W4:Y:S01]  /*d1c0*/  LDL.LU R155, [R1+0xb64] ;  /* 0x000b6400019b7983 */ /* 0x000f220000300800 */
[----:B--2---:R-:W-:-:S06]  /*d1d0*/  PRMT R162, RZ, 0x7610, R162 ;  /* 0x00007610ffa27816 */ /* 0x004fcc00000000a2 */
[----:B------:R1:W2:Y:S02]  /*d1e0*/  @P0 LDG.E.U8 R162, desc[UR18][R28.64] ;  /* 0x000000121ca20981 */ /* 0x0002a4000c1e1100 */
[----:B-1----:R-:W-:Y:S01]  /*d1f0*/  @P0 IMAD.MOV.U32 R28, RZ, RZ, R9 ;  /* 0x000000ffff1c0224 */ /* 0x002fe200078e0009 */
[----:B---3--:R-:W-:Y:S01]  /*d200*/  PRMT R161, RZ, 0x7610, R161 ;  /* 0x00007610ffa17816 */ /* 0x008fe200000000a1 */
[----:B------:R-:W-:-:S05]  /*d210*/  @P0 IMAD.MOV.U32 R29, RZ, RZ, R132 ;  /* 0x000000ffff1d0224 */ /* 0x000fca00078e0084 */
[----:B------:R1:W3:Y:S01]  /*d220*/  @P0 LDG.E.U8 R161, desc[UR18][R28.64] ;  /* 0x000000121ca10981 */ /* 0x0002e2000c1e1100 */
[----:B----4-:R-:W-:Y:S01]  /*d230*/  PRMT R160, RZ, 0x7610, R160 ;  /* 0x00007610ffa07816 */ /* 0x010fe200000000a0 */
[----:B-1----:R-:W-:Y:S02]  /*d240*/  @P0 IMAD.MOV.U32 R28, RZ, RZ, R154 ;  /* 0x000000ffff1c0224 */ /* 0x002fe400078e009a */
[----:B------:R-:W-:-:S05]  /*d250*/  @P0 IMAD.MOV.U32 R29, RZ, RZ, R8 ;  /* 0x000000ffff1d0224 */ /* 0x000fca00078e0008 */
[----:B------:R1:W4:Y:S02]  /*d260*/  @P0 LDG.E.U8 R160, desc[UR18][R28.64] ;  /* 0x000000121ca00981 */ /* 0x000324000c1e1100 */
[----:B-1----:R-:W-:Y:S02]  /*d270*/  @P0 IMAD.MOV.U32 R28, RZ, RZ, R11 ;  /* 0x000000ffff1c0224 */ /* 0x002fe400078e000b */
[----:B------:R-:W-:Y:S01]  /*d280*/  @P0 IMAD.MOV.U32 R29, RZ, RZ, R153 ;  /* 0x000000ffff1d0224 */ /* 0x000fe200078e0099 */
[----:B------:R-:W-:-:S06]  /*d290*/  PRMT R159, RZ, 0x7610, R159 ;  /* 0x00007610ff9f7816 */ /* 0x000fcc000000009f */
[----:B------:R1:W4:Y:S01]  /*d2a0*/  @P0 LDG.E.U8 R159, desc[UR18][R28.64] ;  /* 0x000000121c9f0981 */ /* 0x000322000c1e1100 */
[----:B------:R-:W-:Y:S01]  /*d2b0*/  PRMT R155, RZ, 0x7610, R155 ;  /* 0x00007610ff9b7816 */ /* 0x000fe2000000009b */
[----:B-1----:R-:W-:Y:S02]  /*d2c0*/  @P0 IMAD.MOV.U32 R28, RZ, RZ, R151 ;  /* 0x000000ffff1c0224 */ /* 0x002fe400078e0097 */
[----:B------:R-:W-:-:S05]  /*d2d0*/  @P0 IMAD.MOV.U32 R29, RZ, RZ, R152 ;  /* 0x000000ffff1d0224 */ /* 0x000fca00078e0098 */
[----:B------:R-:W4:Y:S01]  /*d2e0*/  @P0 LDG.E.U8 R155, desc[UR18][R28.64] ;  /* 0x000000121c9b0981 */ /* 0x000f22000c1e1100 */
[----:B------:R-:W-:-:S13]  /*d2f0*/  ISETP.GT.U32.AND P6, PT, R39, R42, PT ;  /* 0x0000002a2700720c */ /* 0x000fda0003fc4070 */
[----:B------:R-:W-:-:S05]  /*d300*/  @!P6 IMAD.IADD R42, R42, 0x1, -R39 ;  /* 0x000000012a2ae824 */ /* 0x000fca00078e0a27 */
[----:B------:R-:W-:-:S13]  /*d310*/  ISETP.GT.U32.AND P6, PT, R39, R42, PT ;  /* 0x0000002a2700720c */ /* 0x000fda0003fc4070 */
[----:B------:R-:W-:Y:S01]  /*d320*/  @!P6 IMAD.IADD R42, R42, 0x1, -R39 ;  /* 0x000000012a2ae824 */ /* 0x000fe200078e0a27 */
[----:B------:R-:W-:-:S13]  /*d330*/  ISETP.GE.AND P6, PT, R85, RZ, PT ;  /* 0x000000ff5500720c */ /* 0x000fda0003fc6270 */
[----:B------:R-:W-:Y:S01]  /*d340*/  @!P6 IMAD.MOV R42, RZ, RZ, -R42 ;  /* 0x000000ffff2ae224 */ /* 0x000fe200078e0a2a */
[----:B------:R-:W-:-:S13]  /*d350*/  ISETP.GT.U32.AND P6, PT, R39, R41, PT ;  /* 0x000000292700720c */ /* 0x000fda0003fc4070 */
[----:B------:R-:W-:-:S05]  /*d360*/  @!P6 IMAD.IADD R41, R41, 0x1, -R39 ;  /* 0x000000012929e824 */ /* 0x000fca00078e0a27 */
[----:B------:R-:W-:-:S13]  /*d370*/  ISETP.GT.U32.AND P6, PT, R39, R41, PT ;  /* 0x000000292700720c */ /* 0x000fda0003fc4070 */
[----:B------:R-:W-:Y:S01]  /*d380*/  @!P6 IMAD.IADD R41, R41, 0x1, -R39 ;  /* 0x000000012929e824 */ /* 0x000fe200078e0a27 */
[----:B------:R-:W-:Y:S01]  /*d390*/  ISETP.GE.AND P6, PT, R149, RZ, PT ;  /* 0x000000ff9500720c */ /* 0x000fe20003fc6270 */
[----:B--2---:R-:W-:Y:S04]  /*d3a0*/  STL [R1+0xa94], R162 ;  /* 0x000a94a201007387 */ /* 0x004fe80000100800 */
[----:B------:R-:W-:Y:S04]  /*d3b0*/  STL [R1+0x1c], R45 ;  /* 0x00001c2d01007387 */ /* 0x000fe80000100800 */
[----:B------:R-:W2:Y:S04]  /*d3c0*/  LDL.LU R132, [R1+0xb60] ;  /* 0x000b600001847983 */ /* 0x000ea80000300800 */
[----:B------:R-:W2:Y:S04]  /*d3d0*/  LDL.LU R9, [R1+0xb5c] ;  /* 0x000b5c0001097983 */ /* 0x000ea80000300800 */
[----:B---3--:R-:W-:Y:S04]  /*d3e0*/  STL [R1+0xa98], R161 ;  /* 0x000a98a101007387 */ /* 0x008fe80000100800 */
[----:B------:R-:W-:Y:S04]  /*d3f0*/  STL [R1+0x8], R44 ;  /* 0x0000082c01007387 */ /* 0x000fe80000100800 */
[----:B------:R-:W3:Y:S04]  /*d400*/  LDL.LU R8, [R1+0xb58] ;  /* 0x000b580001087983 */ /* 0x000ee80000300800 */
[----:B------:R-:W2:Y:S04]  /*d410*/  LDL.LU R154, [R1+0xb54] ;  /* 0x000b5400019a7983 */ /* 0x000ea80000300800 */
[----:B----4-:R-:W-:Y:S04]  /*d420*/  STL [R1+0xa9c], R160 ;  /* 0x000a9ca001007387 */ /* 0x010fe80000100800 */
[----:B------:R-:W-:Y:S04]  /*d430*/  STL [R1+0xc], R43 ;  /* 0x00000c2b01007387 */ /* 0x000fe80000100800 */
[----:B------:R-:W4:Y:S04]  /*d440*/  LDL.LU R153, [R1+0xb50] ;  /* 0x000b500001997983 */ /* 0x000f280000300800 */
[----:B------:R-:W3:Y:S04]  /*d450*/  LDL.LU R11, [R1+0xb4c] ;  /* 0x000b4c00010b7983 */ /* 0x000ee80000300800 */
[----:B------:R-:W-:Y:S04]  /*d460*/  STL [R1+0xaa0], R159 ;  /* 0x000aa09f01007387 */ /* 0x000fe80000100800 */
[----:B------:R-:W-:Y:S04]  /*d470*/  STL [R1+0x4], R31 ;  /* 0x0000041f01007387 */ /* 0x000fe80000100800 */
[----:B------:R-:W3:Y:S04]  /*d480*/  LDL.LU R152, [R1+0xb48] ;  /* 0x000b480001987983 */ /* 0x000ee80000300800 */
[----:B------:R-:W3:Y:S04]  /*d490*/  LDL.LU R151, [R1+0xb44] ;  /* 0x000b440001977983 */ /* 0x000ee80000300800 */
[----:B------:R-:W-:Y:S04]  /*d4a0*/  STL [R1+0xaa4], R155 ;  /* 0x000aa49b01007387 */ /* 0x000fe80000100800 */
[----:B------:R-:W-:Y:S04]  /*d4b0*/  STL [R1], R30 ;  /* 0x0000001e01007387 */ /* 0x000fe80000100800 */
[----:B------:R-:W3:Y:S01]  /*d4c0*/  LDL.LU R149, [R1+0xb40] ;  /* 0x000b400001957983 */ /* 0x000ee20000300800 */
[----:B------:R-:W-:-:S02]  /*d4d0*/  @P0 IMAD.MOV.U32 R28, RZ, RZ, R147 ;  /* 0x000000ffff1c0224 */ /* 0x000fc400078e0093 */
[----:B------:R-:W-:Y:S02]  /*d4e0*/  @P0 IMAD.MOV.U32 R29, RZ, RZ, R148 ;  /* 0x000000ffff1d0224 */ /* 0x000fe400078e0094 */
[----:B------:R-:W3:Y:S01]  /*d4f0*/  LDL.LU R148, [R1+0xb3c] ;  /* 0x000b3c0001947983 */ /* 0x000ee20000300800 */
[----:B------:R-:W-:-:S03]  /*d500*/  SEL R105, R5, R105, !P3 ;  /* 0x0000006905697207 */ /* 0x000fc60005800000 */
[----:B------:R-:W3:Y:S01]  /*d510*/  LDL.LU R147, [R1+0xb38] ;  /* 0x000b380001937983 */ /* 0x000ee20000300800 */
[----:B--2---:R-:W-:-:S06]  /*d520*/  PRMT R154, RZ, 0x7610, R154 ;  /* 0x00007610ff9a7816 */ /* 0x004fcc000000009a */
[----:B------:R1:W2:Y:S01]  /*d530*/  @P0 LDG.E.U8 R154, desc[UR18][R28.64] ;  /* 0x000000121c9a0981 */ /* 0x0002a2000c1e1100 */
[----:B----4-:R-:W-:Y:S01]  /*d540*/  PRMT R153, RZ, 0x7610, R153 ;  /* 0x00007610ff997816 */ /* 0x010fe20000000099 */
[----:B-1----:R-:W-:Y:S02]  /*d550*/  @P0 IMAD.MOV.U32 R28, RZ, RZ, R21 ;  /* 0x000000ffff1c0224 */ /* 0x002fe400078e0015 */
[----:B------:R-:W-:-:S05]  /*d560*/  @P0 IMAD.MOV.U32 R29, RZ, RZ, R145 ;  /* 0x000000ffff1d0224 */ /* 0x000fca00078e0091 */
[----:B------:R1:W4:Y:S02]  /*d570*/  @P0 LDG.E.U8 R153, desc[UR18][R28.64] ;  /* 0x000000121c990981 */ /* 0x000324000c1e1100 */
[----:B-1----:R-:W-:Y:S02]  /*d580*/  @P0 IMAD.MOV.U32 R28, RZ, RZ, R18 ;  /* 0x000000ffff1c0224 */ /* 0x002fe400078e0012 */
[----:B------:R-:W-:Y:S01]  /*d590*/  @P0 IMAD.MOV.U32 R29, RZ, RZ, R20 ;  /* 0x000000ffff1d0224 */ /* 0x000fe200078e0014 */
[----:B---3--:R-:W-:Y:S02]  /*d5a0*/  PRMT R152, RZ, 0x7610, R152 ;  /* 0x00007610ff987816 */ /* 0x008fe40000000098 */
[----:B------:R-:W-:-:S04]  /*d5b0*/  PRMT R151, RZ, 0x7610, R151 ;  /* 0x00007610ff977816 */ /* 0x000fc80000000097 */
[----:B------:R1:W3:Y:S02]  /*d5c0*/  @P0 LDG.E.U8 R152, desc[UR18][R28.64] ;  /* 0x000000121c980981 */ /* 0x0002e4000c1e1100 */
[----:B-1----:R-:W-:Y:S02]  /*d5d0*/  @P0 IMAD.MOV.U32 R28, RZ, RZ, R16 ;  /* 0x000000ffff1c0224 */ /* 0x002fe400078e0010 */
[----:B------:R-:W-:Y:S01]  /*d5e0*/  @P0 IMAD.MOV.U32 R29, RZ, RZ, R19 ;  /* 0x000000ffff1d0224 */ /* 0x000fe200078e0013 */
[----:B------:R-:W-:-:S04]  /*d5f0*/  PRMT R149, RZ, 0x7610, R149 ;  /* 0x00007610ff957816 */ /* 0x000fc80000000095 */
[----:B------:R1:W3:Y:S02]  /*d600*/  @P0 LDG.E.U8 R151, desc[UR18][R28.64] ;  /* 0x000000121c970981 */ /* 0x0002e4000c1e1100 */
[----:B-1----:R-:W-:Y:S02]  /*d610*/  @P0 IMAD.MOV.U32 R28, RZ, RZ, R14 ;  /* 0x000000ffff1c0224 */ /* 0x002fe400078e000e */
[----:B------:R-:W-:-:S05]  /*d620*/  @P0 IMAD.MOV.U32 R29, RZ, RZ, R17 ;  /* 0x000000ffff1d0224 */ /* 0x000fca00078e0011 */
[----:B------:R1:W3:Y:S01]  /*d630*/  @P0 LDG.E.U8 R149, desc[UR18][R28.64] ;  /* 0x000000121c950981 */ /* 0x0002e2000c1e1100 */
[----:B------:R-:W-:Y:S01]  /*d640*/  SEL R104, R5, R104, !P3 ;  /* 0x0000006805687207 */ /* 0x000fe20005800000 */
[----:B------:R-:W-:Y:S01]  /*d650*/  IMAD R105, R105, UR11, RZ ;  /* 0x0000000b69697c24 */ /* 0x000fe2000f8e02ff */
[----:B------:R-:W-:Y:S01]  /*d660*/  SEL R42, R5, R42, !P3 ;  /* 0x0000002a052a7207 */ /* 0x000fe20005800000 */
[----:B------:R-:W-:Y:S02]  /*d670*/  @!P6 IMAD.MOV R41, RZ, RZ, -R41 ;  /* 0x000000ffff29e224 */ /* 0x000fe400078e0a29 */
[----:B------:R-:W-:Y:S01]  /*d680*/  IMAD R104, R104, UR11, RZ ;  /* 0x0000000b68687c24 */ /* 0x000fe2000f8e02ff */
[CC--:B------:R-:W-:Y:S01]  /*d690*/  IADD3 R20, P6, PT, R105.reuse, R38.reuse, RZ ;  /* 0x0000002669147210 */ /* 0x0c0fe20007fde0ff */
[----:B------:R-:W-:Y:S02]  /*d6a0*/  IMAD R42, R42, UR5, RZ ;  /* 0x000000052a2a7c24 */ /* 0x000fe4000f8e02ff */
[----:B-1----:R-:W-:Y:S01]  /*d6b0*/  @P0 IMAD.MOV.U32 R29, RZ, RZ, R144 ;  /* 0x000000ffff1d0224 */ /* 0x002fe200078e0090 */
[-C--:B------:R-:W-:Y:S01]  /*d6c0*/  LEA.HI.X.SX32 R21, R105, R35.reuse, 0x1, P6 ;  /* 0x0000002369157211 */ /* 0x080fe200030f0eff */
[----:B--2---:R-:W-:Y:S01]  /*d6d0*/  STL [R1+0xaa8], R154 ;  /* 0x000aa89a01007387 */ /* 0x004fe20000100800 */
[CC--:B------:R-:W-:Y:S01]  /*d6e0*/  IADD3 R18, P6, PT, R104.reuse, R38.reuse, RZ ;  /* 0x0000002668127210 */ /* 0x0c0fe20007fde0ff */
[----:B------:R-:W-:Y:S01]  /*d6f0*/  @P0 IMAD.MOV.U32 R28, RZ, RZ, R15 ;  /* 0x000000ffff1c0224 */ /* 0x000fe200078e000f */
[----:B------:R-:W-:Y:S01]  /*d700*/  PRMT R148, RZ, 0x7610, R148 ;  /* 0x00007610ff947816 */ /* 0x000fe20000000094 */
[----:B------:R-:W2:Y:S01]  /*d710*/  LDL.LU R145, [R1+0xb34] ;  /* 0x000b340001917983 */ /* 0x000ea20000300800 */
[----:B------:R-:W-:Y:S01]  /*d720*/  LEA.HI.X.SX32 R19, R104, R35, 0x1, P6 ;  /* 0x0000002368137211 */ /* 0x000fe200030f0eff */
[----:B------:R-:W1:Y:S01]  /*d730*/  LDCU UR5, c[0x0][0x3b0] ;  /* 0x00007600ff0577ac */ /* 0x000e620008000800 */
[----:B------:R-:W-:-:S02]  /*d740*/  IADD3 R16, P6, PT, R42, R38, RZ ;  /* 0x000000262a107210 */ /* 0x000fc40007fde0ff */
[----:B------:R0:W2:Y:S04]  /*d750*/  @P0 LDG.E.U8 R148, desc[UR18][R28.64] ;  /* 0x000000121c940981 */ /* 0x0000a8000c1e1100 */
[----:B----4-:R-:W-:Y:S04]  /*d760*/  STL [R1+0xaac], R153 ;  /* 0x000aac9901007387 */ /* 0x010fe80000100800 */
[----:B---3--:R-:W-:Y:S04]  /*d770*/  STL [R1+0xab0], R152 ;  /* 0x000ab09801007387 */ /* 0x008fe80000100800 */
[----:B------:R-:W-:Y:S04]  /*d780*/  STL [R1+0x148], R20 ;  /* 0x0001481401007387 */ /* 0x000fe80000100800 */
[----:B------:R-:W-:Y:S04]  /*d790*/  STL [R1+0x144], R21 ;  /* 0x0001441501007387 */ /* 0x000fe80000100800 */
[----:B------:R-:W-:Y:S04]  /*d7a0*/  STL [R1+0xab4], R151 ;  /* 0x000ab49701007387 */ /* 0x000fe80000100800 */
[----:B------:R-:W-:Y:S04]  /*d7b0*/  STL [R1+0x188], R18 ;  /* 0x0001881201007387 */ /* 0x000fe80000100800 */
[----:B------:R-:W-:Y:S04]  /*d7c0*/  STL [R1+0x184], R19 ;  /* 0x0001841301007387 */ /* 0x000fe80000100800 */
[----:B------:R3:W-:Y:S04]  /*d7d0*/  STL [R1+0x1c8], R16 ;  /* 0x0001c81001007387 */ /* 0x0007e80000100800 */
[----:B------:R-:W-:Y:S04]  /*d7e0*/  STL [R1+0xab8], R149 ;  /* 0x000ab89501007387 */ /* 0x000fe80000100800 */
[----:B------:R-:W4:Y:S01]  /*d7f0*/  LDL.LU R144, [R1+0xb30] ;  /* 0x000b300001907983 */ /* 0x000f220000300800 */
[----:B------:R-:W-:Y:S01]  /*d800*/  PRMT R147, RZ, 0x7610, R147 ;  /* 0x00007610ff937816 */ /* 0x000fe20000000093 */
[----:B0-----:R-:W-:-:S02]  /*d810*/  @P0 IMAD.MOV.U32 R28, RZ, RZ, R142 ;  /* 0x000000ffff1c0224 */ /* 0x001fc400078e008e */
[----:B------:R-:W-:-:S05]  /*d820*/  @P0 IMAD.MOV.U32 R29, RZ, RZ, R143 ;  /* 0x000000ffff1d0224 */ /* 0x000fca00078e008f */
[----:B------:R0:W3:Y:S02]  /*d830*/  @P0 LDG.E.U8 R147, desc[UR18][R28.64] ;  /* 0x000000121c930981 */ /* 0x0000e4000c1e1100 */
[----:B0-----:R-:W-:Y:S02]  /*d840*/  @P0 IMAD.MOV.U32 R28, RZ, RZ, R141 ;  /* 0x000000ffff1c0224 */ /* 0x001fe400078e008d */
[----:B------:R-:W-:Y:S01]  /*d850*/  @P0 IMAD.MOV.U32 R29, RZ, RZ, R10 ;  /* 0x000000ffff1d0224 */ /* 0x000fe200078e000a */
[----:B--2---:R-:W-:-:S06]  /*d860*/  PRMT R145, RZ, 0x7610, R145 ;  /* 0x00007610ff917816 */ /* 0x004fcc0000000091 */
[----:B------:R0:W2:Y:S02]  /*d870*/  @P0 LDG.E.U8 R145, desc[UR18][R28.64] ;  /* 0x000000121c910981 */ /* 0x0000a4000c1e1100 */
[----:B0-----:R-:W-:Y:S02]  /*d880*/  @P0 IMAD.MOV.U32 R28, RZ, RZ, R137 ;  /* 0x000000ffff1c0224 */ /* 0x001fe400078e0089 */
[----:B------:R-:W-:Y:S01]  /*d890*/  @P0 IMAD.MOV.U32 R29, RZ, RZ, R140 ;  /* 0x000000ffff1d0224 */ /* 0x000fe200078e008c */
[----:B----4-:R-:W-:-:S06]  /*d8a0*/  PRMT R144, RZ, 0x7610, R144 ;  /* 0x00007610ff907816 */ /* 0x010fcc0000000090 */
[----:B------:R0:W4:Y:S01]  /*d8b0*/  @P0 LDG.E.U8 R144, desc[UR18][R28.64] ;  /* 0x000000121c900981 */ /* 0x000122000c1e1100 */
[----:B------:R-:W-:Y:S02]  /*d8c0*/  SEL R41, R5, R41, !P3 ;  /* 0x0000002905297207 */ /* 0x000fe40005800000 */
[----:B------:R-:W-:-:S03]  /*d8d0*/  LEA.HI.X.SX32 R17, R42, R35, 0x1, P6 ;  /* 0x000000232a117211 */ /* 0x000fc600030f0eff */
[----:B------:R-:W-:Y:S01]  /*d8e0*/  IMAD R41, R41, UR12, RZ ;  /* 0x0000000c29297c24 */ /* 0x000fe2000f8e02ff */
[----:B------:R-:W-:Y:S01]  /*d8f0*/  ISETP.GE.U32.AND P2, PT, R117, 0x7fffff19, PT ;  /* 0x7fffff197500780c */ /* 0x000fe20003f46070 */
[----:B------:R1:W-:Y:S01]  /*d900*/  STL [R1+0x1c4], R17 ;  /* 0x0001c41101007387 */ /* 0x0003e20000100800 */
[----:B------:R-:W-:Y:S01]  /*d910*/  PRMT R116, RZ, 0x7610, R116 ;  /* 0x00007610ff747816 */ /* 0x000fe20000000074 */
[----:B0-----:R-:W-:Y:S01]  /*d920*/  @P0 IMAD.MOV.U32 R29, RZ, RZ, R136 ;  /* 0x000000ffff1d0224 */ /* 0x001fe200078e0088 */
[C---:B------:R-:W-:Y:S01]  /*d930*/  IADD3 R14, P6, PT, R41.reuse, R38, RZ ;  /* 0x00000026290e7210 */ /* 0x040fe20007fde0ff */
[----:B------:R-:W-:Y:S01]  /*d940*/  STL [R1+0xabc], R148 ;  /* 0x000abc9401007387 */ /* 0x000fe20000100800 */
[----:B------:R-:W-:Y:S01]  /*d950*/  @P0 IMAD.MOV.U32 R28, RZ, RZ, R134 ;  /* 0x000000ffff1c0224 */ /* 0x000fe200078e0086 */
[----:B------:R-:W-:Y:S01]  /*d960*/  PRMT R115, RZ, 0x7610, R115 ;  /* 0x00007610ff737816 */ /* 0x000fe20000000073 */
[----:B------:R-:W0:Y:S01]  /*d970*/  LDCU UR12, c[0x0][0x3b0] ;  /* 0x00007600ff0c77ac */ /* 0x000e220008000800 */
[----:B------:R0:W-:Y:S04]  /*d980*/  STL [R1+0x208], R14 ;  /* 0x0002080e01007387 */ /* 0x0001e80000100800 */
[----:B------:R-:W4:Y:S04]  /*d990*/  LDL.LU R143, [R1+0xb2c] ;  /* 0x000b2c00018f7983 */ /* 0x000f280000300800 */
[----:B------:R-:W4:Y:S01]  /*d9a0*/  LDL.LU R142, [R1+0xb28] ;  /* 0x000b2800018e7983 */ /* 0x000f220000300800 */
[----:B------:R-:W-:-:S05]  /*d9b0*/  LEA.HI.X.SX32 R15, R41, R35, 0x1, P6 ;  /* 0x00000023290f7211 */ /* 0x000fca00030f0eff */
[----:B------:R0:W-:Y:S04]  /*d9c0*/  STL [R1+0x204], R15 ;  /* 0x0002040f01007387 */ /* 0x0001e80000100800 */
[----:B---3--:R-:W-:Y:S04]  /*d9d0*/  STL [R1+0xac0], R147 ;  /* 0x000ac09301007387 */ /* 0x008fe80000100800 */
[----:B------:R-:W3:Y:S04]  /*d9e0*/  LDL.LU R10, [R1+0xb24] ;  /* 0x000b2400010a7983 */ /* 0x000ee80000300800 */
[----:B------:R-:W3:Y:S04]  /*d9f0*/  LDL.LU R141, [R1+0xb20] ;  /* 0x000b2000018d7983 */ /* 0x000ee80000300800 */
[----:B--2---:R-:W-:Y:S04]  /*da00*/  STL [R1+0xac4], R145 ;  /* 0x000ac49101007387 */ /* 0x004fe80000100800 */
[----:B------:R-:W2:Y:S04]  /*da10*/  LDL.LU R140, [R1+0xb1c] ;  /* 0x000b1c00018c7983 */ /* 0x000ea80000300800 */
[----:B------:R-:W2:Y:S04]  /*da20*/  LDL.LU R137, [R1+0xb18] ;  /* 0x000b180001897983 */ /* 0x000ea80000300800 */
[----:B----4-:R-:W-:Y:S04]  /*da30*/  STL [R1+0xac8], R144 ;  /* 0x000ac89001007387 */ /* 0x010fe80000100800 */
[----:B------:R-:W4:Y:S04]  /*da40*/  LDL.LU R136, [R1+0xb14] ;  /* 0x000b140001887983 */ /* 0x000f280000300800 */
[----:B------:R-:W4:Y:S01]  /*da50*/  LDL.LU R134, [R1+0xb10] ;  /* 0x000b100001867983 */ /* 0x000f220000300800 */
[----:B------:R-:W-:-:S06]  /*da60*/  PRMT R143, RZ, 0x7610, R143 ;  /* 0x00007610ff8f7816 */ /* 0x000fcc000000008f */
[----:B------:R0:W4:Y:S01]  /*da70*/  @P0 LDG.E.U8 R143, desc[UR18][R28.64] ;  /* 0x000000121c8f0981 */ /* 0x000122000c1e1100 */
[----:B------:R-:W-:Y:S01]  /*da80*/  PRMT R142, RZ, 0x7610, R142 ;  /* 0x00007610ff8e7816 */ /* 0x000fe2000000008e */
[----:B0-----:R-:W-:Y:S02]  /*da90*/  @P0 IMAD.MOV.U32 R28, RZ, RZ, R131 ;  /* 0x000000ffff1c0224 */ /* 0x001fe400078e0083 */
[----:B------:R-:W-:-:S05]  /*daa0*/  @P0 IMAD.MOV.U32 R29, RZ, RZ, R133 ;  /* 0x000000ffff1d0224 */ /* 0x000fca00078e0085 */
[----:B------:R0:W4:Y:S01]  /*dab0*/  @P0 LDG.E.U8 R142, desc[UR18][R28.64] ;  /* 0x000000121c8e0981 */ /* 0x000122000c1e1100 */
[----:B---3--:R-:W-:Y:S01]  /*dac0*/  PRMT R141, RZ, 0x7610, R141 ;  /* 0x00007610ff8d7816 */ /* 0x008fe2000000008d */
[----:B0-----:R-:W-:Y:S02]  /*dad0*/  @P0 IMAD.MOV.U32 R28, RZ, RZ, R128 ;  /* 0x000000ffff1c0224 */ /* 0x001fe400078e0080 */
[----:B------:R-:W-:-:S05]  /*dae0*/  @P0 IMAD.MOV.U32 R29, RZ, RZ, R129 ;  /* 0x000000ffff1d0224 */ /* 0x000fca00078e0081 */
[----:B------:R0:W3:Y:S02]  /*daf0*/  @P0 LDG.E.U8 R141, desc[UR18][R28.64] ;  /* 0x000000121c8d0981 */ /* 0x0000e4000c1e1100 */
[----:B0-----:R-:W-:Y:S02]  /*db00*/  @P0 IMAD.MOV.U32 R28, RZ, RZ, R124 ;  /* 0x000000ffff1c0224 */ /* 0x001fe400078e007c */
[----:B------:R-:W-:Y:S01]  /*db10*/  @P0 IMAD.MOV.U32 R29, RZ, RZ, R127 ;  /* 0x000000ffff1d0224 */ /* 0x000fe200078e007f */
[----:B--2---:R-:W-:Y:S02]  /*db20*/  PRMT R140, RZ, 0x7610, R140 ;  /* 0x00007610ff8c7816 */ /* 0x004fe4000000008c */
[----:B------:R-:W-:-:S04]  /*db30*/  PRMT R137, RZ, 0x7610, R137 ;  /* 0x00007610ff897816 */ /* 0x000fc80000000089 */
[----:B------:R0:W2:Y:S02]  /*db40*/  @P0 LDG.E.U8 R140, desc[UR18][R28.64] ;  /* 0x000000121c8c0981 */ /* 0x0000a4000c1e1100 */
[----:B0-----:R-:W-:Y:S02]  /*db50*/  @P0 IMAD.MOV.U32 R28, RZ, RZ, R121 ;  /* 0x000000ffff1c0224 */ /* 0x001fe400078e0079 */
[----:B------:R-:W-:-:S05]  /*db60*/  @P0 IMAD.MOV.U32 R29, RZ, RZ, R122 ;  /* 0x000000ffff1d0224 */ /* 0x000fca00078e007a */
[----:B------:R0:W2:Y:S02]  /*db70*/  @P0 LDG.E.U8 R137, desc[UR18][R28.64] ;  /* 0x000000121c890981 */ /* 0x0000a4000c1e1100 */
[----:B0-----:R-:W-:Y:S02]  /*db80*/  @P0 IMAD.MOV.U32 R28, RZ, RZ, R84 ;  /* 0x000000ffff1c0224 */ /* 0x001fe400078e0054 */
[----:B------:R-:W-:Y:S01]  /*db90*/  @P0 IMAD.MOV.U32 R29, RZ, RZ, R49 ;  /* 0x000000ffff1d0224 */ /* 0x000fe200078e0031 */
[----:B----4-:R-:W-:-:S06]  /*dba0*/  PRMT R136, RZ, 0x7610, R136 ;  /* 0x00007610ff887816 */ /* 0x010fcc0000000088 */
[----:B------:R-:W4:Y:S04]  /*dbb0*/  @P0 LDG.E.U8 R136, desc[UR18][R28.64] ;  /* 0x000000121c880981 */ /* 0x000f28000c1e1100 */
[----:B------:R-:W-:Y:S04]  /*dbc0*/  STL [R1+0xacc], R143 ;  /* 0x000acc8f01007387 */ /* 0x000fe80000100800 */
[----:B------:R-:W4:Y:S04]  /*dbd0*/  LDL.LU R133, [R1+0xb0c] ;  /* 0x000b0c0001857983 */ /* 0x000f280000300800 */
[----:B------:R-:W4:Y:S01]  /*dbe0*/  LDL.LU R131, [R1+0xb08] ;  /* 0x000b080001837983 */ /* 0x000f220000300800 */
[----:B------:R-:W-:-:S03]  /*dbf0*/  ISETP.GT.U32.AND P6, PT, R39, R34, PT ;  /* 0x000000222700720c */ /* 0x000fc60003fc4070 */
[----:B------:R-:W-:Y:S04]  /*dc00*/  STL [R1+0xad0], R142 ;  /* 0x000ad08e01007387 */ /* 0x000fe80000100800 */
[----:B------:R-:W4:Y:S04]  /*dc10*/  LDL.LU R129, [R1+0xb04] ;  /* 0x000b040001817983 */ /* 0x000f280000300800 */
[----:B------:R-:W4:Y:S02]  /*dc20*/  LDL.LU R128, [R1+0xb00] ;  /* 0x000b000001807983 */ /* 0x000f240000300800 */
[----:B------:R-:W-:-:S02]  /*dc30*/  @!P6 IMAD.IADD R34, R34, 0x1, -R39 ;  /* 0x000000012222e824 */ /* 0x000fc400078e0a27 */
[----:B---3--:R-:W-:Y:S04]  /*dc40*/  STL [R1+0xad4], R141 ;  /* 0x000ad48d01007387 */ /* 0x008fe80000100800 */
[----:B------:R-:W3:Y:S01]  /*dc50*/  LDL.LU R127, [R1+0xafc] ;  /* 0x000afc00017f7983 */ /* 0x000ee20000300800 */
[----:B------:R-:W-:-:S03]  /*dc60*/  ISETP.GT.U32.AND P6, PT, R39, R34, PT ;  /* 0x000000222700720c */ /* 0x000fc60003fc4070 */
[----:B------:R-:W3:Y:S10]  /*dc70*/  LDL.LU R124, [R1+0xaf8] ;  /* 0x000af800017c7983 */ /* 0x000ef40000300800 */
[----:B------:R-:W-:Y:S01]  /*dc80*/  @!P6 IMAD.IADD R34, R34, 0x1, -R39 ;  /* 0x000000012222e824 */ /* 0x000fe200078e0a27 */
[----:B------:R-:W-:Y:S01]  /*dc90*/  ISETP.GE.AND P6, PT, R120, RZ, PT ;  /* 0x000000ff7800720c */ /* 0x000fe20003fc6270 */
[----:B--2---:R-:W-:Y:S04]  /*dca0*/  STL [R1+0xad8], R140 ;  /* 0x000ad88c01007387 */ /* 0x004fe80000100800 */
[----:B------:R-:W2:Y:S04]  /*dcb0*/  LDL.LU R122, [R1+0xaf4] ;  /* 0x000af400017a7983 */ /* 0x000ea80000300800 */
[----:B------:R-:W2:Y:S04]  /*dcc0*/  LDL.LU R121, [R1+0xaf0] ;  /* 0x000af00001797983 */ /* 0x000ea80000300800 */
[----:B------:R-:W-:Y:S04]  /*dcd0*/  STL [R1+0xadc], R137 ;  /* 0x000adc8901007387 */ /* 0x000fe80000100800 */
[----:B----4-:R-:W-:Y:S04]  /*dce0*/  STL [R1+0xae0], R136 ;  /* 0x000ae08801007387 */ /* 0x010fe80000100800 */
[----:B------:R-:W4:Y:S01]  /*dcf0*/  LDL.LU R120, [R1+0xaec] ;  /* 0x000aec0001787983 */ /* 0x000f220000300800 */
[----:B------:R-:W-:Y:S01]  /*dd00*/  PRMT R134, RZ, 0x7610, R134 ;  /* 0x00007610ff867816 */ /* 0x000fe20000000086 */
[----:B------:R-:W-:-:S02]  /*dd10*/  @P0 IMAD.MOV.U32 R28, RZ, RZ, R55 ;  /* 0x000000ffff1c0224 */ /* 0x000fc400078e0037 */
[----:B------:R-:W-:-:S05]  /*dd20*/  @P0 IMAD.MOV.U32 R29, RZ, RZ, R52 ;  /* 0x000000ffff1d0224 */ /* 0x000fca00078e0034 */
[----:B------:R0:W4:Y:S01]  /*dd30*/  @P0 LDG.E.U8 R134, desc[UR18][R28.64] ;  /* 0x000000121c860981 */ /* 0x000122000c1e1100 */
[----:B------:R-:W-:Y:S01]  /*dd40*/  PRMT R133, RZ, 0x7610, R133 ;  /* 0x00007610ff857816 */ /* 0x000fe20000000085 */
[----:B0-----:R-:W-:Y:S02]  /*dd50*/  @P0 IMAD.MOV.U32 R28, RZ, RZ, R59 ;  /* 0x000000ffff1c0224 */ /* 0x001fe400078e003b */
[----:B------:R-:W-:Y:S01]  /*dd60*/  @P0 IMAD.MOV.U32 R29, RZ, RZ, R80 ;  /* 0x000000ffff1d0224 */ /* 0x000fe200078e0050 */
[----:B------:R-:W-:-:S04]  /*dd70*/  PRMT R131, RZ, 0x7610, R131 ;  /* 0x00007610ff837816 */ /* 0x000fc80000000083 */
[----:B------:R0:W4:Y:S02]  /*dd80*/  @P0 LDG.E.U8 R133, desc[UR18][R28.64] ;  /* 0x000000121c850981 */ /* 0x000124000c1e1100 */
[----:B0-----:R-:W-:Y:S02]  /*dd90*/  @P0 IMAD.MOV.U32 R28, RZ, RZ, R58 ;  /* 0x000000ffff1c0224 */ /* 0x001fe400078e003a */
[----:B------:R-:W-:Y:S01]  /*dda0*/  @P0 IMAD.MOV.U32 R29, RZ, RZ, R63 ;  /* 0x000000ffff1d0224 */ /* 0x000fe200078e003f */
[----:B------:R-:W-:-:S04]  /*ddb0*/  PRMT R129, RZ, 0x7610, R129 ;  /* 0x00007610ff817816 */ /* 0x000fc80000000081 */
        /* <DEDUP_REMOVED lines=8> */
[----:B------:R0:W3:Y:S01]  /*de40*/  @P0 LDG.E.U8 R128, desc[UR18][R28.64] ;  /* 0x000000121c800981 */ /* 0x0000e2000c1e1100 */
[----:B------:R-:W-:Y:S01]  /*de50*/  PRMT R124, RZ, 0x7610, R124 ;  /* 0x00007610ff7c7816 */ /* 0x000fe2000000007c */
[----:B0-----:R-:W-:Y:S02]  /*de60*/  @P0 IMAD.MOV.U32 R28, RZ, RZ, R66 ;  /* 0x000000ffff1c0224 */ /* 0x001fe400078e0042 */
[----:B------:R-:W-:-:S05]  /*de70*/  @P0 IMAD.MOV.U32 R29, RZ, RZ, R79 ;  /* 0x000000ffff1d0224 */ /* 0x000fca00078e004f */
[----:B------:R0:W3:Y:S02]  /*de80*/  @P0 LDG.E.U8 R127, desc[UR18][R28.64] ;  /* 0x000000121c7f0981 */ /* 0x0000e4000c1e1100 */
[----:B0-----:R-:W-:Y:S02]  /*de90*/  @P0 IMAD.MOV.U32 R28, RZ, RZ, R70 ;  /* 0x000000ffff1c0224 */ /* 0x001fe400078e0046 */
[----:B------:R-:W-:-:S05]  /*dea0*/  @P0 IMAD.MOV.U32 R29, RZ, RZ, R83 ;  /* 0x000000ffff1d0224 */ /* 0x000fca00078e0053 */
[----:B------:R0:W3:Y:S02]  /*deb0*/  @P0 LDG.E.U8 R124, desc[UR18][R28.64] ;  /* 0x000000121c7c0981 */ /* 0x0000e4000c1e1100 */
[----:B0-----:R-:W-:Y:S02]  /*dec0*/  @P0 IMAD.MOV.U32 R28, RZ, RZ, R74 ;  /* 0x000000ffff1c0224 */ /* 0x001fe400078e004a */
[----:B------:R-:W-:Y:S01]  /*ded0*/  @P0 IMAD.MOV.U32 R29, RZ, RZ, R57 ;  /* 0x000000ffff1d0224 */ /* 0x000fe200078e0039 */
[----:B------:R-:W-:Y:S02]  /*dee0*/  PRMT R117, RZ, 0x7610, R117 ;  /* 0x00007610ff757816 */ /* 0x000fe40000000075 */
[----:B------:R-:W-:Y:S02]  /*def0*/  PRMT R114, RZ, 0x7610, R114 ;  /* 0x00007610ff727816 */ /* 0x000fe40000000072 */
[----:B------:R-:W-:Y:S02]  /*df00*/  PRMT R113, RZ, 0x7610, R113 ;  /* 0x00007610ff717816 */ /* 0x000fe40000000071 */
[----:B------:R-:W-:-:S02]  /*df10*/  PRMT R109, RZ, 0x7610, R109 ;  /* 0x00007610ff6d7816 */ /* 0x000fc4000000006d */
[----:B------:R-:W-:Y:S02]  /*df20*/  PRMT R108, RZ, 0x7610, R108 ;  /* 0x00007610ff6c7816 */ /* 0x000fe4000000006c */
[----:B------:R-:W-:Y:S02]  /*df30*/  PRMT R107, RZ, 0x7610, R107 ;  /* 0x00007610ff6b7816 */ /* 0x000fe4000000006b */
[----:B------:R-:W-:Y:S02]  /*df40*/  PRMT R106, RZ, 0x7610, R106 ;  /* 0x00007610ff6a7816 */ /* 0x000fe4000000006a */
[----:B------:R-:W-:Y:S02]  /*df50*/  PRMT R103, RZ, 0x7610, R103 ;  /* 0x00007610ff677816 */ /* 0x000fe40000000067 */
[----:B------:R-:W-:Y:S02]  /*df60*/  PRMT R102, RZ, 0x7610, R102 ;  /* 0x00007610ff667816 */ /* 0x000fe40000000066 */
[----:B--2---:R-:W-:-:S02]  /*df70*/  PRMT R122, RZ, 0x7610, R122 ;  /* 0x00007610ff7a7816 */ /* 0x004fc4000000007a */
        /* <DEDUP_REMOVED lines=8> */
[----:B------:R0:W4:Y:S02]  /*e000*/  @P0 LDG.E.U8 R120, desc[UR18][R28.64] ;  /* 0x000000121c780981 */ /* 0x000124000c1e1100 */
[----:B0-----:R-:W-:Y:S02]  /*e010*/  @P0 IMAD.MOV.U32 R28, RZ, RZ, R86 ;  /* 0x000000ffff1c0224 */ /* 0x001fe400078e0056 */
[----:B------:R-:W-:-:S05]  /*e020*/  @P0 IMAD.MOV.U32 R29, RZ, RZ, R53 ;  /* 0x000000ffff1d0224 */ /* 0x000fca00078e0035 */
[----:B------:R0:W2:Y:S02]  /*e030*/  @P0 LDG.E.U8 R117, desc[UR18][R28.64] ;  /* 0x000000121c750981 */ /* 0x0000a4000c1e1100 */
        /* <DEDUP_REMOVED lines=26> */
[----:B------:R0:W2:Y:S01]  /*e1e0*/  @P0 LDG.E.U8 R103, desc[UR18][R28.64] ;  /* 0x000000121c670981 */ /* 0x0000a2000c1e1100 */
[----:B------:R-:W-:Y:S01]  /*e1f0*/  PRMT R101, RZ, 0x7610, R101 ;  /* 0x00007610ff657816 */ /* 0x000fe20000000065 */
        /* <DEDUP_REMOVED lines=30> */
[----:B------:R0:W2:Y:S02]  /*e3e0*/  @P0 LDG.E.U8 R97, desc[UR18][R28.64] ;  /* 0x000000121c610981 */ /* 0x0000a4000c1e1100 */
[----:B0-----:R-:W-:Y:S02]  /*e3f0*/  @P0 IMAD.MOV.U32 R28, RZ, RZ, R14 ;  /* 0x000000ffff1c0224 */ /* 0x001fe400078e000e */
[----:B------:R-:W-:-:S05]  /*e400*/  @P0 IMAD.MOV.U32 R29, RZ, RZ, R15 ;  /* 0x000000ffff1d0224 */ /* 0x000fca00078e000f */
[----:B------:R0:W2:Y:S01]  /*e410*/  @P0 LDG.E.U8 R96, desc[UR18][R28.64] ;  /* 0x000000121c600981 */ /* 0x0000a2000c1e1100 */
[----:B------:R-:W-:Y:S01]  /*e420*/  @!P6 IMAD.MOV R34, RZ, RZ, -R34 ;  /* 0x000000ffff22e224 */ /* 0x000fe200078e0a22 */
        /* <DEDUP_REMOVED lines=8> */
[----:B------:R-:W-:Y:S02]  /*e4b0*/  ISETP.GT.U32.AND P6, PT, R39, R32, PT ;  /* 0x000000202700720c */ /* 0x000fe40003fc4070 */
[----:B------:R-:W-:-:S11]  /*e4c0*/  SEL R34, R5, R34, !P3 ;  /* 0x0000002205227207 */ /* 0x000fd60005800000 */
[----:B------:R-:W-:Y:S01]  /*e4d0*/  @!P6 IMAD.IADD R32, R32, 0x1, -R39 ;  /* 0x000000012020e824 */ /* 0x000fe200078e0a27 */
[----:B------:R-:W-:Y:S01]  /*e4e0*/  ISETP.GE.AND P6, PT, R22, RZ, PT ;  /* 0x000000ff1600720c */ /* 0x000fe20003fc6270 */
[----:B-1----:R-:W-:Y:S01]  /*e4f0*/  IMAD R34, R34, UR5, RZ ;  /* 0x0000000522227c24 */ /* 0x002fe2000f8e02ff */
[----:B------:R-:W-:-:S05]  /*e500*/  SEL R33, R5, R33, !P3 ;  /* 0x0000002105217207 */ /* 0x000fca0005800000 */
[----:B------:R-:W-:-:S06]  /*e510*/  IMAD R33, R33, UR12, RZ ;  /* 0x0000000c21217c24 */ /* 0x000fcc000f8e02ff */
[----:B------:R-:W-:Y:S01]  /*e520*/  @!P6 IMAD.MOV R32, RZ, RZ, -R32 ;  /* 0x000000ffff20e224 */ /* 0x000fe200078e0a20 */
[-C--:B------:R-:W-:Y:S01]  /*e530*/  IADD3 R16, P6, PT, R34, R38.reuse, RZ ;  /* 0x0000002622107210 */ /* 0x080fe20007fde0ff */
[----:B------:R-:W-:Y:S01]  /*e540*/  IMAD R30, R36, 0x57, RZ ;  /* 0x00000057241e7824 */ /* 0x000fe200078e02ff */
[----:B------:R-:W-:Y:S01]  /*e550*/  STL [R1+0xae4], R134 ;  /* 0x000ae48601007387 */ /* 0x000fe20000100800 */
[----:B------:R-:W-:Y:S02]  /*e560*/  PRMT R95, RZ, 0x7610, R95 ;  /* 0x00007610ff5f7816 */ /* 0x000fe4000000005f */
[----:B------:R-:W-:Y:S01]  /*e570*/  PRMT R94, RZ, 0x7610, R94 ;  /* 0x00007610ff5e7816 */ /* 0x000fe2000000005e */
[----:B------:R-:W3:Y:S01]  /*e580*/  LDL.LU R13, [R1+0xae8] ;  /* 0x000ae800010d7983 */ /* 0x000ee20000300800 */
[-C--:B------:R-:W-:Y:S02]  /*e590*/  LEA.HI.X.SX32 R17, R34, R35.reuse, 0x1, P6 ;  /* 0x0000002322117211 */ /* 0x080fe400030f0eff */
[----:B------:R-:W-:Y:S01]  /*e5a0*/  PRMT R92, RZ, 0x7610, R92 ;  /* 0x00007610ff5c7816 */ /* 0x000fe2000000005c */
[----:B------:R-:W-:Y:S01]  /*e5b0*/  IMAD R31, R36, 0x67, RZ ;  /* 0x00000067241f7824 */ /* 0x000fe200078e02ff */
[C---:B------:R-:W-:Y:S01]  /*e5c0*/  IADD3 R14, P6, PT, R33.reuse, R38, RZ ;  /* 0x00000026210e7210 */ /* 0x040fe20007fde0ff */
[----:B0-----:R-:W-:Y:S01]  /*e5d0*/  @P0 IMAD.MOV.U32 R28, RZ, RZ, R16 ;  /* 0x000000ffff1c0224 */ /* 0x001fe200078e0010 */
[----:B------:R-:W-:Y:S01]  /*e5e0*/  PRMT R93, RZ, 0x7610, R93 ;  /* 0x00007610ff5d7816 */ /* 0x000fe2000000005d */
[----:B------:R-:W-:Y:S01]  /*e5f0*/  @P0 IMAD.MOV.U32 R29, RZ, RZ, R17 ;  /* 0x000000ffff1d0224 */ /* 0x000fe200078e0011 */
[----:B------:R-:W-:-:S02]  /*e600*/  LEA.HI.X.SX32 R15, R33, R35, 0x1, P6 ;  /* 0x00000023210f7211 */ /* 0x000fc400030f0eff */
[----:B------:R-:W-:Y:S02]  /*e610*/  PRMT R91, RZ, 0x7610, R91 ;  /* 0x00007610ff5b7816 */ /* 0x000fe4000000005b */
[----:B------:R-:W-:Y:S01]  /*e620*/  PRMT R90, RZ, 0x7610, R90 ;  /* 0x00007610ff5a7816 */ /* 0x000fe2000000005a */
[----:B------:R0:W3:Y:S01]  /*e630*/  @P0 LDG.E.U8 R95, desc[UR18][R28.64] ;  /* 0x000000121c5f0981 */ /* 0x0000e2000c1e1100 */
[----:B------:R-:W-:Y:S02]  /*e640*/  SEL R32, R5, R32, !P3 ;  /* 0x0000002005207207 */ /* 0x000fe40005800000 */
[----:B------:R-:W-:Y:S02]  /*e650*/  PRMT R89, RZ, 0x7610, R89 ;  /* 0x00007610ff597816 */ /* 0x000fe40000000059 */
[----:B------:R-:W-:Y:S01]  /*e660*/  PRMT R88, RZ, 0x7610, R88 ;  /* 0x00007610ff587816 */ /* 0x000fe20000000058 */
[----:B------:R-:W-:Y:S01]  /*e670*/  IMAD R32, R32, UR13, RZ ;  /* 0x0000000d20207c24 */ /* 0x000fe2000f8e02ff */
[----:B------:R-:W1:Y:S01]  /*e680*/  S2R R149, SR_TID.X ;  /* 0x0000000000957919 */ /* 0x000e620000002100 */
[----:B------:R-:W-:-:S02]  /*e690*/  VIADD R37, R0, 0x6 ;  /* 0x0000000600257836 */ /* 0x000fc40000000000 */
[C---:B------:R-:W-:Y:S02]  /*e6a0*/  VIADD R165, R0.reuse, 0x7 ;  /* 0x0000000700a57836 */ /* 0x040fe40000000000 */
[C---:B------:R-:W-:Y:S02]  /*e6b0*/  VIADD R123, R0.reuse, 0xe ;  /* 0x0000000e007b7836 */ /* 0x040fe40000000000 */
[C---:B------:R-:W-:Y:S02]  /*e6c0*/  VIADD R119, R0.reuse, 0xf ;  /* 0x0000000f00777836 */ /* 0x040fe40000000000 */
[C---:B------:R-:W-:Y:S02]  /*e6d0*/  VIADD R26, R0.reuse, 0x15 ;  /* 0x00000015001a7836 */ /* 0x040fe40000000000 */
[C---:B------:R-:W-:Y:S02]  /*e6e0*/  VIADD R27, R0.reuse, 0x16 ;  /* 0x00000016001b7836 */ /* 0x040fe40000000000 */
[----:B------:R-:W-:Y:S01]  /*e6f0*/  VIADD R164, R0, 0x17 ;  /* 0x0000001700a47836 */ /* 0x000fe20000000000 */
[----:B------:R-:W-:-:S04]  /*e700*/  @!UP1 UIADD3 UR4, UPT, UPT, -UR4, 0x100000, URZ ;  /* 0x0010000004049890 */ /* 0x000fc8000fffe1ff */
[----:B------:R-:W-:Y:S02]  /*e710*/  @!UP1 USHF.L.U32 UR5, UR4, 0xb, URZ ;  /* 0x0000000b04059899 */ /* 0x000fe400080006ff */
[----:B------:R-:W-:Y:S01]  /*e720*/  @!UP1 USHF.L.U32 UR4, UR4, 0x1, URZ ;  /* 0x0000000104049899 */ /* 0x000fe200080006ff */
[----:B0-----:R-:W-:Y:S01]  /*e730*/  @P0 IMAD.MOV.U32 R28, RZ, RZ, R14 ;  /* 0x000000ffff1c0224 */ /* 0x001fe200078e000e */
[----:B------:R-:W-:Y:S01]  /*e740*/  PRMT R87, RZ, 0x7610, R87 ;  /* 0x00007610ff577816 */ /* 0x000fe20000000057 */
[----:B------:R-:W-:Y:S01]  /*e750*/  @P0 IMAD.MOV.U32 R29, RZ, RZ, R15 ;  /* 0x000000ffff1d0224 */ /* 0x000fe200078e000f */
[----:B------:R-:W0:Y:S04]  /*e760*/  LDCU UR12, c[0x0][0x3b0] ;  /* 0x00007600ff0c77ac */ /* 0x000e280008000800 */
[----:B------:R0:W3:Y:S04]  /*e770*/  @P0 LDG.E.U8 R94, desc[UR18][R28.64] ;  /* 0x000000121c5e0981 */ /* 0x0000e8000c1e1100 */
[----:B--2---:R-:W-:Y:S01]  /*e780*/  STL [R1+0xa90], R96 ;  /* 0x000a906001007387 */ /* 0x004fe20000100800 */
[----:B------:R-:W-:Y:S01]  /*e790*/  VIADD R163, R0, 0x1d ;  /* 0x0000001d00a37836 */ /* 0x000fe20000000000 */
[----:B------:R-:W2:Y:S02]  /*e7a0*/  LDCU UR13, c[0x0][0x3b0] ;  /* 0x00007600ff0d77ac */ /* 0x000ea40008000800 */
[----:B------:R0:W-:Y:S04]  /*e7b0*/  STL [R1+0x268], R16 ;  /* 0x0002681001007387 */ /* 0x0001e80000100800 */
[----:B------:R1:W-:Y:S01]  /*e7c0*/  STL [R1+0x264], R17 ;  /* 0x0002641101007387 */ /* 0x0003e20000100800 */
[----:B0-----:R-:W-:-:S04]  /*e7d0*/  IADD3 R16, P6, PT, R30, R2, RZ ;  /* 0x000000021e107210 */ /* 0x001fc80007fde0ff */
[----:B-1----:R-:W-:Y:S01]  /*e7e0*/  LEA.HI.X.SX32 R17, R30, R3, 0x1, P6 ;  /* 0x000000031e117211 */ /* 0x002fe200030f0eff */
[----:B------:R0:W-:Y:S01]  /*e7f0*/  STL [R1+0x2a8], R14 ;  /* 0x0002a80e01007387 */ /* 0x0001e20000100800 */
[----:B------:R-:W-:Y:S02]  /*e800*/  @!P4 IMAD.MOV.U32 R28, RZ, RZ, R16 ;  /* 0x000000ffff1cc224 */ /* 0x000fe400078e0010 */
[----:B------:R-:W-:Y:S02]  /*e810*/  IMAD R30, R36, 0x5f, RZ ;  /* 0x0000005f241e7824 */ /* 0x000fe400078e02ff */
[----:B------:R-:W-:Y:S01]  /*e820*/  @!P4 IMAD.MOV.U32 R29, RZ, RZ, R17 ;  /* 0x000000ffff1dc224 */ /* 0x000fe200078e0011 */
[----:B------:R1:W-:Y:S01]  /*e830*/  STL [R1+0x2a4], R15 ;  /* 0x0002a40f01007387 */ /* 0x0003e20000100800 */
[----:B0-----:R-:W-:-:S03]  /*e840*/  IADD3 R14, P6, PT, R32, R38, RZ ;  /* 0x00000026200e7210 */ /* 0x001fc60007fde0ff */
[----:B------:R0:W-:Y:S04]  /*e850*/  STL [R1+0xf8], R16 ;  /* 0x0000f81001007387 */ /* 0x0001e80000100800 */
[----:B------:R2:W3:Y:S01]  /*e860*/  @!P4 LDG.E.U8 R92, desc[UR18][R28.64] ;  /* 0x000000121c5cc981 */ /* 0x0004e2000c1e1100 */
[----:B-1----:R-:W-:Y:S02]  /*e870*/  LEA.HI.X.SX32 R15, R32, R35, 0x1, P6 ;  /* 0x00000023200f7211 */ /* 0x002fe400030f0eff */
[C---:B0-----:R-:W-:Y:S01]  /*e880*/  IADD3 R16, P4, PT, R30.reuse, R2, RZ ;  /* 0x000000021e107210 */ /* 0x041fe20007f9e0ff */
[----:B------:R0:W-:Y:S01]  /*e890*/  STL [R1+0xf4], R17 ;  /* 0x0000f41101007387 */ /* 0x0001e20000100800 */
[----:B--2---:R-:W-:Y:S02]  /*e8a0*/  @P0 IMAD.MOV.U32 R28, RZ, RZ, R14 ;  /* 0x000000ffff1c0224 */ /* 0x004fe400078e000e */
[----:B------:R-:W-:Y:S01]  /*e8b0*/  @P0 IMAD.MOV.U32 R29, RZ, RZ, R15 ;  /* 0x000000ffff1d0224 */ /* 0x000fe200078e000f */
[----:B------:R1:W-:Y:S01]  /*e8c0*/  STL [R1+0x2e8], R14 ;  /* 0x0002e80e01007387 */ /* 0x0003e20000100800 */
[----:B0-----:R-:W-:-:S03]  /*e8d0*/  LEA.HI.X.SX32 R17, R30, R3, 0x1, P4 ;  /* 0x000000031e117211 */ /* 0x001fc600020f0eff */
[----:B------:R0:W2:Y:S01]  /*e8e0*/  @P0 LDG.E.U8 R93, desc[UR18][R28.64] ;  /* 0x000000121c5d0981 */ /* 0x0000a2000c1e1100 */
[----:B-1----:R-:W-:-:S03]  /*e8f0*/  IADD3 R14, P6, PT, R31, R2, RZ ;  /* 0x000000021f0e7210 */ /* 0x002fc60007fde0ff */
[----:B------:R1:W-:Y:S01]  /*e900*/  STL [R1+0x2e4], R15 ;  /* 0x0002e40f01007387 */ /* 0x0003e20000100800 */
[----:B0-----:R-:W-:Y:S02]  /*e910*/  @!P5 IMAD.MOV.U32 R28, RZ, RZ, R16 ;  /* 0x000000ffff1cd224 */ /* 0x001fe400078e0010 */
[----:B------:R-:W-:Y:S01]  /*e920*/  @!P5 IMAD.MOV.U32 R29, RZ, RZ, R17 ;  /* 0x000000ffff1dd224 */ /* 0x000fe200078e0011 */
[----:B-1----:R-:W-:-:S04]  /*e930*/  LEA.HI.X.SX32 R15, R31, R3, 0x1, P6 ;  /* 0x000000031f0f7211 */ /* 0x002fc800030f0eff */
[----:B------:R0:W2:Y:S02]  /*e940*/  @!P5 LDG.E.U8 R91, desc[UR18][R28.64] ;  /* 0x000000121c5bd981 */ /* 0x0000a4000c1e1100 */
[----:B0-----:R-:W-:Y:S02]  /*e950*/  @!P2 IMAD.MOV.U32 R28, RZ, RZ, R14 ;  /* 0x000000ffff1ca224 */ /* 0x001fe400078e000e */
[----:B------:R-:W-:-:S05]  /*e960*/  @!P2 IMAD.MOV.U32 R29, RZ, RZ, R15 ;  /* 0x000000ffff1da224 */ /* 0x000fca00078e000f */
[----:B------:R0:W2:Y:S02]  /*e970*/  @!P2 LDG.E.U8 R90, desc[UR18][R28.64] ;  /* 0x000000121c5aa981 */ /* 0x0000a4000c1e1100 */
[----:B0-----:R-:W-:Y:S02]  /*e980*/  VIADD R28, R12, 0xffffff90 ;  /* 0xffffff900c1c7836 */ /* 0x001fe40000000000 */
[----:B------:R-:W-:Y:S03]  /*e990*/  STL [R1+0x100], R16 ;  /* 0x0001001001007387 */ /* 0x000fe60000100800 */
[----:B------:R-:W-:Y:S01]  /*e9a0*/  ISETP.GE.U32.AND P2, PT, R28, 0x7fffff11, PT ;  /* 0x7fffff111c00780c */ /* 0x000fe20003f46070 */
[----:B------:R-:W-:Y:S01]  /*e9b0*/  IMAD R28, R36, 0x6f, RZ ;  /* 0x0000006f241c7824 */ /* 0x000fe200078e02ff */
[----:B------:R0:W-:Y:S04]  /*e9c0*/  STL [R1+0x108], R14 ;  /* 0x0001080e01007387 */ /* 0x0001e80000100800 */
[----:B------:R-:W-:Y:S01]  /*e9d0*/  STL [R1+0xfc], R17 ;  /* 0x0000fc1101007387 */ /* 0x000fe20000100800 */
[----:B0-----:R-:W-:-:S03]  /*e9e0*/  IADD3 R14, P4, PT, R28, R2, RZ ;  /* 0x000000021c0e7210 */ /* 0x001fc60007f9e0ff */
[----:B------:R0:W-:Y:S02]  /*e9f0*/  STL [R1+0x104], R15 ;  /* 0x0001040f01007387 */ /* 0x0001e40000100800 */
[----:B0-----:R-:W-:Y:S01]  /*ea00*/  LEA.HI.X.SX32 R15, R28, R3, 0x1, P4 ;  /* 0x000000031c0f7211 */ /* 0x001fe200020f0eff */
[----:B------:R-:W-:-:S04]  /*ea10*/  @!P2 IMAD.MOV.U32 R28, RZ, RZ, R14 ;  /* 0x000000ffff1ca224 */ /* 0x000fc800078e000e */
[----:B------:R-:W-:-:S05]  /*ea20*/  @!P2 IMAD.MOV.U32 R29, RZ, RZ, R15 ;  /* 0x000000ffff1da224 */ /* 0x000fca00078e000f */
[----:B------:R0:W2:Y:S02]  /*ea30*/  @!P2 LDG.E.U8 R89, desc[UR18][R28.64] ;  /* 0x000000121c59a981 */ /* 0x0000a4000c1e1100 */
[----:B0-----:R-:W-:-:S05]  /*ea40*/  VIADD R28, R12, 0xffffff88 ;  /* 0xffffff880c1c7836 */ /* 0x001fca0000000000 */
[----:B------:R-:W-:Y:S01]  /*ea50*/  ISETP.GE.U32.AND P2, PT, R28, 0x7fffff09, PT ;  /* 0x7fffff091c00780c */ /* 0x000fe20003f46070 */
[----:B------:R-:W-:Y:S01]  /*ea60*/  IMAD R28, R36, 0x77, RZ ;  /* 0x00000077241c7824 */ /* 0x000fe200078e02ff */
[----:B------:R0:W-:Y:S04]  /*ea70*/  STL [R1+0x110], R14 ;  /* 0x0001100e01007387 */ /* 0x0001e80000100800 */
[----:B------:R1:W-:Y:S01]  /*ea80*/  STL [R1+0x10c], R15 ;  /* 0x00010c0f01007387 */ /* 0x0003e20000100800 */
[----:B0-----:R-:W-:-:S04]  /*ea90*/  IADD3 R14, P4, PT, R28, R2, RZ ;  /* 0x000000021c0e7210 */ /* 0x001fc80007f9e0ff */
[----:B-1----:R-:W-:Y:S02]  /*eaa0*/  LEA.HI.X.SX32 R15, R28, R3, 0x1, P4 ;  /* 0x000000031c0f7211 */ /* 0x002fe400020f0eff */
[----:B------:R-:W-:-:S03]  /*eab0*/  @!P2 IMAD.MOV.U32 R28, RZ, RZ, R14 ;  /* 0x000000ffff1ca224 */ /* 0x000fc600078e000e */
[----:B------:R-:W-:-:S05]  /*eac0*/  @!P2 IMAD.MOV.U32 R29, RZ, RZ, R15 ;  /* 0x000000ffff1da224 */ /* 0x000fca00078e000f */
[----:B------:R0:W2:Y:S02]  /*ead0*/  @!P2 LDG.E.U8 R88, desc[UR18][R28.64] ;  /* 0x000000121c58a981 */ /* 0x0000a4000c1e1100 */
[----:B0-----:R-:W-:-:S05]  /*eae0*/  VIADD R28, R12, 0xffffff80 ;  /* 0xffffff800c1c7836 */ /* 0x001fca0000000000 */
[----:B------:R-:W-:Y:S01]  /*eaf0*/  ISETP.GE.U32.AND P2, PT, R28, 0x7fffff01, PT ;  /* 0x7fffff011c00780c */ /* 0x000fe20003f46070 */
[----:B------:R-:W-:Y:S01]  /*eb00*/  IMAD R28, R36, 0x7f, RZ ;  /* 0x0000007f241c7824 */ /* 0x000fe200078e02ff */
[----:B------:R0:W-:Y:S04]  /*eb10*/  STL [R1+0x118], R14 ;  /* 0x0001180e01007387 */ /* 0x0001e80000100800 */
[C---:B------:R-:W-:Y:S01]  /*eb20*/  IADD3 R12, P4, PT, R28.reuse, R2, RZ ;  /* 0x000000021c0c7210 */ /* 0x040fe20007f9e0ff */
[----:B------:R-:W-:Y:S03]  /*eb30*/  STL [R1+0x114], R15 ;  /* 0x0001140f01007387 */ /* 0x000fe60000100800 */
[----:B0-----:R-:W-:Y:S01]  /*eb40*/  LEA.HI.X.SX32 R14, R28, R3, 0x1, P4 ;  /* 0x000000031c0e7211 */ /* 0x001fe200020f0eff */
[----:B------:R0:W-:Y:S02]  /*eb50*/  STL [R1+0x120], R12 ;  /* 0x0001200c01007387 */ /* 0x0001e40000100800 */
[----:B------:R-:W-:-:S02]  /*eb60*/  @!P2 IMAD.MOV.U32 R28, RZ, RZ, R12 ;  /* 0x000000ffff1ca224 */ /* 0x000fc400078e000c */
[----:B------:R1:W-:Y:S04]  /*eb70*/  STL [R1+0x11c], R14 ;  /* 0x00011c0e01007387 */ /* 0x0003e80000100800 */
[----:B0-----:R-:W2:Y:S04]  /*eb80*/  LDL.LU R12, [R1+0x2f0] ;  /* 0x0002f000010c7983 */ /* 0x001ea80000300800 */
[----:B------:R-:W3:Y:S04]  /*eb90*/  LDL.LU R16, [R1+0x2f4] ;  /* 0x0002f40001107983 */ /* 0x000ee80000300800 */
[----:B------:R-:W3:Y:S01]  /*eba0*/  LDL.LU R138, [R1+0x2fc] ;  /* 0x0002fc00018a7983 */ /* 0x000ee20000300800 */
[----:B------:R-:W-:-:S03]  /*ebb0*/  @!P2 IMAD.MOV.U32 R29, RZ, RZ, R14 ;  /* 0x000000ffff1da224 */ /* 0x000fc600078e000e */
[----:B-1----:R-:W3:Y:S01]  /*ebc0*/  LDL.LU R14, [R1+0x328] ;  /* 0x00032800010e7983 */ /* 0x002ee20000300800 */
[----:B------:R-:W-:-:S03]  /*ebd0*/  VIADD R96, R0, 0x5 ;  /* 0x0000000500607836 */ /* 0x000fc60000000000 */
[----:B------:R-:W3:Y:S04]  /*ebe0*/  LDL.LU R135, [R1+0x330] ;  /* 0x0003300001877983 */ /* 0x000ee80000300800 */
[----:B------:R-:W4:Y:S04]  /*ebf0*/  LDL.LU R15, [R1+0x364] ;  /* 0x00036400010f7983 */ /* 0x000f280000300800 */
[----:B------:R-:W-:Y:S01]  /*ec00*/  STL [R1+0x81c], R96 ;  /* 0x00081c6001007387 */ /* 0x000fe20000100800 */
[----:B------:R-:W-:-:S03]  /*ec10*/  VIADD R118, R0, 0x1e ;  /* 0x0000001e00767836 */ /* 0x000fc60000000000 */
        /* <DEDUP_REMOVED lines=15> */
[----:B------:R-:W-:-:S03]  /*ed10*/  VOTEU.ALL UP1, P1 ;  /* 0x0000000000ff7886 */ /* 0x000fc60000820000 */
[----:B------:R-:W-:Y:S01]  /*ed20*/  STL [R1+0x8b0], R118 ;  /* 0x0008b07601007387 */ /* 0x000fe20000100800 */
[C---:B------:R-:W-:Y:S01]  /*ed30*/  VIADD R22, R0.reuse, 0x35 ;  /* 0x0000003500167836 */ /* 0x040fe20000000000 */
[----:B------:R-:W-:Y:S01]  /*ed40*/  LOP3.LUT R149, R149, 0x7f, RZ, 0xc0, !PT ;  /* 0x0000007f95957812 */ /* 0x000fe200078ec0ff */
[----:B------:R0:W1:Y:S01]  /*ed50*/  @!UP1 SYNCS.EXCH.64 URZ, [UR9+0x10008], UR4 ;  /* 0x0100080409ff95b2 */ /* 0x0000620008000100 */
[----:B------:R-:W-:Y:S04]  /*ed60*/  STL [R1+0x894], R112 ;  /* 0x0008947001007387 */ /* 0x000fe80000100800 */
[----:B------:R-:W-:Y:S04]  /*ed70*/  STL [R1+0x8ac], R24 ;  /* 0x0008ac1801007387 */ /* 0x000fe80000100800 */
[----:B------:R-:W-:Y:S01]  /*ed80*/  STL [R1+0x890], R25 ;  /* 0x0008901901007387 */ /* 0x000fe20000100800 */
[----:B------:R-:W-:-:S02]  /*ed90*/  VIADD R23, R0, 0x36 ;  /* 0x0000003600177836 */ /* 0x000fc40000000000 */
[C---:B------:R-:W-:Y:S01]  /*eda0*/  VIADD R156, R0.reuse, 0x37 ;  /* 0x00000037009c7836 */ /* 0x040fe20000000000 */
[----:B------:R-:W-:Y:S01]  /*edb0*/  STL [R1+0x884], R158 ;  /* 0x0008849e01007387 */ /* 0x000fe20000100800 */
[C---:B------:R-:W-:Y:S02]  /*edc0*/  VIADD R150, R0.reuse, 0x3c ;  /* 0x0000003c00967836 */ /* 0x040fe40000000000 */
[C---:B------:R-:W-:Y:S01]  /*edd0*/  VIADD R20, R0.reuse, 0x3d ;  /* 0x0000003d00147836 */ /* 0x040fe20000000000 */
[----:B------:R-:W-:Y:S01]  /*ede0*/  STL [R1+0x8bc], R157 ;  /* 0x0008bc9d01007387 */ /* 0x000fe20000100800 */
[C---:B------:R-:W-:Y:S02]  /*edf0*/  VIADD R21, R0.reuse, 0x3e ;  /* 0x0000003e00157836 */ /* 0x040fe40000000000 */
[C---:B------:R-:W-:Y:S01]  /*ee00*/  VIADD R18, R0.reuse, 0x3f ;  /* 0x0000003f00127836 */ /* 0x040fe20000000000 */
[----:B------:R-:W-:Y:S01]  /*ee10*/  STL [R1+0x8a0], R111 ;  /* 0x0008a06f01007387 */ /* 0x000fe20000100800 */
[----:B------:R-:W-:Y:S01]  /*ee20*/  IABS R43, R96 ;  /* 0x00000060002b7213 */ /* 0x000fe20000000000 */
[----:B------:R-:W-:-:S02]  /*ee30*/  VIADD R19, R0, 0x44 ;  /* 0x0000004400137836 */ /* 0x000fc40000000000 */
[----:B------:R0:W4:Y:S01]  /*ee40*/  @!P2 LDG.E.U8 R87, desc[UR18][R28.64] ;  /* 0x000000121c57a981 */ /* 0x000122000c1e1100 */
[----:B------:R-:W-:Y:S01]  /*ee50*/  IABS R42, R37 ;  /* 0x00000025002a7213 */ /* 0x000fe20000000000 */
[C---:B------:R-:W-:Y:S01]  /*ee60*/  VIADD R146, R0.reuse, 0x45 ;  /* 0x0000004500927836 */ /* 0x040fe20000000000 */
[----:B------:R-:W-:Y:S01]  /*ee70*/  IABS R41, R165 ;  /* 0x000000a500297213 */ /* 0x000fe20000000000 */
[----:B------:R-:W-:Y:S01]  /*ee80*/  STL [R1+0x89c], R110 ;  /* 0x00089c6e01007387 */ /* 0x000fe20000100800 */
[----:B------:R-:W-:Y:S01]  /*ee90*/  IABS R44, R123 ;  /* 0x0000007b002c7213 */ /* 0x000fe20000000000 */
[----:B------:R-:W-:Y:S01]  /*eea0*/  VIADD R139, R0, 0x46 ;  /* 0x00000046008b7836 */ /* 0x000fe20000000000 */
[----:B------:R-:W-:Y:S01]  /*eeb0*/  IABS R45, R119 ;  /* 0x00000077002d7213 */ /* 0x000fe20000000000 */
[----:B------:R-:W-:Y:S01]  /*eec0*/  STL [R1+0x880], R22 ;  /* 0x0008801601007387 */ /* 0x000fe20000100800 */
[----:B------:R-:W-:Y:S01]  /*eed0*/  IABS R46, R26 ;  /* 0x0000001a002e7213 */ /* 0x000fe20000000000 */
[----:B0-----:R-:W0:Y:S01]  /*eee0*/  LDCU UR4, c[0x0][0x3b0] ;  /* 0x00007600ff0477ac */ /* 0x001e220008000800 */
[----:B------:R-:W-:-:S02]  /*eef0*/  IABS R47, R27 ;  /* 0x0000001b002f7213 */ /* 0x000fc40000000000 */
[----:B------:R-:W-:Y:S01]  /*ef00*/  IABS R48, R164 ;  /* 0x000000a400307213 */ /* 0x000fe20000000000 */
[----:B------:R-:W0:Y:S01]  /*ef10*/  LDCU UR5, c[0x0][0x3b0] ;  /* 0x00007600ff0577ac */ /* 0x000e220008000800 */
[----:B--2---:R2:W-:Y:S04]  /*ef20*/  STS.U8 [R149+UR9], R12 ;  /* 0x0000000c95007988 */ /* 0x0045e80008000009 */
[----:B--2---:R-:W2:Y:S04]  /*ef30*/  LDL.LU R12, [R1+0x338] ;  /* 0x00033800010c7983 */ /* 0x004ea80000300800 */
[----:B------:R-:W-:Y:S04]  /*ef40*/  STL [R1+0x87c], R23 ;  /* 0x00087c1701007387 */ /* 0x000fe80000100800 */
[----:B---3--:R3:W-:Y:S04]  /*ef50*/  STS.U8 [R149+UR9+0x400], R16 ;  /* 0x0004001095007988 */ /* 0x0087e80008000009 */
[----:B------:R0:W-:Y:S04]  /*ef60*/  STS.U8 [R149+UR9+0x800], R138 ;  /* 0x0008008a95007988 */ /* 0x0001e80008000009 */
[----:B---3--:R-:W3:Y:S04]  /*ef70*/  LDL.LU R16, [R1+0x334] ;  /* 0x0003340001107983 */ /* 0x008ee80000300800 */
[----:B0-----:R-:W3:Y:S04]  /*ef80*/  LDL.LU R138, [R1+0x3a8] ;  /* 0x0003a800018a7983 */ /* 0x001ee80000300800 */
[----:B------:R-:W-:Y:S04]  /*ef90*/  STL [R1+0x878], R156 ;  /* 0x0008789c01007387 */ /* 0x000fe80000100800 */
[----:B------:R0:W-:Y:S04]  /*efa0*/  STS.U8 [R149+UR9+0xc00], R14 ;  /* 0x000c000e95007988 */ /* 0x0001e80008000009 */
[----:B------:R1:W-:Y:S04]  /*efb0*/  STS.U8 [R149+UR9+0x1000], R135 ;  /* 0x0010008795007988 */ /* 0x0003e80008000009 */
[----:B0-----:R-:W3:Y:S04]  /*efc0*/  LDL.LU R14, [R1+0x340] ;  /* 0x00034000010e7983 */ /* 0x001ee80000300800 */
[----:B-1----:R-:W3:Y:S04]  /*efd0*/  LDL.LU R135, [R1+0x374] ;  /* 0x0003740001877983 */ /* 0x002ee80000300800 */
[----:B------:R-:W-:Y:S04]  /*efe0*/  STL [R1+0x874], R150 ;  /* 0x0008749601007387 */ /* 0x000fe80000100800 */
[----:B----4-:R0:W-:Y:S04]  /*eff0*/  STS.U8 [R149+UR9+0x1400], R15 ;  /* 0x0014000f95007988 */ /* 0x0101e80008000009 */
[----:B0-----:R-:W4:Y:S04]  /*f000*/  LDL.LU R15, [R1+0x36c] ;  /* 0x00036c00010f7983 */ /* 0x001f280000300800 */
[----:B--2---:R0:W-:Y:S04]  /*f010*/  STS.U8 [R149+UR9+0x1800], R12 ;  /* 0x0018000c95007988 */ /* 0x0041e80008000009 */
[----:B0-----:R-:W2:Y:S04]  /*f020*/  LDL.LU R12, [R1+0x3f4] ;  /* 0x0003f400010c7983 */ /* 0x001ea80000300800 */
[----:B------:R-:W-:Y:S04]  /*f030*/  STL [R1+0x870], R20 ;  /* 0x0008701401007387 */ /* 0x000fe80000100800 */
[----:B---3--:R0:W-:Y:S04]  /*f040*/  STS.U8 [R149+UR9+0x1c00], R16 ;  /* 0x001c001095007988 */ /* 0x0081e80008000009 */
[----:B------:R-:W3:Y:S04]  /*f050*/  LDL.LU R17, [R1+0x380] ;  /* 0x0003800001117983 */ /* 0x000ee80000300800 */
[----:B------:R1:W-:Y:S04]  /*f060*/  STS.U8 [R149+UR9+0x2000], R138 ;  /* 0x0020008a95007988 */ /* 0x0003e80008000009 */
[----:B0-----:R-:W3:Y:S04]  /*f070*/  LDL.LU R16, [R1+0x3b8] ;  /* 0x0003b80001107983 */ /* 0x001ee80000300800 */
[----:B-1----:R-:W3:Y:S04]  /*f080*/  LDL.LU R138, [R1+0x368] ;  /* 0x00036800018a7983 */ /* 0x002ee80000300800 */
[----:B------:R-:W-:Y:S04]  /*f090*/  STL [R1+0x864], R21 ;  /* 0x0008641501007387 */ /* 0x000fe80000100800 */
[----:B------:R0:W-:Y:S04]  /*f0a0*/  STS.U8 [R149+UR9+0x2400], R14 ;  /* 0x0024000e95007988 */ /* 0x0001e80008000009 */
[----:B------:R1:W-:Y:S04]  /*f0b0*/  STS.U8 [R149+UR9+0x2800], R135 ;  /* 0x0028008795007988 */ /* 0x0003e80008000009 */
[----:B0-----:R-:W3:Y:S04]  /*f0c0*/  LDL.LU R14, [R1+0x428] ;  /* 0x00042800010e7983 */ /* 0x001ee80000300800 */
[----:B-1----:R-:W3:Y:S04]  /*f0d0*/  LDL.LU R135, [R1+0x3f0] ;  /* 0x0003f00001877983 */ /* 0x002ee80000300800 */
[----:B------:R-:W-:Y:S04]  /*f0e0*/  STL [R1+0x860], R18 ;  /* 0x0008601201007387 */ /* 0x000fe80000100800 */
[----:B----4-:R0:W-:Y:S04]  /*f0f0*/  STS.U8 [R149+UR9+0x2c00], R15 ;  /* 0x002c000f95007988 */ /* 0x0101e80008000009 */
[----:B0-----:R-:W4:Y:S01]  /*f100*/  LDL.LU R15, [R1+0x3ec] ;  /* 0x0003ec00010f7983 */ /* 0x001f220000300800 */
[----:B------:R-:W-:-:S04]  /*f110*/  IMAD.HI.U32 R28, R40, R43, RZ ;  /* 0x0000002b281c7227 */ /* 0x000fc800078e00ff */
[----:B------:R-:W-:-:S04]  /*f120*/  IMAD.MOV R28, RZ, RZ, -R28 ;  /* 0x000000ffff1c7224 */ /* 0x000fc800078e0a1c */
[----:B------:R-:W-:Y:S02]  /*f130*/  IMAD R43, R39, R28, R43 ;  /* 0x0000001c272b7224 */ /* 0x000fe400078e022b */
        /* <DEDUP_REMOVED lines=18> */
[----:B------:R-:W-:Y:S01]  /*f260*/  IMAD.HI.U32 R28, R40, R48, RZ ;  /* 0x00000030281c7227 */ /* 0x000fe200078e00ff */
[----:B------:R-:W-:-:S03]  /*f270*/  IABS R49, R163 ;  /* 0x000000a300317213 */ /* 0x000fc60000000000 */
        /* <DEDUP_REMOVED lines=9> */
[----:B------:R-:W-:Y:S01]  /*f310*/  IMAD R50, R39, R28, R50 ;  /* 0x0000001c27327224 */ /* 0x000fe200078e0232 */
[----:B--2---:R0:W-:Y:S04]  /*f320*/  STS.U8 [R149+UR9+0x3000], R12 ;  /* 0x0030000c95007988 */ /* 0x0041e80008000009 */
[----:B0-----:R-:W2:Y:S01]  /*f330*/  LDL.LU R12, [R1+0x3f8] ;  /* 0x0003f800010c7983 */ /* 0x001ea20000300800 */
        /* <DEDUP_REMOVED lines=55> */
[C---:B------:R-:W-:Y:S02]  /*f6b0*/  IMAD R64, R39.reuse, R28, R64 ;  /* 0x0000001c27407224 */ /* 0x040fe400078e0240 */
[----:B------:R-:W-:Y:S01]  /*f6c0*/  IMAD.HI.U32 R28, R40, R66, RZ ;  /* 0x00000042281c7227 */ /* 0x000fe200078e00ff */
[----:B---3--:R0:W-:Y:S03]  /*f6d0*/  STS.U8 [R149+UR9+0x3400], R17 ;  /* 0x0034001195007988 */ /* 0x0081e60008000009 */
[----:B------:R-:W-:Y:S01]  /*f6e0*/  IMAD.MOV R28, RZ, RZ, -R28 ;  /* 0x000000ffff1c7224 */ /* 0x000fe200078e0a1c */
[----:B------:R-:W-:Y:S04]  /*f6f0*/  STL [R1+0x85c], R19 ;  /* 0x00085c1301007387 */ /* 0x000fe80000100800 */
[----:B------:R-:W-:Y:S01]  /*f700*/  STS.U8 [R149+UR9+0x3800], R16 ;  /* 0x0038001095007988 */ /* 0x000fe20008000009 */
[----:B------:R-:W-:-:S03]  /*f710*/  IMAD R66, R39, R28, R66 ;  /* 0x0000001c27427224 */ /* 0x000fc600078e0242 */
[----:B0-----:R-:W3:Y:S01]  /*f720*/  LDL.LU R17, [R1+0x478] ;  /* 0x0004780001117983 */ /* 0x001ee20000300800 */
[----:B------:R-:W-:-:S03]  /*f730*/  LOP3.LUT R28, R149, 0x10, RZ, 0x3c, !PT ;  /* 0x00000010951c7812 */ /* 0x000fc600078e3cff */
[----:B------:R0:W-:Y:S04]  /*f740*/  STS.U8 [R149+UR9+0x3c00], R138 ;  /* 0x003c008a95007988 */ /* 0x0001e80008000009 */
        /* <DEDUP_REMOVED lines=10> */
[----:B0-----:R-:W2:Y:S01]  /*f7f0*/  LDL.LU R12, [R1+0x4a4] ;  /* 0x0004a400010c7983 */ /* 0x001ea20000300800 */
[----:B------:R-:W-:-:S05]  /*f800*/  VIADD R16, R0, 0x47 ;  /* 0x0000004700107836 */ /* 0x000fca0000000000 */
[----:B------:R-:W-:Y:S04]  /*f810*/  STL [R1+0x850], R16 ;  /* 0x0008501001007387 */ /* 0x000fe80000100800 */
[----:B------:R-:W4:Y:S04]  /*f820*/  LDL.LU R72, [R1+0x480] ;  /* 0x0004800001487983 */ /* 0x000f280000300800 */
[----:B---3--:R0:W-:Y:S02]  /*f830*/  STS.U8 [R28+UR9+0x1480], R17 ;  /* 0x001480111c007988 */ /* 0x0081e40008000009 */
[----:B0-----:R-:W-:-:S02]  /*f840*/  VIADD R17, R0, 0x4c ;  /* 0x0000004c00117836 */ /* 0x001fc40000000000 */
[----:B------:R0:W-:Y:S04]  /*f850*/  STS.U8 [R28+UR9+0x1880], R138 ;  /* 0x0018808a1c007988 */ /* 0x0001e80008000009 */
[----:B0-----:R-:W3:Y:S04]  /*f860*/  LDL.LU R138, [R1+0x4b0] ;  /* 0x0004b000018a7983 */ /* 0x001ee80000300800 */
[----:B------:R-:W-:Y:S04]  /*f870*/  STL [R1+0x84c], R17 ;  /* 0x00084c1101007387 */ /* 0x000fe80000100800 */
[----:B------:R-:W3:Y:S04]  /*f880*/  LDL.LU R78, [R1+0x4ec] ;  /* 0x0004ec00014e7983 */ /* 0x000ee80000300800 */
[----:B------:R0:W-:Y:S04]  /*f890*/  STS.U8 [R28+UR9+0x2080], R135 ;  /* 0x002080871c007988 */ /* 0x0001e80008000009 */
[----:B0-----:R-:W3:Y:S04]  /*f8a0*/  LDL.LU R135, [R1+0x4e4] ;  /* 0x0004e40001877983 */ /* 0x001ee80000300800 */
[----:B------:R0:W-:Y:S02]  /*f8b0*/  STS.U8 [R28+UR9+0x1c80], R14 ;  /* 0x001c800e1c007988 */ /* 0x0001e40008000009 */
[----:B0-----:R-:W-:-:S05]  /*f8c0*/  VIADD R14, R0, 0x4d ;  /* 0x0000004d000e7836 */ /* 0x001fca0000000000 */
[----:B------:R-:W-:Y:S04]  /*f8d0*/  STL [R1+0x848], R14 ;  /* 0x0008480e01007387 */ /* 0x000fe80000100800 */
[----:B------:R-:W3:Y:S04]  /*f8e0*/  LDL.LU R82, [R1+0x4c0] ;  /* 0x0004c00001527983 */ /* 0x000ee80000300800 */
[----:B------:R-:W3:Y:S04]  /*f8f0*/  LDL.LU R86, [R1+0x4f0] ;  /* 0x0004f00001567983 */ /* 0x000ee80000300800 */
[----:B--2---:R0:W-:Y:S04]  /*f900*/  STS.U8 [R28+UR9+0x2880], R12 ;  /* 0x0028800c1c007988 */ /* 0x0041e80008000009 */
[----:B0-----:R-:W2:Y:S01]  /*f910*/  LDL.LU R12, [R1+0x4bc] ;  /* 0x0004bc00010c7983 */ /* 0x001ea20000300800 */
[----:B------:R-:W-:-:S05]  /*f920*/  IABS R65, R146 ;  /* 0x0000009200417213 */ /* 0x000fca0000000000 */
        /* <DEDUP_REMOVED lines=14> */
[----:B------:R-:W-:Y:S01]  /*fa10*/  IMAD.MOV R29, RZ, RZ, -R29 ;  /* 0x000000ffff1d7224 */ /* 0x000fe200078e0a1d */
[----:B----4-:R0:W-:Y:S03]  /*fa20*/  STS.U8 [R28+UR9+0x2480], R15 ;  /* 0x0024800f1c007988 */ /* 0x0101e60008000009 */
[----:B------:R-:W-:Y:S02]  /*fa30*/  IMAD R67, R39, R29, R67 ;  /* 0x0000001d27437224 */ /* 0x000fe400078e0243 */
[----:B------:R-:W-:-:S04]  /*fa40*/  IMAD.HI.U32 R29, R40, R70, RZ ;  /* 0x00000046281d7227 */ /* 0x000fc800078e00ff */
[----:B0-----:R-:W-:Y:S02]  /*fa50*/  VIADD R15, R0, 0x4e ;  /* 0x0000004e000f7836 */ /* 0x001fe40000000000 */
[----:B------:R-:W-:-:S03]  /*fa60*/  IMAD.MOV R29, RZ, RZ, -R29 ;  /* 0x000000ffff1d7224 */ /* 0x000fc600078e0a1d */
[----:B------:R-:W-:Y:S01]  /*fa70*/  IABS R71, R15 ;  /* 0x0000000f00477213 */ /* 0x000fe20000000000 */
[----:B------:R-:W-:Y:S01]  /*fa80*/  IMAD R70, R39, R29, R70 ;  /* 0x0000001d27467224 */ /* 0x000fe200078e0246 */
[----:B------:R-:W-:Y:S03]  /*fa90*/  STS.U8 [R28+UR9+0x2c80], R72 ;  /* 0x002c80481c007988 */ /* 0x000fe60008000009 */
[----:B------:R-:W-:-:S04]  /*faa0*/  IMAD.HI.U32 R29, R40, R71, RZ ;  /* 0x00000047281d7227 */ /* 0x000fc800078e00ff */
[----:B------:R-:W-:-:S04]  /*fab0*/  IMAD.MOV R29, RZ, RZ, -R29 ;  /* 0x000000ffff1d7224 */ /* 0x000fc800078e0a1d */
[----:B------:R-:W-:Y:S01]  /*fac0*/  IMAD R71, R39, R29, R71 ;  /* 0x0000001d27477224 */ /* 0x000fe200078e0247 */
[----:B------:R-:W-:Y:S04]  /*fad0*/  STL [R1+0x844], R15 ;  /* 0x0008440f01007387 */ /* 0x000fe80000100800 */
[----:B------:R-:W4:Y:S04]  /*fae0*/  LDL.LU R76, [R1+0x4ac] ;  /* 0x0004ac00014c7983 */ /* 0x000f280000300800 */
[----:B---3--:R0:W-:Y:S02]  /*faf0*/  STS.U8 [R28+UR9+0x3080], R138 ;  /* 0x0030808a1c007988 */ /* 0x0081e40008000009 */
[----:B0-----:R-:W-:-:S05]  /*fb00*/  VIADD R138, R0, 0x4f ;  /* 0x0000004f008a7836 */ /* 0x001fca0000000000 */
[----:B------:R-:W-:-:S05]  /*fb10*/  IABS R72, R138 ;  /* 0x0000008a00487213 */ /* 0x000fca0000000000 */
[----:B------:R-:W-:Y:S01]  /*fb20*/  IMAD.HI.U32 R29, R40, R72, RZ ;  /* 0x00000048281d7227 */ /* 0x000fe200078e00ff */
[----:B------:R0:W-:Y:S03]  /*fb30*/  STS.U8 [R28+UR9+0x3880], R135 ;  /* 0x003880871c007988 */ /* 0x0001e60008000009 */
[----:B------:R-:W-:Y:S02]  /*fb40*/  IMAD.MOV R29, RZ, RZ, -R29 ;  /* 0x000000ffff1d7224 */ /* 0x000fe400078e0a1d */
[----:B0-----:R-:W-:-:S05]  /*fb50*/  VIADD R135, R0, 0x54 ;  /* 0x0000005400877836 */ /* 0x001fca0000000000 */
[----:B------:R-:W-:Y:S01]  /*fb60*/  IABS R73, R135 ;  /* 0x0000008700497213 */ /* 0x000fe20000000000 */
[----:B------:R-:W-:-:S04]  /*fb70*/  IMAD R72, R39, R29, R72 ;  /* 0x0000001d27487224 */ /* 0x000fc800078e0248 */
[----:B------:R-:W-:-:S04]  /*fb80*/  IMAD.HI.U32 R29, R40, R73, RZ ;  /* 0x00000049281d7227 */ /* 0x000fc800078e00ff */
[----:B------:R-:W-:-:S04]  /*fb90*/  IMAD.MOV R29, RZ, RZ, -R29 ;  /* 0x000000ffff1d7224 */ /* 0x000fc800078e0a1d */
[----:B------:R-:W-:Y:S01]  /*fba0*/  IMAD R73, R39, R29, R73 ;  /* 0x0000001d27497224 */ /* 0x000fe200078e0249 */
[----:B------:R-:W-:Y:S01]  /*fbb0*/  LOP3.LUT R29, R149, 0x20, RZ, 0x3c, !PT ;  /* 0x00000020951d7812 */ /* 0x000fe200078e3cff */
[----:B------:R-:W-:Y:S04]  /*fbc0*/  STL [R1+0x840], R138 ;  /* 0x0008408a01007387 */ /* 0x000fe80000100800 */
[----:B------:R0:W-:Y:S04]  /*fbd0*/  STS.U8 [R28+UR9+0x3480], R78 ;  /* 0x0034804e1c007988 */ /* 0x0001e80008000009 */
[----:B------:R-:W3:Y:S04]  /*fbe0*/  LDL.LU R83, [R1+0x4e8] ;  /* 0x0004e80001537983 */ /* 0x000ee80000300800 */
[----:B------:R1:W-:Y:S04]  /*fbf0*/  STS.U8 [R28+UR9+0x3c80], R82 ;  /* 0x003c80521c007988 */ /* 0x0003e80008000009 */
[----:B------:R-:W-:Y:S04]  /*fc00*/  STS.U8 [R28+UR9+0x80], R86 ;  /* 0x000080561c007988 */ /* 0x000fe80008000009 */
[----:B------:R-:W-:Y:S04]  /*fc10*/  STL [R1+0x83c], R135 ;  /* 0x00083c8701007387 */ /* 0x000fe80000100800 */
[----:B0-----:R-:W4:Y:S04]  /*fc20*/  LDL.LU R78, [R1+0x470] ;  /* 0x00047000014e7983 */ /* 0x001f280000300800 */
[----:B-1----:R-:W4:Y:S04]  /*fc30*/  LDL.LU R82, [R1+0x4a8] ;  /* 0x0004a80001527983 */ /* 0x002f280000300800 */
[----:B--2---:R0:W-:Y:S02]  /*fc40*/  STS.U8 [R29+UR9+0x100], R12 ;  /* 0x0001000c1d007988 */ /* 0x0041e40008000009 */
[----:B0-----:R-:W-:-:S05]  /*fc50*/  VIADD R12, R0, 0x55 ;  /* 0x00000055000c7836 */ /* 0x001fca0000000000 */
[----:B------:R-:W-:Y:S04]  /*fc60*/  STL [R1+0x838], R12 ;  /* 0x0008380c01007387 */ /* 0x000fe80000100800 */
[----:B------:R-:W2:Y:S04]  /*fc70*/  LDL.LU R86, [R1+0x438] ;  /* 0x0004380001567983 */ /* 0x000ea80000300800 */
[----:B------:R0:W-:Y:S02]  /*fc80*/  STS.U8 [R29+UR9+0x900], R13 ;  /* 0x0009000d1d007988 */ /* 0x0001e40008000009 */
[----:B0-----:R-:W-:-:S05]  /*fc90*/  VIADD R13, R0, 0x56 ;  /* 0x00000056000d7836 */ /* 0x001fca0000000000 */
[----:B------:R-:W-:Y:S04]  /*fca0*/  STL [R1+0x834], R13 ;  /* 0x0008340d01007387 */ /* 0x000fe80000100800 */
[----:B------:R-:W2:Y:S04]  /*fcb0*/  LDL.LU R80, [R1+0x46c] ;  /* 0x00046c0001507983 */ /* 0x000ea80000300800 */
[----:B------:R0:W-:Y:S04]  /*fcc0*/  STS.U8 [R29+UR9+0x1100], R10 ;  /* 0x0011000a1d007988 */ /* 0x0001e80008000009 */
[----:B------:R1:W-:Y:S01]  /*fcd0*/  STS.U8 [R29+UR9+0x1900], R11 ;  /* 0x0019000b1d007988 */ /* 0x0003e20008000009 */
[----:B0-----:R-:W-:-:S02]  /*fce0*/  VIADD R10, R0, 0x57 ;  /* 0x00000057000a7836 */ /* 0x001fc40000000000 */
[----:B-1----:R-:W-:-:S03]  /*fcf0*/  VIADD R11, R0, 0x5c ;  /* 0x0000005c000b7836 */ /* 0x002fc60000000000 */
[----:B------:R-:W-:Y:S04]  /*fd00*/  STL [R1+0x830], R10 ;  /* 0x0008300a01007387 */ /* 0x000fe80000100800 */
[----:B------:R0:W-:Y:S02]  /*fd10*/  STS.U8 [R29+UR9+0x2100], R8 ;  /* 0x002100081d007988 */ /* 0x0001e40008000009 */
[----:B0-----:R-:W-:Y:S02]  /*fd20*/  VIADD R8, R0, 0x5d ;  /* 0x0000005d00087836 */ /* 0x001fe40000000000 */
[----:B---3--:R0:W-:Y:S04]  /*fd30*/  STS.U8 [R29+UR9+0xd00], R83 ;  /* 0x000d00531d007988 */ /* 0x0081e80008000009 */
[----:B0-----:R-:W3:Y:S04]  /*fd40*/  LDL.LU R83, [R1+0x424] ;  /* 0x0004240001537983 */ /* 0x001ee80000300800 */
[----:B------:R-:W-:Y:S04]  /*fd50*/  STL [R1+0x82c], R11 ;  /* 0x00082c0b01007387 */ /* 0x000fe80000100800 */
[----:B----4-:R0:W-:Y:S04]  /*fd60*/  STS.U8 [R29+UR9+0x1d00], R82 ;  /* 0x001d00521d007988 */ /* 0x0101e80008000009 */
[----:B0-----:R-:W4:Y:S04]  /*fd70*/  LDL.LU R82, [R1+0x42c] ;  /* 0x00042c0001527983 */ /* 0x001f280000300800 */
[----:B------:R-:W-:Y:S04]  /*fd80*/  STL [R1+0x828], R8 ;  /* 0x0008280801007387 */ /* 0x000fe80000100800 */
[----:B--2---:R0:W-:Y:S04]  /*fd90*/  STS.U8 [R29+UR9+0x2500], R86 ;  /* 0x002500561d007988 */ /* 0x0041e80008000009 */
[----:B0-----:R-:W2:Y:S01]  /*fda0*/  LDL.LU R86, [R1+0x3e8] ;  /* 0x0003e80001567983 */ /* 0x001ea20000300800 */
[----:B------:R-:W-:-:S05]  /*fdb0*/  IABS R74, R12 ;  /* 0x0000000c004a7213 */ /* 0x000fca0000000000 */
[----:B------:R-:W-:Y:S01]  /*fdc0*/  IMAD.HI.U32 R30, R40, R74, RZ ;  /* 0x0000004a281e7227 */ /* 0x000fe200078e00ff */
[----:B------:R0:W-:Y:S03]  /*fdd0*/  STS.U8 [R29+UR9+0x500], R76 ;  /* 0x0005004c1d007988 */ /* 0x0001e60008000009 */
[----:B------:R-:W-:Y:S01]  /*fde0*/  IMAD.MOV R30, RZ, RZ, -R30 ;  /* 0x000000ffff1e7224 */ /* 0x000fe200078e0a1e */
[----:B0-----:R-:W-:-:S03]  /*fdf0*/  IABS R76, R13 ;  /* 0x0000000d004c7213 */ /* 0x001fc60000000000 */
        /* <DEDUP_REMOVED lines=10> */
[----:B------:R0:W-:Y:S03]  /*fea0*/  STS.U8 [R29+UR9+0x1500], R78 ;  /* 0x0015004e1d007988 */ /* 0x0001e60008000009 */
[----:B------:R-:W-:Y:S01]  /*feb0*/  IMAD.MOV R30, RZ, RZ, -R30 ;  /* 0x000000ffff1e7224 */ /* 0x000fe200078e0a1e */
[----:B------:R1:W-:Y:S01]  /*fec0*/  STS.U8 [R29+UR9+0x2900], R9 ;  /* 0x002900091d007988 */ /* 0x0003e20008000009 */
[----:B0-----:R-:W-:Y:S02]  /*fed0*/  IABS R78, R8 ;  /* 0x00000008004e7213 */ /* 0x001fe40000000000 */
[----:B------:R-:W-:-:S02]  /*fee0*/  IMAD R79, R39, R30, R79 ;  /* 0x0000001e274f7224 */ /* 0x000fc400078e024f */
[----:B-1----:R-:W-:Y:S02]  /*fef0*/  VIADD R9, R0, 0x5e ;  /* 0x0000005e00097836 */ /* 0x002fe40000000000 */
[----:B------:R-:W-:-:S03]  /*ff00*/  IMAD.HI.U32 R30, R40, R78, RZ ;  /* 0x0000004e281e7227 */ /* 0x000fc600078e00ff */
[----:B------:R-:W-:Y:S01]  /*ff10*/  IABS R77, R9 ;  /* 0x00000009004d7213 */ /* 0x000fe20000000000 */
[----:B------:R-:W-:Y:S01]  /*ff20*/  IMAD.MOV R30, RZ, RZ, -R30 ;  /* 0x000000ffff1e7224 */ /* 0x000fe200078e0a1e */
[----:B------:R0:W-:Y:S03]  /*ff30*/  STS.U8 [R29+UR9+0x3100], R132 ;  /* 0x003100841d007988 */ /* 0x0001e60008000009 */
[----:B------:R-:W-:Y:S02]  /*ff40*/  IMAD R78, R39, R30, R78 ;  /* 0x0000001e274e7224 */ /* 0x000fe400078e024e */
[----:B------:R-:W-:Y:S01]  /*ff50*/  IMAD.HI.U32 R30, R40, R77, RZ ;  /* 0x0000004d281e7227 */ /* 0x000fe200078e00ff */
[----:B------:R1:W-:Y:S03]  /*ff60*/  STS.U8 [R29+UR9+0x2d00], R80 ;  /* 0x002d00501d007988 */ /* 0x0003e60008000009 */
[----:B0-----:R-:W-:-:S02]  /*ff70*/  VIADD R132, R0, 0x5f ;  /* 0x0000005f00847836 */ /* 0x001fc40000000000 */
[----:B------:R-:W-:-:S03]  /*ff80*/  IMAD.MOV R30, RZ, RZ, -R30 ;  /* 0x000000ffff1e7224 */ /* 0x000fc600078e0a1e */
[----:B-1----:R-:W-:Y:S01]  /*ff90*/  IABS R80, R132 ;  /* 0x0000008400507213 */ /* 0x002fe20000000000 */
[----:B------:R-:W-:-:S04]  /*ffa0*/  IMAD R77, R39, R30, R77 ;  /* 0x0000001e274d7224 */ /* 0x000fc800078e024d */
[----:B------:R-:W-:-:S04]  /*ffb0*/  IMAD.HI.U32 R30, R40, R80, RZ ;  /* 0x00000050281e7227 */ /* 0x000fc800078e00ff */
[----:B------:R-:W-:-:S04]  /*ffc0*/  IMAD.MOV R30, RZ, RZ, -R30 ;  /* 0x000000ffff1e7224 */ /* 0x000fc800078e0a1e */
[----:B------:R-:W-:Y:S01]  /*ffd0*/  IMAD R80, R39, R30, R80 ;  /* 0x0000001e27507224 */ /* 0x000fe200078e0250 */
[----:B------:R-:W-:Y:S01]  /*ffe0*/  LOP3.LUT R30, R149, 0x30, RZ, 0x3c, !PT ;  /* 0x00000030951e7812 */ /* 0x000fe200078e3cff */
[----:B------:R0:W-:Y:S04]  /*fff0*/  STS.U8 [R29+UR9+0x3d00], R130 ;  /* 0x003d00821d007988 */ /* 0x0001e80008000009 */
[----:B------:R-:W-:Y:S04]  /*10000*/  STL [R1+0x824], R9 ;  /* 0x0008240901007387 */ /* 0x000fe80000100800 */
[----:B------:R-:W2:Y:S01]  /*10010*/  LDL.LU R84, [R1+0x3c0] ;  /* 0x0003c00001547983 */ /* 0x000ea20000300800 */
[----:B0-----:R-:W-:-:S03]  /*10020*/  VIADD R130, R0, 0x64 ;  /* 0x0000006400827836 */ /* 0x001fc60000000000 */
[----:B------:R-:W-:Y:S04]  /*10030*/  STL [R1+0x820], R132 ;  /* 0x0008208401007387 */ /* 0x000fe80000100800 */
[----:B---3--:R0:W-:Y:S04]  /*10040*/  STS.U8 [R29+UR9+0x3500], R83 ;  /* 0x003500531d007988 */ /* 0x0081e80008000009 */
[----:B0-----:R-:W3:Y:S04]  /*10050*/  LDL.LU R83, [R1+0x3b4] ;  /* 0x0003b40001537983 */ /* 0x001ee80000300800 */
[----:B------:R-:W3:Y:S04]  /*10060*/  LDL.LU R85, [R1+0x3ac] ;  /* 0x0003ac0001557983 */ /* 0x000ee80000300800 */
[----:B----4-:R-:W-:Y:S04]  /*10070*/  STS.U8 [R29+UR9+0x3900], R82 ;  /* 0x003900521d007988 */ /* 0x010fe80008000009 */
[----:B------:R0:W-:Y:S04]  /*10080*/  STS.U8 [R30+UR9+0x580], R6 ;  /* 0x000580061e007988 */ /* 0x0001e80008000009 */
[----:B------:R1:W-:Y:S01]  /*10090*/  STS.U8 [R30+UR9+0xd80], R7 ;  /* 0x000d80071e007988 */ /* 0x0003e20008000009 */
[----:B0-----:R-:W-:-:S03]  /*100a0*/  VIADD R6, R0, 0x65 ;  /* 0x0000006500067836 */ /* 0x001fc60000000000 */
[----:B------:R-:W-:Y:S01]  /*100b0*/  STL [R1+0x818], R130 ;  /* 0x0008188201007387 */ /* 0x000fe20000100800 */
[----:B-1----:R-:W-:-:S03]  /*100c0*/  VIADD R7, R0, 0x66 ;  /* 0x0000006600077836 */ /* 0x002fc60000000000 */
[----:B--2---:R0:W-:Y:S04]  /*100d0*/  STS.U8 [R30+UR9+0x180], R86 ;  /* 0x000180561e007988 */ /* 0x0041e80008000009 */
[----:B0-----:R-:W2:Y:S04]  /*100e0*/  LDL.LU R86, [R1+0x37c] ;  /* 0x00037c0001567983 */ /* 0x001ea80000300800 */
[----:B------:R-:W-:Y:S04]  /*100f0*/  STL [R1+0x814], R6 ;  /* 0x0008140601007387 */ /* 0x000fe80000100800 */
[----:B------:R-:W-:Y:S04]  /*10100*/  STL [R1+0x810], R7 ;  /* 0x0008100701007387 */ /* 0x000fe80000100800 */
[----:B------:R-:W4:Y:S04]  /*10110*/  LDL.LU R162, [R1+0x370] ;  /* 0x0003700001a27983 */ /* 0x000f280000300800 */
[----:B------:R0:W-:Y:S04]  /*10120*/  STS.U8 [R30+UR9+0x1580], R126 ;  /* 0x0015807e1e007988 */ /* 0x0001e80008000009 */
[----:B------:R1:W-:Y:S01]  /*10130*/  STS.U8 [R30+UR9+0x1d80], R125 ;  /* 0x001d807d1e007988 */ /* 0x0003e20008000009 */
[----:B0-----:R-:W-:-:S02]  /*10140*/  VIADD R126, R0, 0x67 ;  /* 0x00000067007e7836 */ /* 0x001fc40000000000 */
[----:B-1----:R-:W-:-:S03]  /*10150*/  VIADD R125, R0, 0x6c ;  /* 0x0000006c007d7836 */ /* 0x002fc60000000000 */
[----:B------:R-:W-:Y:S04]  /*10160*/  STL [R1+0x80c], R126 ;  /* 0x00080c7e01007387 */ /* 0x000fe80000100800 */
[----:B------:R-:W-:Y:S04]  /*10170*/  STL [R1+0x808], R125 ;  /* 0x0008087d01007387 */ /* 0x000fe80000100800 */
[----:B------:R-:W2:Y:S04]  /*10180*/  LDL.LU R34, [R1+0x3a4] ;  /* 0x0003a40001227983 */ /* 0x000ea80000300800 */
[----:B------:R-:W2:Y:S04]  /*10190*/  LDL.LU R134, [R1+0x33c] ;  /* 0x00033c0001867983 */ /* 0x000ea80000300800 */
[----:B------:R-:W2:Y:S04]  /*101a0*/  LDL.LU R145, [R1+0x32c] ;  /* 0x00032c0001917983 */ /* 0x000ea80000300800 */
[----:B------:R-:W2:Y:S04]  /*101b0*/  LDL.LU R147, [R1+0x324] ;  /* 0x0003240001937983 */ /* 0x000ea80000300800 */
[----:B------:R0:W-:Y:S04]  /*101c0*/  STS.U8 [R30+UR9+0x2580], R4 ;  /* 0x002580041e007988 */ /* 0x0001e80008000009 */
[----:B------:R-:W2:Y:S04]  /*101d0*/  LDL.LU R148, [R1+0x300] ;  /* 0x0003000001947983 */ /* 0x000ea80000300800 */
[----:B------:R-:W2:Y:S01]  /*101e0*/  LDL.LU R151, [R1+0x2f8] ;  /* 0x0002f80001977983 */ /* 0x000ea20000300800 */
[----:B0-----:R-:W-:-:S03]  /*101f0*/  VIADD R4, R0, 0x6d ;  /* 0x0000006d00047836 */ /* 0x001fc60000000000 */
[----:B------:R-:W2:Y:S04]  /*10200*/  LDL.LU R136, [R1+0x2ec] ;  /* 0x0002ec0001887983 */ /* 0x000ea80000300800 */
[----:B------:R-:W2:Y:S04]  /*10210*/  LDL.LU R137, [R1+0x2c0] ;  /* 0x0002c00001897983 */ /* 0x000ea80000300800 */
[----:B------:R-:W2:Y:S04]  /*10220*/  LDL.LU R152, [R1+0x2bc] ;  /* 0x0002bc0001987983 */ /* 0x000ea80000300800 */
[----:B------:R-:W-:Y:S04]  /*10230*/  STL [R1+0x804], R4 ;  /* 0x0008040401007387 */ /* 0x000fe80000100800 */
[----:B------:R-:W2:Y:S04]  /*10240*/  LDL.LU R140, [R1+0x2b8] ;  /* 0x0002b800018c7983 */ /* 0x000ea80000300800 */
        /* <DEDUP_REMOVED lines=10> */
[----:B----4-:R0:W-:Y:S04]  /*102f0*/  STS.U8 [R30+UR9+0x2980], R162 ;  /* 0x002980a21e007988 */ /* 0x0101e80008000009 */
[----:B0-----:R-:W4:Y:S01]  /*10300*/  LDL.LU R162, [R1+0x244] ;  /* 0x0002440001a27983 */ /* 0x001f220000300800 */
[----:B------:R-:W-:-:S05]  /*10310*/  IABS R81, R130 ;  /* 0x0000008200517213 */ /* 0x000fca0000000000 */
[----:B------:R-:W-:Y:S01]  /*10320*/  IMAD.HI.U32 R31, R40, R81, RZ ;  /* 0x00000051281f7227 */ /* 0x000fe200078e00ff */
[----:B------:R-:W-:-:S03]  /*10330*/  IABS R82, R6 ;  /* 0x0000000600527213 */ /* 0x000fc60000000000 */
[----:B------:R-:W-:-:S04]  /*10340*/  IMAD.MOV R31, RZ, RZ, -R31 ;  /* 0x000000ffff1f7224 */ /* 0x000fc800078e0a1f */
[----:B------:R-:W-:Y:S02]  /*10350*/  IMAD R81, R39, R31, R81 ;  /* 0x0000001f27517224 */ /* 0x000fe400078e0251 */
[----:B------:R-:W-:Y:S01]  /*10360*/  IMAD.HI.U32 R31, R40, R82, RZ ;  /* 0x00000052281f7227 */ /* 0x000fe200078e00ff */
[----:B------:R0:W-:Y:S03]  /*10370*/  STS.U8 [R30+UR9+0x980], R84 ;  /* 0x000980541e007988 */ /* 0x0001e60008000009 */
[----:B------:R-:W-:Y:S01]  /*10380*/  IMAD.MOV R31, RZ, RZ, -R31 ;  /* 0x000000ffff1f7224 */ /* 0x000fe200078e0a1f */
[----:B0-----:R-:W-:-:S03]  /*10390*/  IABS R84, R7 ;  /* 0x0000000700547213 */ /* 0x001fc60000000000 */
[----:B------:R-:W-:Y:S01]  /*103a0*/  IMAD R82, R39, R31, R82 ;  /* 0x0000001f27527224 */ /* 0x000fe200078e0252 */
[----:B---3--:R0:W-:Y:S01]  /*103b0*/  STS.U8 [R30+UR9+0x1180], R83 ;  /* 0x001180531e007988 */ /* 0x0081e20008000009 */
[----:B------:R-:W-:-:S04]  /*103c0*/  IMAD.HI.U32 R31, R40, R84, RZ ;  /* 0x00000054281f7227 */ /* 0x000fc800078e00ff */
[----:B------:R-:W-:Y:S01]  /*103d0*/  IMAD.MOV R31, RZ, RZ, -R31 ;  /* 0x000000ffff1f7224 */ /* 0x000fe200078e0a1f */
[----:B0-----:R-:W-:-:S03]  /*103e0*/  IABS R83, R126 ;  /* 0x0000007e00537213 */ /* 0x001fc60000000000 */
[----:B------:R-:W-:Y:S01]  /*103f0*/  IMAD R84, R39, R31, R84 ;  /* 0x0000001f27547224 */ /* 0x000fe200078e0254 */
[----:B------:R0:W-:Y:S01]  /*10400*/  STS.U8 [R30+UR9+0x1980], R85 ;  /* 0x001980551e007988 */ /* 0x0001e20008000009 */
[----:B------:R-:W-:-:S04]  /*10410*/  IMAD.HI.U32 R31, R40, R83, RZ ;  /* 0x00000053281f7227 */ /* 0x000fc800078e00ff */
[----:B------:R-:W-:Y:S01]  /*10420*/  IMAD.MOV R31, RZ, RZ, -R31 ;  /* 0x000000ffff1f7224 */ /* 0x000fe200078e0a1f */
[----:B0-----:R-:W-:-:S03]  /*10430*/  IABS R85, R125 ;  /* 0x0000007d00557213 */ /* 0x001fc60000000000 */
[----:B------:R-:W-:Y:S01]  /*10440*/  IMAD R83, R39, R31, R83 ;  /* 0x0000001f27537224 */ /* 0x000fe200078e0253 */
[----:B--2---:R0:W-:Y:S01]  /*10450*/  STS.U8 [R30+UR9+0x2180], R86 ;  /* 0x002180561e007988 */ /* 0x0041e20008000009 */
[----:B------:R-:W-:-:S04]  /*10460*/  IMAD.HI.U32 R31, R40, R85, RZ ;  /* 0x00000055281f7227 */ /* 0x000fc800078e00ff */
[----:B------:R-:W-:Y:S01]  /*10470*/  IMAD.MOV R31, RZ, RZ, -R31 ;  /* 0x000000ffff1f7224 */ /* 0x000fe200078e0a1f */
[----:B0-----:R-:W-:-:S03]  /*10480*/  IABS R86, R4 ;  /* 0x0000000400567213 */ /* 0x001fc60000000000 */
[----:B------:R-:W-:Y:S02]  /*10490*/  IMAD R85, R39, R31, R85 ;  /* 0x0000001f27557224 */ /* 0x000fe400078e0255 */
[----:B------:R-:W-:-:S04]  /*104a0*/  IMAD.HI.U32 R31, R40, R86, RZ ;  /* 0x00000056281f7227 */ /* 0x000fc800078e00ff */
[----:B------:R-:W-:Y:S01]  /*104b0*/  IMAD.MOV R31, RZ, RZ, -R31 ;  /* 0x000000ffff1f7224 */ /* 0x000fe200078e0a1f */
[----:B------:R0:W-:Y:S03]  /*104c0*/  STS.U8 [R30+UR9+0x3580], R145 ;  /* 0x003580911e007988 */ /* 0x0001e60008000009 */
[----:B------:R-:W-:Y:S01]  /*104d0*/  IMAD R86, R39, R31, R86 ;  /* 0x0000001f27567224 */ /* 0x000fe200078e0256 */
[----:B------:R-:W-:Y:S01]  /*104e0*/  LOP3.LUT R31, R149, 0x40, RZ, 0x3c, !PT ;  /* 0x00000040951f7812 */ /* 0x000fe200078e3cff */
[----:B------:R1:W-:Y:S04]  /*104f0*/  STS.U8 [R30+UR9+0x3980], R147 ;  /* 0x003980931e007988 */ /* 0x0003e80008000009 */
[----:B------:R2:W-:Y:S04]  /*10500*/  STS.U8 [R30+UR9+0x3d80], R148 ;  /* 0x003d80941e007988 */ /* 0x0005e80008000009 */
[----:B0-----:R-:W3:Y:S04]  /*10510*/  LDL.LU R145, [R1+0x23c] ;  /* 0x00023c0001917983 */ /* 0x001ee80000300800 */
[----:B-1----:R-:W3:Y:S04]  /*10520*/  LDL.LU R147, [R1+0x238] ;  /* 0x0002380001937983 */ /* 0x002ee80000300800 */
[----:B------:R-:W-:Y:S04]  /*10530*/  STS.U8 [R30+UR9+0x2d80], R34 ;  /* 0x002d80221e007988 */ /* 0x000fe80008000009 */
[----:B------:R-:W-:Y:S04]  /*10540*/  STS.U8 [R30+UR9+0x3180], R134 ;  /* 0x003180861e007988 */ /* 0x000fe80008000009 */
[----:B--2---:R-:W2:Y:S04]  /*10550*/  LDL.LU R148, [R1+0x234] ;  /* 0x0002340001947983 */ /* 0x004ea80000300800 */
[----:B------:R0:W-:Y:S04]  /*10560*/  STS.U8 [R31+UR9+0x200], R151 ;  /* 0x000200971f007988 */ /* 0x0001e80008000009 */
[----:B------:R-:W2:Y:S04]  /*10570*/  LDL.LU R149, [R1+0x230] ;  /* 0x0002300001957983 */ /* 0x000ea80000300800 */
[----:B------:R1:W-:Y:S04]  /*10580*/  STS.U8 [R31+UR9+0xe00], R152 ;  /* 0x000e00981f007988 */ /* 0x0003e80008000009 */
[----:B0-----:R-:W2:Y:S04]  /*10590*/  LDL.LU R151, [R1+0x22c] ;  /* 0x00022c0001977983 */ /* 0x001ea80000300800 */
[----:B------:R0:W-:Y:S04]  /*105a0*/  STS.U8 [R31+UR9+0x2600], R153 ;  /* 0x002600991f007988 */ /* 0x0001e80008000009 */
[----:B-1----:R-:W2:Y:S04]  /*105b0*/  LDL.LU R152, [R1+0x228] ;  /* 0x0002280001987983 */ /* 0x002ea80000300800 */
        /* <DEDUP_REMOVED lines=10> */
[----:B-1----:R-:W2:Y:S04]  /*10660*/  LDL.LU R161, [R1+0x20c] ;  /* 0x00020c0001a17983 */ /* 0x002ea80000300800 */
[----:B----4-:R0:W-:Y:S04]  /*10670*/  STS.U8 [R31+UR9+0x3e00], R162 ;  /* 0x003e00a21f007988 */ /* 0x0101e80008000009 */
[----:B0-----:R-:W4:Y:S04]  /*10680*/  LDL.LU R162, [R1+0x1e0] ;  /* 0x0001e00001a27983 */ /* 0x001f280000300800 */
[----:B------:R-:W-:Y:S04]  /*10690*/  STS.U8 [R31+UR9+0x600], R136 ;  /* 0x000600881f007988 */ /* 0x000fe80008000009 */
[----:B------:R-:W-:Y:S04]  /*106a0*/  STS.U8 [R31+UR9+0xa00], R137 ;  /* 0x000a00891f007988 */ /* 0x000fe80008000009 */
[----:B------:R-:W-:Y:S04]  /*106b0*/  STS.U8 [R31+UR9+0x1200], R140 ;  /* 0x0012008c1f007988 */ /* 0x000fe80008000009 */
[----:B------:R-:W-:Y:S04]  /*106c0*/  STS.U8 [R31+UR9+0x1600], R141 ;  /* 0x0016008d1f007988 */ /* 0x000fe80008000009 */
[----:B------:R-:W-:Y:S04]  /*106d0*/  STS.U8 [R31+UR9+0x1a00], R142 ;  /* 0x001a008e1f007988 */ /* 0x000fe80008000009 */
[----:B------:R-:W-:Y:S04]  /*106e0*/  STS.U8 [R31+UR9+0x1e00], R143 ;  /* 0x001e008f1f007988 */ /* 0x000fe80008000009 */
[----:B------:R0:W-:Y:S04]  /*106f0*/  STS.U8 [R31+UR9+0x2200], R144 ;  /* 0x002200901f007988 */ /* 0x0001e80008000009 */
[----:B------:R-:W4:Y:S04]  /*10700*/  LDL.LU R33, [R1+0x1dc] ;  /* 0x0001dc0001217983 */ /* 0x000f280000300800 */
[----:B------:R-:W4:Y:S01]  /*10710*/  LDL.LU R34, [R1+0x1d8] ;  /* 0x0001d80001227983 */ /* 0x000f220000300800 */
[----:B0-----:R-:W0:Y:S03]  /*10720*/  S2R R31, SR_TID.X ;  /* 0x00000000001f7919 */ /* 0x001e260000002100 */
[----:B------:R-:W4:Y:S04]  /*10730*/  LDL.LU R134, [R1+0x1d4] ;  /* 0x0001d40001867983 */ /* 0x000f280000300800 */
[----:B------:R-:W4:Y:S04]  /*10740*/  LDL.LU R136, [R1+0x1d0] ;  /* 0x0001d00001887983 */ /* 0x000f280000300800 */
[----:B------:R-:W4:Y:S04]  /*10750*/  LDL.LU R137, [R1+0x1cc] ;  /* 0x0001cc0001897983 */ /* 0x000f280000300800 */
[----:B------:R-:W4:Y:S04]  /*10760*/  LDL.LU R140, [R1+0x1a0] ;  /* 0x0001a000018c7983 */ /* 0x000f280000300800 */
[----:B------:R-:W4:Y:S04]  /*10770*/  LDL.LU R141, [R1+0x19c] ;  /* 0x00019c00018d7983 */ /* 0x000f280000300800 */
[----:B------:R-:W4:Y:S04]  /*10780*/  LDL.LU R142, [R1+0x198] ;  /* 0x00019800018e7983 */ /* 0x000f280000300800 */
[----:B------:R-:W4:Y:S01]  /*10790*/  LDL.LU R143, [R1+0x194] ;  /* 0x00019400018f7983 */ /* 0x000f220000300800 */
[----:B0-----:R-:W-:-:S03]  /*107a0*/  LOP3.LUT R31, R31, 0x7f, RZ, 0xc0, !PT ;  /* 0x0000007f1f1f7812 */ /* 0x001fc600078ec0ff */
[----:B------:R-:W4:Y:S01]  /*107b0*/  LDL.LU R144, [R1+0x190] ;  /* 0x0001900001907983 */ /* 0x000f220000300800 */
[----:B------:R-:W-:-:S05]  /*107c0*/  LOP3.LUT R32, R31, 0x50, RZ, 0x3c, !PT ;  /* 0x000000501f207812 */ /* 0x000fca00078e3cff */
[----:B---3--:R0:W-:Y:S04]  /*107d0*/  STS.U8 [R32+UR9+0x280], R145 ;  /* 0x0002809120007988 */ /* 0x0081e80008000009 */
[----:B------:R1:W-:Y:S04]  /*107e0*/  STS.U8 [R32+UR9+0x680], R147 ;  /* 0x0006809320007988 */ /* 0x0003e80008000009 */
[----:B0-----:R-:W3:Y:S04]  /*107f0*/  LDL.LU R145, [R1+0x18c] ;  /* 0x00018c0001917983 */ /* 0x001ee80000300800 */
[----:B--2---:R0:W-:Y:S04]  /*10800*/  STS.U8 [R32+UR9+0xa80], R148 ;  /* 0x000a809420007988 */ /* 0x0041e80008000009 */
        /* <DEDUP_REMOVED lines=22> */
[----:B------:R0:W-:Y:S04]  /*10970*/  STS.U8 [R32+UR9+0x3680], R33 ;  /* 0x0036802120007988 */ /* 0x0001e80008000009 */
[----:B------:R-:W-:Y:S01]  /*10980*/  STS.U8 [R32+UR9+0x3a80], R34 ;  /* 0x003a802220007988 */ /* 0x000fe20008000009 */
[----:B0-----:R-:W-:-:S03]  /*10990*/  LOP3.LUT R33, R31, 0x60, RZ, 0x3c, !PT ;  /* 0x000000601f217812 */ /* 0x001fc600078e3cff */
[----:B------:R0:W-:Y:S04]  /*109a0*/  STS.U8 [R32+UR9+0x3e80], R134 ;  /* 0x003e808620007988 */ /* 0x0001e80008000009 */
[----:B------:R1:W-:Y:S04]  /*109b0*/  STS.U8 [R33+UR9+0x300], R136 ;  /* 0x0003008821007988 */ /* 0x0003e80008000009 */
[----:B------:R1:W-:Y:S04]  /*109c0*/  STS.U8 [R33+UR9+0x700], R137 ;  /* 0x0007008921007988 */ /* 0x0003e80008000009 */
[----:B0-----:R-:W4:Y:S04]  /*109d0*/  LDL.LU R134, [R1+0x78] ;  /* 0x0000780001867983 */ /* 0x001f280000300800 */
[----:B-1----:R-:W4:Y:S04]  /*109e0*/  LDL.LU R136, [R1+0x74] ;  /* 0x0000740001887983 */ /* 0x002f280000300800 */
[----:B------:R0:W-:Y:S04]  /*109f0*/  STS.U8 [R33+UR9+0xb00], R140 ;  /* 0x000b008c21007988 */ /* 0x0001e80008000009 */
[----:B------:R-:W4:Y:S04]  /*10a00*/  LDL.LU R137, [R1+0x70] ;  /* 0x0000700001897983 */ /* 0x000f280000300800 */
[----:B------:R1:W-:Y:S04]  /*10a10*/  STS.U8 [R33+UR9+0xf00], R141 ;  /* 0x000f008d21007988 */ /* 0x0003e80008000009 */
[----:B0-----:R-:W4:Y:S04]  /*10a20*/  LDL.LU R140, [R1+0x6c] ;  /* 0x00006c00018c7983 */ /* 0x001f280000300800 */
[----:B------:R0:W-:Y:S04]  /*10a30*/  STS.U8 [R33+UR9+0x1300], R142 ;  /* 0x0013008e21007988 */ /* 0x0001e80008000009 */
[----:B-1----:R-:W4:Y:S04]  /*10a40*/  LDL.LU R141, [R1+0x68] ;  /* 0x00006800018d7983 */ /* 0x002f280000300800 */
[----:B------:R1:W-:Y:S04]  /*10a50*/  STS.U8 [R33+UR9+0x1700], R143 ;  /* 0x0017008f21007988 */ /* 0x0003e80008000009 */
[----:B0-----:R-:W4:Y:S04]  /*10a60*/  LDL.LU R142, [R1+0x64] ;  /* 0x00006400018e7983 */ /* 0x001f280000300800 */
[----:B------:R0:W-:Y:S04]  /*10a70*/  STS.U8 [R33+UR9+0x1b00], R144 ;  /* 0x001b009021007988 */ /* 0x0001e80008000009 */
[----:B-1----:R-:W4:Y:S04]  /*10a80*/  LDL.LU R143, [R1+0x60] ;  /* 0x00006000018f7983 */ /* 0x002f280000300800 */
[----:B---3--:R1:W-:Y:S04]  /*10a90*/  STS.U8 [R33+UR9+0x1f00], R145 ;  /* 0x001f009121007988 */ /* 0x0083e80008000009 */
[----:B0-----:R-:W3:Y:S01]  /*10aa0*/  LDL.LU R144, [R1+0x5c] ;  /* 0x00005c0001907983 */ /* 0x001ee20000300800 */
[----:B------:R-:W-:-:S03]  /*10ab0*/  LOP3.LUT R34, R31, 0x70, RZ, 0x3c, !PT ;  /* 0x000000701f227812 */ /* 0x000fc600078e3cff */
        /* <DEDUP_REMOVED lines=22> */
[----:B0-----:R-:W2:Y:S04]  /*10c20*/  LDL.LU R161, [R1+0x24] ;  /* 0x0000240001a17983 */ /* 0x001ea80000300800 */
[----:B----4-:R0:W-:Y:S04]  /*10c30*/  STS.U8 [R34+UR9+0xf80], R162 ;  /* 0x000f80a222007988 */ /* 0x0101e80008000009 */
[----:B0-----:R-:W4:Y:S04]  /*10c40*/  LDL.LU R162, [R1+0x1c] ;  /* 0x00001c0001a27983 */ /* 0x001f280000300800 */
[----:B------:R-:W4:Y:S04]  /*10c50*/  LDL.LU R28, [R1+0x8] ;  /* 0x00000800011c7983 */ /* 0x000f280000300800 */
[----:B------:R-:W4:Y:S04]  /*10c60*/  LDL.LU R30, [R1+0xc] ;  /* 0x00000c00011e7983 */ /* 0x000f280000300800 */
[----:B------:R-:W4:Y:S04]  /*10c70*/  LDL.LU R29, [R1+0x4] ;  /* 0x00000400011d7983 */ /* 0x000f280000300800 */
[----:B------:R-:W-:Y:S04]  /*10c80*/  STS.U8 [R34+UR9+0x2b80], R92 ;  /* 0x002b805c22007988 */ /* 0x000fe80008000009 */
[----:B------:R-:W-:Y:S04]  /*10c90*/  STS.U8 [R34+UR9+0x2f80], R91 ;  /* 0x002f805b22007988 */ /* 0x000fe80008000009 */
[----:B------:R-:W-:Y:S04]  /*10ca0*/  STS.U8 [R34+UR9+0x3380], R90 ;  /* 0x0033805a22007988 */ /* 0x000fe80008000009 */
[----:B------:R-:W-:Y:S04]  /*10cb0*/  STS.U8 [R34+UR9+0x3780], R89 ;  /* 0x0037805922007988 */ /* 0x000fe80008000009 */
[----:B------:R0:W-:Y:S04]  /*10cc0*/  STS.U8 [R34+UR9+0x1380], R134 ;  /* 0x0013808622007988 */ /* 0x0001e80008000009 */
[----:B------:R1:W-:Y:S04]  /*10cd0*/  STS.U8 [R34+UR9+0x1780], R136 ;  /* 0x0017808822007988 */ /* 0x0003e80008000009 */
[----:B0-----:R-:W4:Y:S04]  /*10ce0*/  LDL.LU R134, [R1+0xae4] ;  /* 0x000ae40001867983 */ /* 0x001f280000300800 */
[----:B-1----:R-:W4:Y:S04]  /*10cf0*/  LDL.LU R136, [R1+0xae0] ;  /* 0x000ae00001887983 */ /* 0x002f280000300800 */
[----:B------:R0:W-:Y:S04]  /*10d00*/  STS.U8 [R34+UR9+0x1b80], R137 ;  /* 0x001b808922007988 */ /* 0x0001e80008000009 */
[----:B------:R1:W-:Y:S04]  /*10d10*/  STS.U8 [R34+UR9+0x1f80], R140 ;  /* 0x001f808c22007988 */ /* 0x0003e80008000009 */
[----:B0-----:R-:W4:Y:S04]  /*10d20*/  LDL.LU R137, [R1+0xadc] ;  /* 0x000adc0001897983 */ /* 0x001f280000300800 */
[----:B-1----:R-:W4:Y:S04]  /*10d30*/  LDL.LU R140, [R1+0xad8] ;  /* 0x000ad800018c7983 */ /* 0x002f280000300800 */
[----:B------:R0:W-:Y:S04]  /*10d40*/  STS.U8 [R34+UR9+0x2380], R141 ;  /* 0x0023808d22007988 */ /* 0x0001e80008000009 */
[----:B------:R1:W-:Y:S04]  /*10d50*/  STS.U8 [R34+UR9+0x2780], R142 ;  /* 0x0027808e22007988 */ /* 0x0003e80008000009 */
[----:B------:R-:W-:Y:S04]  /*10d60*/  STS.U8 [R34+UR9+0x3b80], R88 ;  /* 0x003b805822007988 */ /* 0x000fe80008000009 */
[----:B0-----:R-:W4:Y:S04]  /*10d70*/  LDL.LU R141, [R1+0xad4] ;  /* 0x000ad400018d7983 */ /* 0x001f280000300800 */
[----:B-1----:R-:W4:Y:S04]  /*10d80*/  LDL.LU R142, [R1+0xad0] ;  /* 0x000ad000018e7983 */ /* 0x002f280000300800 */
[----:B------:R0:W-:Y:S04]  /*10d90*/  STS.U8 [R34+UR9+0x3f80], R87 ;  /* 0x003f805722007988 */ /* 0x0001e80008000009 */
[----:B------:R1:W-:Y:S04]  /*10da0*/  STS.U8 [R31+UR9+0x4000], R143 ;  /* 0x0040008f1f007988 */ /* 0x0003e80008000009 */
[----:B---3--:R3:W-:Y:S04]  /*10db0*/  STS.U8 [R31+UR9+0x4400], R144 ;  /* 0x004400901f007988 */ /* 0x0087e80008000009 */
[----:B0-----:R-:W4:Y:S04]  /*10dc0*/  LDL.LU R87, [R1] ;  /* 0x0000000001577983 */ /* 0x001f280000300800 */
[----:B-1----:R-:W4:Y:S04]  /*10dd0*/  LDL.LU R143, [R1+0xacc] ;  /* 0x000acc00018f7983 */ /* 0x002f280000300800 */
[----:B---3--:R-:W3:Y:S04]  /*10de0*/  LDL.LU R144, [R1+0xac8] ;  /* 0x000ac80001907983 */ /* 0x008ee80000300800 */
[----:B--2---:R0:W-:Y:S04]  /*10df0*/  STS.U8 [R31+UR9+0x4800], R145 ;  /* 0x004800911f007988 */ /* 0x0041e80008000009 */
[----:B------:R1:W-:Y:S04]  /*10e00*/  STS.U8 [R31+UR9+0x4c00], R147 ;  /* 0x004c00931f007988 */ /* 0x0003e80008000009 */
[----:B------:R2:W-:Y:S04]  /*10e10*/  STS.U8 [R31+UR9+0x5000], R148 ;  /* 0x005000941f007988 */ /* 0x0005e80008000009 */
[----:B0-----:R-:W3:Y:S04]  /*10e20*/  LDL.LU R145, [R1+0xac4] ;  /* 0x000ac40001917983 */ /* 0x001ee80000300800 */
[----:B-1----:R-:W3:Y:S04]  /*10e30*/  LDL.LU R147, [R1+0xac0] ;  /* 0x000ac00001937983 */ /* 0x002ee80000300800 */
[----:B--2---:R-:W2:Y:S04]  /*10e40*/  LDL.LU R148, [R1+0xabc] ;  /* 0x000abc0001947983 */ /* 0x004ea80000300800 */
[----:B------:R0:W-:Y:S04]  /*10e50*/  STS.U8 [R31+UR9+0x5400], R149 ;  /* 0x005400951f007988 */ /* 0x0001e80008000009 */
[----:B------:R1:W-:Y:S04]  /*10e60*/  STS.U8 [R31+UR9+0x5800], R151 ;  /* 0x005800971f007988 */ /* 0x0003e80008000009 */
[----:B------:R1:W-:Y:S04]  /*10e70*/  STS.U8 [R31+UR9+0x5c00], R152 ;  /* 0x005c00981f007988 */ /* 0x0003e80008000009 */
[----:B0-----:R-:W2:Y:S04]  /*10e80*/  LDL.LU R149, [R1+0xab8] ;  /* 0x000ab80001957983 */ /* 0x001ea80000300800 */
[----:B-1----:R-:W2:Y:S04]  /*10e90*/  LDL.LU R151, [R1+0xab4] ;  /* 0x000ab40001977983 */ /* 0x002ea80000300800 */
[----:B------:R-:W2:Y:S04]  /*10ea0*/  LDL.LU R152, [R1+0xab0] ;  /* 0x000ab00001987983 */ /* 0x000ea80000300800 */
        /* <DEDUP_REMOVED lines=12> */
[----:B----4-:R0:W-:Y:S04]  /*10f70*/  STS.U8 [R31+UR9+0x7800], R162 ;  /* 0x007800a21f007988 */ /* 0x0101e80008000009 */
[----:B0-----:R-:W4:Y:S04]  /*10f80*/  LDL.LU R162, [R1+0xa94] ;  /* 0x000a940001a27983 */ /* 0x001f280000300800 */
[----:B------:R0:W-:Y:S02]  /*10f90*/  STS.U8 [R31+UR9+0x7c00], R28 ;  /* 0x007c001c1f007988 */ /* 0x0001e40008000009 */
[----:B0-----:R-:W0:Y:S01]  /*10fa0*/  S2R R28, SR_TID.X ;  /* 0x00000000001c7919 */ /* 0x001e220000002100 */
[----:B------:R-:W-:-:S02]  /*10fb0*/  ISETP.GT.U32.AND P2, PT, R39, R43, PT ;  /* 0x0000002b2700720c */ /* 0x000fc40003f44070 */
[----:B------:R-:W-:Y:S02]  /*10fc0*/  ISETP.GT.U32.AND P5, PT, R39, R42, PT ;  /* 0x0000002a2700720c */ /* 0x000fe40003fa4070 */
[----:B------:R-:W-:Y:S02]  /*10fd0*/  ISETP.GE.AND P6, PT, R96, RZ, PT ;  /* 0x000000ff6000720c */ /* 0x000fe40003fc6270 */
[----:B------:R-:W4:Y:S07]  /*10fe0*/  LDL.LU R96, [R1+0xa90] ;  /* 0x000a900001607983 */ /* 0x000f2e0000300800 */
[----:B------:R-:W-:-:S02]  /*10ff0*/  @!P2 IMAD.IADD R43, R43, 0x1, -R39 ;  /* 0x000000012b2ba824 */ /* 0x000fc400078e0a27 */
[----:B------:R-:W-:Y:S01]  /*11000*/  @!P5 IMAD.IADD R42, R42, 0x1, -R39 ;  /* 0x000000012a2ad824 */ /* 0x000fe200078e0a27 */
[----:B0-----:R-:W-:-:S04]  /*11010*/  LOP3.LUT R28, R28, 0x7f, RZ, 0xc0, !PT ;  /* 0x0000007f1c1c7812 */ /* 0x001fc800078ec0ff */
[C---:B------:R-:W-:Y:S02]  /*11020*/  LOP3.LUT R31, R28.reuse, 0x40, RZ, 0x3c, !PT ;  /* 0x000000401c1f7812 */ /* 0x040fe400078e3cff */
[----:B------:R-:W-:-:S05]  /*11030*/  LOP3.LUT R28, R28, 0x10, RZ, 0x3c, !PT ;  /* 0x000000101c1c7812 */ /* 0x000fca00078e3cff */
[----:B------:R0:W-:Y:S04]  /*11040*/  STS.U8 [R28+UR9+0x4480], R29 ;  /* 0x0044801d1c007988 */ /* 0x0001e80008000009 */
[----:B------:R1:W-:Y:S01]  /*11050*/  STS.U8 [R28+UR9+0x4080], R30 ;  /* 0x0040801e1c007988 */ /* 0x0003e20008000009 */
[----:B0-----:R-:W0:Y:S01]  /*11060*/  S2R R29, SR_TID.X ;  /* 0x00000000001d7919 */ /* 0x001e220000002100 */
[----:B-1----:R-:W1:Y:S01]  /*11070*/  S2R R30, SR_TID.X ;  /* 0x00000000001e7919 */ /* 0x002e620000002100 */
[C---:B------:R-:W-:Y:S02]  /*11080*/  ISETP.GT.U32.AND P2, PT, R39.reuse, R43, PT ;  /* 0x0000002b2700720c */ /* 0x040fe40003f44070 */
[C---:B------:R-:W-:Y:S02]  /*11090*/  ISETP.GT.U32.AND P5, PT, R39.reuse, R42, PT ;  /* 0x0000002a2700720c */ /* 0x040fe40003fa4070 */
[----:B------:R-:W-:-:S09]  /*110a0*/  ISETP.GT.U32.AND P4, PT, R39, R41, PT ;  /* 0x000000292700720c */ /* 0x000fd20003f84070 */
[--C-:B------:R-:W-:Y:S01]  /*110b0*/  @!P2 IMAD.IADD R43, R43, 0x1, -R39.reuse ;  /* 0x000000012b2ba824 */ /* 0x100fe200078e0a27 */
[----:B------:R-:W-:Y:S01]  /*110c0*/  ISETP.GE.AND P2, PT, R37, RZ, PT ;  /* 0x000000ff2500720c */ /* 0x000fe20003f46270 */
[--C-:B------:R-:W-:Y:S01]  /*110d0*/  @!P5 IMAD.IADD R42, R42, 0x1, -R39.reuse ;  /* 0x000000012a2ad824 */ /* 0x100fe200078e0a27 */
[----:B------:R-:W-:Y:S01]  /*110e0*/  ISETP.GT.U32.AND P5, PT, R39, R44, PT ;  /* 0x0000002c2700720c */ /* 0x000fe20003fa4070 */
[----:B------:R-:W-:Y:S01]  /*110f0*/  @!P4 IMAD.IADD R41, R41, 0x1, -R39 ;  /* 0x000000012929c824 */ /* 0x000fe200078e0a27 */
[----:B------:R-:W5:Y:S01]  /*11100*/  LDL.LU R37, [R1+0xa8c] ;  /* 0x000a8c0001257983 */ /* 0x000f620000300800 */
[----:B------:R-:W-:Y:S01]  /*11110*/  @!P6 IMAD.MOV R43, RZ, RZ, -R43 ;  /* 0x000000ffff2be224 */ /* 0x000fe200078e0a2b */
[C---:B------:R-:W-:Y:S02]  /*11120*/  ISETP.GT.U32.AND P6, PT, R39.reuse, R45, PT ;  /* 0x0000002d2700720c */ /* 0x040fe40003fc4070 */
[----:B------:R-:W-:Y:S02]  /*11130*/  ISETP.GT.U32.AND P4, PT, R39, R41, PT ;  /* 0x000000292700720c */ /* 0x000fe40003f84070 */
[----:B------:R-:W-:-:S02]  /*11140*/  SEL R43, R5, R43, !P3 ;  /* 0x0000002b052b7207 */ /* 0x000fc40005800000 */
[----:B0-----:R-:W-:Y:S01]  /*11150*/  LOP3.LUT R29, R29, 0x7f, RZ, 0xc0, !PT ;  /* 0x0000007f1d1d7812 */ /* 0x001fe200078ec0ff */
[----:B------:R-:W-:Y:S01]  /*11160*/  @!P2 IMAD.MOV R42, RZ, RZ, -R42 ;  /* 0x000000ffff2aa224 */ /* 0x000fe200078e0a2a */
[----:B------:R-:W-:Y:S01]  /*11170*/  ISETP.GE.AND P2, PT, R165, RZ, PT ;  /* 0x000000ffa500720c */ /* 0x000fe20003f46270 */
[--C-:B------:R-:W-:Y:S01]  /*11180*/  @!P5 IMAD.IADD R44, R44, 0x1, -R39.reuse ;  /* 0x000000012c2cd824 */ /* 0x100fe200078e0a27 */
[----:B-1----:R-:W-:Y:S01]  /*11190*/  LOP3.LUT R30, R30, 0x7f, RZ, 0xc0, !PT ;  /* 0x0000007f1e1e7812 */ /* 0x002fe200078ec0ff */
[----:B------:R-:W-:Y:S01]  /*111a0*/  IMAD R43, R43, UR11, RZ ;  /* 0x0000000b2b2b7c24 */ /* 0x000fe2000f8e02ff */
[----:B------:R-:W-:Y:S01]  /*111b0*/  LOP3.LUT R29, R29, 0x20, RZ, 0x3c, !PT ;  /* 0x000000201d1d7812 */ /* 0x000fe200078e3cff */
[----:B------:R0:W-:Y:S01]  /*111c0*/  STS.U8 [R28+UR9+0x4880], R87 ;  /* 0x004880571c007988 */ /* 0x0001e20008000009 */
[----:B------:R-:W-:Y:S02]  /*111d0*/  LOP3.LUT R30, R30, 0x30, RZ, 0x3c, !PT ;  /* 0x000000301e1e7812 */ /* 0x000fe400078e3cff */
[----:B------:R-:W-:Y:S01]  /*111e0*/  SEL R42, R5, R42, !P3 ;  /* 0x0000002a052a7207 */ /* 0x000fe20005800000 */
[--C-:B------:R-:W-:Y:S01]  /*111f0*/  @!P4 IMAD.IADD R41, R41, 0x1, -R39.reuse ;  /* 0x000000012929c824 */ /* 0x100fe200078e0a27 */
[----:B------:R-:W-:Y:S01]  /*11200*/  ISETP.GT.U32.AND P5, PT, R39, R44, PT ;  /* 0x0000002c2700720c */ /* 0x000fe20003fa4070 */
[----:B------:R-:W-:Y:S01]  /*11210*/  @!P6 IMAD.IADD R45, R45, 0x1, -R39 ;  /* 0x000000012d2de824 */ /* 0x000fe200078e0a27 */
[----:B------:R-:W5:Y:S04]  /*11220*/  LDL.LU R165, [R1+0xa88] ;  /* 0x000a880001a57983 */ /* 0x000f680000300800 */
[----:B---3--:R-:W-:Y:S01]  /*11230*/  STS.U8 [R28+UR9+0x7c80], R145 ;  /* 0x007c80911c007988 */ /* 0x008fe20008000009 */
[----:B0-----:R-:W-:-:S03]  /*11240*/  IMAD R87, R42, UR11, RZ ;  /* 0x0000000b2a577c24 */ /* 0x001fc6000f8e02ff */
[----:B------:R-:W-:Y:S04]  /*11250*/  STS.U8 [R28+UR9+0x7880], R147 ;  /* 0x007880931c007988 */ /* 0x000fe80008000009 */
[----:B--2---:R-:W-:Y:S01]  /*11260*/  STS.U8 [R28+UR9+0x7480], R148 ;  /* 0x007480941c007988 */ /* 0x004fe20008000009 */
[----:B------:R-:W-:Y:S01]  /*11270*/  @!P2 IMAD.MOV R41, RZ, RZ, -R41 ;  /* 0x000000ffff29a224 */ /* 0x000fe200078e0a29 */
[----:B------:R-:W-:Y:S01]  /*11280*/  ISETP.GT.U32.AND P6, PT, R39, R46, PT ;  /* 0x0000002e2700720c */ /* 0x000fe20003fc4070 */
[----:B------:R-:W-:Y:S01]  /*11290*/  @!P5 IMAD.IADD R44, R44, 0x1, -R39 ;  /* 0x000000012c2cd824 */ /* 0x000fe200078e0a27 */
[----:B------:R-:W-:Y:S04]  /*112a0*/  STS.U8 [R28+UR9+0x7080], R149 ;  /* 0x007080951c007988 */ /* 0x000fe80008000009 */
[----:B------:R-:W-:Y:S04]  /*112b0*/  STS.U8 [R28+UR9+0x6c80], R151 ;  /* 0x006c80971c007988 */ /* 0x000fe80008000009 */
[----:B------:R-:W-:Y:S01]  /*112c0*/  STS.U8 [R28+UR9+0x6880], R152 ;  /* 0x006880981c007988 */ /* 0x000fe20008000009 */
[----:B------:R-:W-:-:S02]  /*112d0*/  SEL R41, R5, R41, !P3 ;  /* 0x0000002905297207 */ /* 0x000fc40005800000 */
[----:B------:R-:W-:Y:S01]  /*112e0*/  ISETP.GE.AND P5, PT, R119, RZ, PT ;  /* 0x000000ff7700720c */ /* 0x000fe20003fa6270 */
[----:B------:R-:W-:Y:S04]  /*112f0*/  STS.U8 [R28+UR9+0x6480], R153 ;  /* 0x006480991c007988 */ /* 0x000fe80008000009 */
[----:B------:R-:W-:Y:S04]  /*11300*/  STS.U8 [R28+UR9+0x6080], R154 ;  /* 0x0060809a1c007988 */ /* 0x000fe80008000009 */
[----:B------:R-:W-:Y:S04]  /*11310*/  STS.U8 [R28+UR9+0x5c80], R155 ;  /* 0x005c809b1c007988 */ /* 0x000fe80008000009 */
[----:B------:R-:W-:Y:S04]  /*11320*/  STS.U8 [R28+UR9+0x5880], R159 ;  /* 0x0058809f1c007988 */ /* 0x000fe80008000009 */
[----:B------:R-:W-:Y:S04]  /*11330*/  STS.U8 [R28+UR9+0x5480], R160 ;  /* 0x005480a01c007988 */ /* 0x000fe80008000009 */
[----:B------:R-:W-:Y:S01]  /*11340*/  STS.U8 [R28+UR9+0x5080], R161 ;  /* 0x005080a11c007988 */ /* 0x000fe20008000009 */
[----:B------:R-:W-:-:S02]  /*11350*/  IMAD R41, R41, UR11, RZ ;  /* 0x0000000b29297c24 */ /* 0x000fc4000f8e02ff */
[----:B------:R-:W-:-:S05]  /*11360*/  @!P6 IMAD.IADD R46, R46, 0x1, -R39 ;  /* 0x000000012e2ee824 */ /* 0x000fca00078e0a27 */
[----:B------:R-:W-:-:S13]  /*11370*/  ISETP.GT.U32.AND P6, PT, R39, R46, PT ;  /* 0x0000002e2700720c */ /* 0x000fda0003fc4070 */
[----:B------:R-:W-:Y:S01]  /*11380*/  @!P6 IMAD.IADD R46, R46, 0x1, -R39 ;  /* 0x000000012e2ee824 */ /* 0x000fe200078e0a27 */
[----:B----4-:R0:W-:Y:S04]  /*11390*/  STS.U8 [R28+UR9+0x4c80], R162 ;  /* 0x004c80a21c007988 */ /* 0x0101e80008000009 */
[----:B------:R-:W-:Y:S04]  /*113a0*/  STS.U8 [R29+UR9+0x4100], R144 ;  /* 0x004100901d007988 */ /* 0x000fe80008000009 */
[----:B------:R-:W-:Y:S01]  /*113b0*/  STS.U8 [R29+UR9+0x4500], R143 ;  /* 0x0045008f1d007988 */ /* 0x000fe20008000009 */
[----:B------:R-:W-:Y:S01]  /*113c0*/  PRMT R92, RZ, 0x7610, R92 ;  /* 0x00007610ff5c7816 */ /* 0x000fe2000000005c */
[----:B0-----:R-:W0:Y:S02]  /*113d0*/  LDC R162, c[0x0][0x3a0] ;  /* 0x0000e800ffa27b82 */ /* 0x001e240000000800 */
[----:B------:R-:W-:Y:S04]  /*113e0*/  STS.U8 [R29+UR9+0x4900], R142 ;  /* 0x0049008e1d007988 */ /* 0x000fe80008000009 */
        /* <DEDUP_REMOVED lines=11> */
[----:B------:R1:W-:Y:S04]  /*114a0*/  STS.U8 [R29+UR9+0x7900], R122 ;  /* 0x0079007a1d007988 */ /* 0x0003e80008000009 */
[----:B------:R-:W-:Y:S04]  /*114b0*/  STS.U8 [R29+UR9+0x7d00], R121 ;  /* 0x007d00791d007988 */ /* 0x000fe80008000009 */
[----:B------:R2:W-:Y:S01]  /*114c0*/  STS.U8 [R30+UR9+0x4180], R120 ;  /* 0x004180781e007988 */ /* 0x0005e20008000009 */
[----:B-1----:R-:W-:-:S02]  /*114d0*/  IADD3 R122, P2, PT, R87, R38, RZ ;  /* 0x00000026577a7210 */ /* 0x002fc40007f5e0ff */
[----:B--2---:R-:W-:-:S04]  /*114e0*/  IADD3 R120, P4, PT, R43, R38, RZ ;  /* 0x000000262b787210 */ /* 0x004fc80007f9e0ff */
[----:B------:R-:W-:Y:S02]  /*114f0*/  LEA.HI.X.SX32 R121, R43, R35, 0x1, P4 ;  /* 0x000000232b797211 */ /* 0x000fe400020f0eff */
[----:B------:R-:W-:Y:S02]  /*11500*/  ISETP.GT.U32.AND P4, PT, R39, R45, PT ;  /* 0x0000002d2700720c */ /* 0x000fe40003f84070 */
[-C--:B------:R-:W-:Y:S02]  /*11510*/  LEA.HI.X.SX32 R124, R87, R35.reuse, 0x1, P2 ;  /* 0x00000023577c7211 */ /* 0x080fe400010f0eff */
[----:B------:R-:W-:Y:S01]  /*11520*/  ISETP.GE.AND P2, PT, R123, RZ, PT ;  /* 0x000000ff7b00720c */ /* 0x000fe20003f46270 */
[----:B------:R1:W-:Y:S01]  /*11530*/  STL [R1+0x150], R120 ;  /* 0x0001507801007387 */ /* 0x0003e20000100800 */
[----:B------:R-:W-:Y:S02]  /*11540*/  @P0 IMAD.MOV.U32 R42, RZ, RZ, R120 ;  /* 0x000000ffff2a0224 */ /* 0x000fe400078e0078 */
[----:B------:R-:W-:Y:S01]  /*11550*/  @P0 IMAD.MOV.U32 R43, RZ, RZ, R121 ;  /* 0x000000ffff2b0224 */ /* 0x000fe200078e0079 */
[----:B------:R2:W-:Y:S04]  /*11560*/  STL [R1+0x14c], R121 ;  /* 0x00014c7901007387 */ /* 0x0005e80000100800 */
[----:B------:R-:W-:Y:S01]  /*11570*/  @!P4 IMAD.IADD R45, R45, 0x1, -R39 ;  /* 0x000000012d2dc824 */ /* 0x000fe200078e0a27 */
[----:B-1----:R-:W-:Y:S01]  /*11580*/  IADD3 R120, P4, PT, R41, R38, RZ ;  /* 0x0000002629787210 */ /* 0x002fe20007f9e0ff */
[----:B------:R1:W-:Y:S02]  /*11590*/  STS.U8 [R30+UR9+0x4580], R117 ;  /* 0x004580751e007988 */ /* 0x0003e40008000009 */
[----:B------:R-:W-:Y:S01]  /*115a0*/  @!P2 IMAD.MOV R44, RZ, RZ, -R44 ;  /* 0x000000ffff2ca224 */ /* 0x000fe200078e0a2c */
[----:B------:R-:W-:Y:S01]  /*115b0*/  ISETP.GT.U32.AND P2, PT, R39, R48, PT ;  /* 0x000000302700720c */ /* 0x000fe20003f44070 */
[----:B------:R-:W-:Y:S01]  /*115c0*/  @!P5 IMAD.MOV R45, RZ, RZ, -R45 ;  /* 0x000000ffff2dd224 */ /* 0x000fe200078e0a2d */
[----:B--2---:R-:W-:-:S02]  /*115d0*/  LEA.HI.X.SX32 R121, R41, R35, 0x1, P4 ;  /* 0x0000002329797211 */ /* 0x004fc400020f0eff */
[----:B------:R-:W-:Y:S02]  /*115e0*/  ISETP.GT.U32.AND P4, PT, R39, R47, PT ;  /* 0x0000002f2700720c */ /* 0x000fe40003f84070 */
[----:B-1----:R-:W-:Y:S01]  /*115f0*/  PRMT R117, RZ, 0x7610, R117 ;  /* 0x00007610ff757816 */ /* 0x002fe20000000075 */
[----:B------:R1:W-:Y:S01]  /*11600*/  STS.U8 [R30+UR9+0x4980], R116 ;  /* 0x004980741e007988 */ /* 0x0003e20008000009 */
[C---:B------:R-:W-:Y:S02]  /*11610*/  SEL R44, R5.reuse, R44, !P3 ;  /* 0x0000002c052c7207 */ /* 0x040fe40005800000 */
[----:B------:R-:W-:Y:S02]  /*11620*/  SEL R45, R5, R45, !P3 ;  /* 0x0000002d052d7207 */ /* 0x000fe40005800000 */
[----:B------:R-:W-:Y:S01]  /*11630*/  ISETP.GE.AND P5, PT, R26, RZ, PT ;  /* 0x000000ff1a00720c */ /* 0x000fe20003fa6270 */
[----:B------:R2:W3:Y:S01]  /*11640*/  @P0 LDG.E.U8 R117, desc[UR18][R42.64] ;  /* 0x000000122a750981 */ /* 0x0004e2000c1e1100 */
[----:B------:R-:W-:Y:S01]  /*11650*/  IMAD R44, R44, UR4, RZ ;  /* 0x000000042c2c7c24 */ /* 0x000fe2000f8e02ff */
[----:B------:R-:W4:Y:S01]  /*11660*/  LDCU UR4, c[0x0][0x3b0] ;  /* 0x00007600ff0477ac */ /* 0x000f220008000800 */
[----:B-1----:R-:W-:Y:S01]  /*11670*/  PRMT R116, RZ, 0x7610, R116 ;  /* 0x00007610ff747816 */ /* 0x002fe20000000074 */
[----:B------:R-:W-:Y:S01]  /*11680*/  STL [R1+0x158], R122 ;  /* 0x0001587a01007387 */ /* 0x000fe20000100800 */
[----:B------:R-:W-:-:S02]  /*11690*/  IMAD R45, R45, UR5, RZ ;  /* 0x000000052d2d7c24 */ /* 0x000fc4000f8e02ff */
[----:B--2---:R-:W-:Y:S01]  /*116a0*/  @P0 IMAD.MOV.U32 R42, RZ, RZ, R122 ;  /* 0x000000ffff2a0224 */ /* 0x004fe200078e007a */
[----:B------:R-:W5:Y:S01]  /*116b0*/  LDL.LU R123, [R1+0xa84] ;  /* 0x000a8400017b7983 */ /* 0x000f620000300800 */
[----:B------:R-:W-:-:S03]  /*116c0*/  @P0 IMAD.MOV.U32 R43, RZ, RZ, R124 ;  /* 0x000000ffff2b0224 */ /* 0x000fc600078e007c */
[----:B------:R1:W-:Y:S01]  /*116d0*/  STS.U8 [R30+UR9+0x4d80], R115 ;  /* 0x004d80731e007988 */ /* 0x0003e20008000009 */
[--C-:B------:R-:W-:Y:S02]  /*116e0*/  @!P4 IMAD.IADD R47, R47, 0x1, -R39.reuse ;  /* 0x000000012f2fc824 */ /* 0x100fe400078e0a27 */
[----:B------:R-:W-:Y:S01]  /*116f0*/  @!P2 IMAD.IADD R48, R48, 0x1, -R39 ;  /* 0x000000013030a824 */ /* 0x000fe200078e0a27 */
[----:B------:R-:W-:Y:S01]  /*11700*/  STL [R1+0x154], R124 ;  /* 0x0001547c01007387 */ /* 0x000fe20000100800 */
[----:B------:R-:W-:Y:S01]  /*11710*/  IADD3 R41, P6, PT, R44, R38, RZ ;  /* 0x000000262c297210 */ /* 0x000fe20007fde0ff */
[----:B------:R-:W-:Y:S01]  /*11720*/  @!P5 IMAD.MOV R46, RZ, RZ, -R46 ;  /* 0x000000ffff2ed224 */ /* 0x000fe200078e0a2e */
[----:B------:R-:W2:Y:S01]  /*11730*/  LDCU UR5, c[0x0][0x3b0] ;  /* 0x00007600ff0577ac */ /* 0x000ea20008000800 */
[----:B------:R-:W5:Y:S01]  /*11740*/  LDL.LU R119, [R1+0xa80] ;  /* 0x000a800001777983 */ /* 0x000f620000300800 */
[----:B-1----:R-:W-:-:S03]  /*11750*/  PRMT R115, RZ, 0x7610, R115 ;  /* 0x00007610ff737816 */ /* 0x002fc60000000073 */
[----:B------:R1:W3:Y:S04]  /*11760*/  @P0 LDG.E.U8 R116, desc[UR18][R42.64] ;  /* 0x000000122a740981 */ /* 0x0002e8000c1e1100 */
[----:B------:R0:W-:Y:S01]  /*11770*/  STL [R1+0x160], R120 ;  /* 0x0001607801007387 */ /* 0x0001e20000100800 */
[----:B------:R-:W-:Y:S01]  /*11780*/  ISETP.GT.U32.AND P4, PT, R39, R47, PT ;  /* 0x0000002f2700720c */ /* 0x000fe20003f84070 */
[----:B-1----:R-:W-:Y:S02]  /*11790*/  @P0 IMAD.MOV.U32 R42, RZ, RZ, R120 ;  /* 0x000000ffff2a0224 */ /* 0x002fe400078e0078 */
[----:B------:R-:W-:Y:S01]  /*117a0*/  @P0 IMAD.MOV.U32 R43, RZ, RZ, R121 ;  /* 0x000000ffff2b0224 */ /* 0x000fe200078e0079 */
[----:B0-----:R-:W-:Y:S01]  /*117b0*/  IADD3 R120, P2, PT, R45, R38, RZ ;  /* 0x000000262d787210 */ /* 0x001fe20007f5e0ff */
[----:B------:R0:W-:Y:S04]  /*117c0*/  STL [R1+0x15c], R121 ;  /* 0x00015c7901007387 */ /* 0x0001e80000100800 */
[----:B------:R1:W3:Y:S01]  /*117d0*/  @P0 LDG.E.U8 R115, desc[UR18][R42.64] ;  /* 0x000000122a730981 */ /* 0x0002e2000c1e1100 */
[----:B------:R-:W-:-:S02]  /*117e0*/  ISETP.GE.AND P5, PT, R27, RZ, PT ;  /* 0x000000ff1b00720c */ /* 0x000fc40003fa6270 */
[----:B------:R-:W-:Y:S01]  /*117f0*/  SEL R46, R5, R46, !P3 ;  /* 0x0000002e052e7207 */ /* 0x000fe20005800000 */
[----:B------:R-:W5:Y:S01]  /*11800*/  LDL.LU R26, [R1+0xa7c] ;  /* 0x000a7c00011a7983 */ /* 0x000f620000300800 */
[----:B0-----:R-:W-:Y:S02]  /*11810*/  LEA.HI.X.SX32 R121, R45, R35, 0x1, P2 ;  /* 0x000000232d797211 */ /* 0x001fe400010f0eff */
[C---:B------:R-:W-:Y:S02]  /*11820*/  ISETP.GT.U32.AND P2, PT, R39.reuse, R49, PT ;  /* 0x000000312700720c */ /* 0x040fe40003f44070 */
[----:B-1----:R-:W-:Y:S02]  /*11830*/  LEA.HI.X.SX32 R42, R44, R35, 0x1, P6 ;  /* 0x000000232c2a7211 */ /* 0x002fe400030f0eff */
[----:B------:R-:W-:Y:S01]  /*11840*/  ISETP.GT.U32.AND P6, PT, R39, R48, PT ;  /* 0x000000302700720c */ /* 0x000fe20003fc4070 */
[----:B----4-:R-:W-:Y:S01]  /*11850*/  IMAD R46, R46, UR4, RZ ;  /* 0x000000042e2e7c24 */ /* 0x010fe2000f8e02ff */
[----:B------:R-:W-:Y:S01]  /*11860*/  STL [R1+0x198], R41 ;  /* 0x0001982901007387 */ /* 0x000fe20000100800 */
[----:B------:R-:W-:Y:S01]  /*11870*/  @P0 IMAD.MOV.U32 R43, RZ, RZ, R42 ;  /* 0x000000ffff2b0224 */ /* 0x000fe200078e002a */
[----:B------:R-:W0:Y:S01]  /*11880*/  LDCU UR4, c[0x0][0x3b0] ;  /* 0x00007600ff0477ac */ /* 0x000e220008000800 */
[--C-:B------:R-:W-:Y:S01]  /*11890*/  @!P4 IMAD.IADD R47, R47, 0x1, -R39.reuse ;  /* 0x000000012f2fc824 */ /* 0x100fe200078e0a27 */
[----:B------:R1:W-:Y:S03]  /*118a0*/  STL [R1+0x194], R42 ;  /* 0x0001942a01007387 */ /* 0x0003e60000100800 */
[----:B------:R-:W-:Y:S01]  /*118b0*/  @!P2 IMAD.IADD R49, R49, 0x1, -R39 ;  /* 0x000000013131a824 */ /* 0x000fe200078e0a27 */
[----:B------:R4:W-:Y:S01]  /*118c0*/  STS.U8 [R30+UR9+0x5180], R114 ;  /* 0x005180721e007988 */ /* 0x0009e20008000009 */
[----:B------:R-:W-:-:S02]  /*118d0*/  @!P5 IMAD.MOV R47, RZ, RZ, -R47 ;  /* 0x000000ffff2fd224 */ /* 0x000fc400078e0a2f */
[----:B------:R-:W-:Y:S01]  /*118e0*/  @!P6 IMAD.IADD R48, R48, 0x1, -R39 ;  /* 0x000000013030e824 */ /* 0x000fe200078e0a27 */
[C---:B------:R-:W-:Y:S01]  /*118f0*/  ISETP.GT.U32.AND P6, PT, R39.reuse, R50, PT ;  /* 0x000000322700720c */ /* 0x040fe20003fc4070 */
[----:B-1----:R-:W-:Y:S01]  /*11900*/  @P0 IMAD.MOV.U32 R42, RZ, RZ, R41 ;  /* 0x000000ffff2a0224 */ /* 0x002fe200078e0029 */
[----:B------:R-:W-:Y:S02]  /*11910*/  IADD3 R41, P2, PT, R46, R38, RZ ;  /* 0x000000262e297210 */ /* 0x000fe40007f5e0ff */
[----:B------:R-:W-:Y:S02]  /*11920*/  ISETP.GE.AND P4, PT, R164, RZ, PT ;  /* 0x000000ffa400720c */ /* 0x000fe40003f86270 */
[----:B----4-:R-:W-:Y:S02]  /*11930*/  PRMT R114, RZ, 0x7610, R114 ;  /* 0x00007610ff727816 */ /* 0x010fe40000000072 */
[----:B------:R-:W-:Y:S02]  /*11940*/  LEA.HI.X.SX32 R44, R46, R35, 0x1, P2 ;  /* 0x000000232e2c7211 */ /* 0x000fe400010f0eff */
[----:B------:R-:W-:Y:S01]  /*11950*/  ISETP.GT.U32.AND P2, PT, R39, R49, PT ;  /* 0x000000312700720c */ /* 0x000fe20003f44070 */
[----:B------:R1:W-:Y:S01]  /*11960*/  STS.U8 [R30+UR9+0x5580], R113 ;  /* 0x005580711e007988 */ /* 0x0003e20008000009 */
[----:B------:R-:W-:-:S03]  /*11970*/  SEL R47, R5, R47, !P3 ;  /* 0x0000002f052f7207 */ /* 0x000fc60005800000 */
[----:B------:R4:W3:Y:S01]  /*11980*/  @P0 LDG.E.U8 R114, desc[UR18][R42.64] ;  /* 0x000000122a720981 */ /* 0x0008e2000c1e1100 */
[----:B------:R-:W-:Y:S01]  /*11990*/  ISETP.GE.AND P5, PT, R163, RZ, PT ;  /* 0x000000ffa300720c */ /* 0x000fe20003fa6270 */
[----:B--2---:R-:W-:Y:S01]  /*119a0*/  IMAD R47, R47, UR5, RZ ;  /* 0x000000052f2f7c24 */ /* 0x004fe2000f8e02ff */
[----:B------:R-:W2:Y:S01]  /*119b0*/  LDCU UR5, c[0x0][0x3b0] ;  /* 0x00007600ff0577ac */ /* 0x000ea20008000800 */
[----:B-1----:R-:W-:Y:S01]  /*119c0*/  PRMT R113, RZ, 0x7610, R113 ;  /* 0x00007610ff717816 */ /* 0x002fe20000000071 */
[----:B------:R-:W-:Y:S01]  /*119d0*/  STL [R1+0x1a0], R120 ;  /* 0x0001a07801007387 */ /* 0x000fe20000100800 */
[----:B----4-:R-:W-:-:S03]  /*119e0*/  @P0 IMAD.MOV.U32 R42, RZ, RZ, R120 ;  /* 0x000000ffff2a0224 */ /* 0x010fc600078e0078 */
[----:B------:R1:W-:Y:S01]  /*119f0*/  STS.U8 [R30+UR9+0x5980], R109 ;  /* 0x0059806d1e007988 */ /* 0x0003e20008000009 */
[----:B------:R-:W-:Y:S02]  /*11a00*/  @P0 IMAD.MOV.U32 R43, RZ, RZ, R121 ;  /* 0x000000ffff2b0224 */ /* 0x000fe400078e0079 */
[----:B------:R-:W-:Y:S01]  /*11a10*/  @!P6 IMAD.IADD R50, R50, 0x1, -R39 ;  /* 0x000000013232e824 */ /* 0x000fe200078e0a27 */
[----:B------:R-:W5:Y:S01]  /*11a20*/  LDL.LU R27, [R1+0xa78] ;  /* 0x000a7800011b7983 */ /* 0x000f620000300800 */
[----:B------:R-:W-:-:S03]  /*11a30*/  @!P4 IMAD.MOV R48, RZ, RZ, -R48 ;  /* 0x000000ffff30c224 */ /* 0x000fc600078e0a30 */
[----:B------:R-:W-:Y:S01]  /*11a40*/  STL [R1+0x19c], R121 ;  /* 0x00019c7901007387 */ /* 0x000fe20000100800 */
[----:B-1----:R-:W-:-:S03]  /*11a50*/  PRMT R109, RZ, 0x7610, R109 ;  /* 0x00007610ff6d7816 */ /* 0x002fc6000000006d */
[----:B------:R1:W4:Y:S01]  /*11a60*/  @P0 LDG.E.U8 R113, desc[UR18][R42.64] ;  /* 0x000000122a710981 */ /* 0x000322000c1e1100 */
[----:B------:R-:W-:-:S03]  /*11a70*/  @!P2 IMAD.IADD R49, R49, 0x1, -R39 ;  /* 0x000000013131a824 */ /* 0x000fc600078e0a27 */
[----:B------:R-:W5:Y:S01]  /*11a80*/  LDL.LU R164, [R1+0xa74] ;  /* 0x000a740001a47983 */ /* 0x000f620000300800 */
[----:B------:R-:W-:-:S03]  /*11a90*/  ISETP.GT.U32.AND P6, PT, R39, R50, PT ;  /* 0x000000322700720c */ /* 0x000fc60003fc4070 */
[----:B------:R0:W-:Y:S01]  /*11aa0*/  STL [R1+0x1d0], R41 ;  /* 0x0001d02901007387 */ /* 0x0001e20000100800 */
[----:B-1----:R-:W-:Y:S02]  /*11ab0*/  @P0 IMAD.MOV.U32 R42, RZ, RZ, R41 ;  /* 0x000000ffff2a0224 */ /* 0x002fe400078e0029 */
[----:B------:R-:W-:Y:S01]  /*11ac0*/  @P0 IMAD.MOV.U32 R43, RZ, RZ, R44 ;  /* 0x000000ffff2b0224 */ /* 0x000fe200078e002c */
[----:B------:R-:W-:Y:S01]  /*11ad0*/  ISETP.GT.U32.AND P2, PT, R39, R51, PT ;  /* 0x000000332700720c */ /* 0x000fe20003f44070 */
[----:B------:R-:W-:Y:S01]  /*11ae0*/  STL [R1+0x1cc], R44 ;  /* 0x0001cc2c01007387 */ /* 0x000fe20000100800 */
[----:B0-----:R-:W-:-:S03]  /*11af0*/  IADD3 R41, P4, PT, R47, R38, RZ ;  /* 0x000000262f297210 */ /* 0x001fc60007f9e0ff */
[----:B------:R0:W3:Y:S01]  /*11b00*/  @P0 LDG.E.U8 R109, desc[UR18][R42.64] ;  /* 0x000000122a6d0981 */ /* 0x0000e2000c1e1100 */
[----:B------:R-:W-:Y:S01]  /*11b10*/  SEL R48, R5, R48, !P3 ;  /* 0x0000003005307207 */ /* 0x000fe20005800000 */
[----:B------:R-:W-:Y:S02]  /*11b20*/  @!P5 IMAD.MOV R49, RZ, RZ, -R49 ;  /* 0x000000ffff31d224 */ /* 0x000fe400078e0a31 */
[----:B------:R-:W5:Y:S01]  /*11b30*/  LDL.LU R163, [R1+0xa70] ;  /* 0x000a700001a37983 */ /* 0x000f620000300800 */
[----:B0-----:R-:W-:Y:S02]  /*11b40*/  LEA.HI.X.SX32 R42, R47, R35, 0x1, P4 ;  /* 0x000000232f2a7211 */ /* 0x001fe400020f0eff */
[----:B------:R-:W-:Y:S01]  /*11b50*/  ISETP.GE.AND P4, PT, R118, RZ, PT ;  /* 0x000000ff7600720c */ /* 0x000fe20003f86270 */
[----:B------:R0:W-:Y:S01]  /*11b60*/  STS.U8 [R30+UR9+0x5d80], R108 ;  /* 0x005d806c1e007988 */ /* 0x0001e20008000009 */
[----:B------:R-:W-:Y:S01]  /*11b70*/  IMAD R48, R48, UR4, RZ ;  /* 0x0000000430307c24 */ /* 0x000fe2000f8e02ff */
[----:B------:R-:W1:Y:S01]  /*11b80*/  LDCU UR4, c[0x0][0x3b0] ;  /* 0x00007600ff0477ac */ /* 0x000e620008000800 */
[----:B------:R-:W-:Y:S01]  /*11b90*/  @P0 IMAD.MOV.U32 R43, RZ, RZ, R42 ;  /* 0x000000ffff2b0224 */ /* 0x000fe200078e002a */
[----:B------:R-:W-:Y:S01]  /*11ba0*/  STL [R1+0x1d8], R41 ;  /* 0x0001d82901007387 */ /* 0x000fe20000100800 */
[----:B------:R-:W-:-:S03]  /*11bb0*/  SEL R49, R5, R49, !P3 ;  /* 0x0000003105317207 */ /* 0x000fc60005800000 */
[----:B------:R2:W-:Y:S01]  /*11bc0*/  STL [R1+0x1d4], R42 ;  /* 0x0001d42a01007387 */ /* 0x0005e20000100800 */
[----:B0-----:R-:W-:Y:S01]  /*11bd0*/  PRMT R108, RZ, 0x7610, R108 ;  /* 0x00007610ff6c7816 */ /* 0x001fe2000000006c */
[--C-:B------:R-:W-:Y:S01]  /*11be0*/  @!P6 IMAD.IADD R50, R50, 0x1, -R39.reuse ;  /* 0x000000013232e824 */ /* 0x100fe200078e0a27 */
[----:B------:R-:W-:Y:S01]  /*11bf0*/  ISETP.GT.U32.AND P5, PT, R39, R52, PT ;  /* 0x000000342700720c */ /* 0x000fe20003fa4070 */
[----:B------:R-:W-:Y:S01]  /*11c00*/  @!P2 IMAD.IADD R51, R51, 0x1, -R39 ;  /* 0x000000013333a824 */ /* 0x000fe200078e0a27 */
[----:B------:R0:W-:Y:S01]  /*11c10*/  STS.U8 [R30+UR9+0x6180], R107 ;  /* 0x0061806b1e007988 */ /* 0x0001e20008000009 */
[----:B--2---:R-:W-:-:S03]  /*11c20*/  @P0 IMAD.MOV.U32 R42, RZ, RZ, R41 ;  /* 0x000000ffff2a0224 */ /* 0x004fc600078e0029 */
[----:B------:R-:W5:Y:S01]  /*11c30*/  LDL.LU R118, [R1+0xa6c] ;  /* 0x000a6c0001767983 */ /* 0x000f620000300800 */
[----:B------:R-:W-:Y:S01]  /*11c40*/  IMAD R49, R49, UR5, RZ ;  /* 0x0000000531317c24 */ /* 0x000fe2000f8e02ff */
[C---:B------:R-:W-:Y:S01]  /*11c50*/  ISETP.GT.U32.AND P2, PT, R39.reuse, R51, PT ;  /* 0x000000332700720c */ /* 0x040fe20003f44070 */
[----:B------:R-:W-:Y:S01]  /*11c60*/  @!P4 IMAD.MOV R50, RZ, RZ, -R50 ;  /* 0x000000ffff32c224 */ /* 0x000fe200078e0a32 */
[----:B------:R2:W3:Y:S01]  /*11c70*/  @P0 LDG.E.U8 R108, desc[UR18][R42.64] ;  /* 0x000000122a6c0981 */ /* 0x0004e2000c1e1100 */
[----:B------:R-:W-:Y:S02]  /*11c80*/  ISETP.GT.U32.AND P4, PT, R39, R54, PT ;  /* 0x000000362700720c */ /* 0x000fe40003f84070 */
[----:B------:R-:W-:Y:S01]  /*11c90*/  @!P5 IMAD.IADD R52, R52, 0x1, -R39 ;  /* 0x000000013434d824 */ /* 0x000fe200078e0a27 */
[----:B0-----:R-:W-:Y:S01]  /*11ca0*/  PRMT R107, RZ, 0x7610, R107 ;  /* 0x00007610ff6b7816 */ /* 0x001fe2000000006b */
[----:B------:R-:W-:Y:S01]  /*11cb0*/  STS.U8 [R30+UR9+0x6580], R106 ;  /* 0x0065806a1e007988 */ /* 0x000fe20008000009 */
[----:B------:R-:W0:Y:S01]  /*11cc0*/  LDCU UR5, c[0x0][0x3b0] ;  /* 0x00007600ff0577ac */ /* 0x000e220008000800 */
[----:B--2---:R-:W-:-:S04]  /*11cd0*/  IADD3 R42, P6, PT, R48, R38, RZ ;  /* 0x00000026302a7210 */ /* 0x004fc80007fde0ff */
[-C--:B------:R-:W-:Y:S02]  /*11ce0*/  LEA.HI.X.SX32 R43, R48, R35.reuse, 0x1, P6 ;  /* 0x00000023302b7211 */ /* 0x080fe400030f0eff */
[----:B------:R-:W-:Y:S02]  /*11cf0*/  IADD3 R41, P6, PT, R49, R38, RZ ;  /* 0x0000002631297210 */ /* 0x000fe40007fde0ff */
[----:B------:R-:W-:Y:S01]  /*11d00*/  SEL R50, R5, R50, !P3 ;  /* 0x0000003205327207 */ /* 0x000fe20005800000 */
[----:B------:R2:W-:Y:S01]  /*11d10*/  STL [R1+0x1e0], R42 ;  /* 0x0001e02a01007387 */ /* 0x0005e20000100800 */
[----:B------:R-:W-:Y:S02]  /*11d20*/  LEA.HI.X.SX32 R44, R49, R35, 0x1, P6 ;  /* 0x00000023312c7211 */ /* 0x000fe400030f0eff */
[----:B------:R-:W-:Y:S01]  /*11d30*/  ISETP.GE.AND P6, PT, R112, RZ, PT ;  /* 0x000000ff7000720c */ /* 0x000fe20003fc6270 */
[----:B-1----:R-:W-:Y:S01]  /*11d40*/  IMAD R50, R50, UR4, RZ ;  /* 0x0000000432327c24 */ /* 0x002fe2000f8e02ff */
[----:B------:R-:W1:Y:S01]  /*11d50*/  LDCU UR4, c[0x0][0x3b0] ;  /* 0x00007600ff0477ac */ /* 0x000e620008000800 */
[----:B------:R-:W-:Y:S01]  /*11d60*/  STL [R1+0x1dc], R43 ;  /* 0x0001dc2b01007387 */ /* 0x000fe20000100800 */
[----:B------:R-:W-:Y:S01]  /*11d70*/  @!P2 IMAD.IADD R51, R51, 0x1, -R39 ;  /* 0x000000013333a824 */ /* 0x000fe200078e0a27 */
[----:B------:R-:W-:-:S02]  /*11d80*/  ISETP.GT.U32.AND P5, PT, R39, R52, PT ;  /* 0x000000342700720c */ /* 0x000fc40003fa4070 */
[----:B------:R2:W3:Y:S01]  /*11d90*/  @P0 LDG.E.U8 R107, desc[UR18][R42.64] ;  /* 0x000000122a6b0981 */ /* 0x0004e2000c1e1100 */
[----:B------:R-:W-:-:S03]  /*11da0*/  @!P4 IMAD.IADD R54, R54, 0x1, -R39 ;  /* 0x000000013636c824 */ /* 0x000fc600078e0a27 */
[----:B------:R0:W-:Y:S04]  /*11db0*/  STL [R1+0x210], R41 ;  /* 0x0002102901007387 */ /* 0x0001e80000100800 */
[----:B------:R-:W5:Y:S01]  /*11dc0*/  LDL.LU R112, [R1+0xa68] ;  /* 0x000a680001707983 */ /* 0x000f620000300800 */
[----:B--2---:R-:W-:Y:S01]  /*11dd0*/  @P0 IMAD.MOV.U32 R42, RZ, RZ, R41 ;  /* 0x000000ffff2a0224 */ /* 0x004fe200078e0029 */
[----:B0-----:R-:W-:Y:S02]  /*11de0*/  IADD3 R41, P2, PT, R50, R38, RZ ;  /* 0x0000002632297210 */ /* 0x001fe40007f5e0ff */
[----:B------:R0:W-:Y:S01]  /*11df0*/  STL [R1+0x20c], R44 ;  /* 0x00020c2c01007387 */ /* 0x0001e20000100800 */
[----:B------:R-:W-:Y:S01]  /*11e00*/  @P0 IMAD.MOV.U32 R43, RZ, RZ, R44 ;  /* 0x000000ffff2b0224 */ /* 0x000fe200078e002c */
[C---:B------:R-:W-:Y:S01]  /*11e10*/  ISETP.GT.U32.AND P4, PT, R39.reuse, R54, PT ;  /* 0x000000362700720c */ /* 0x040fe20003f84070 */
[----:B------:R-:W-:Y:S01]  /*11e20*/  @!P6 IMAD.MOV R51, RZ, RZ, -R51 ;  /* 0x000000ffff33e224 */ /* 0x000fe200078e0a33 */
[----:B------:R-:W-:-:S02]  /*11e30*/  ISETP.GT.U32.AND P6, PT, R39, R55, PT ;  /* 0x000000372700720c */ /* 0x000fc40003fc4070 */
[----:B0-----:R-:W-:Y:S02]  /*11e40*/  LEA.HI.X.SX32 R44, R50, R35, 0x1, P2 ;  /* 0x00000023322c7211 */ /* 0x001fe400010f0eff */
[----:B------:R-:W-:Y:S02]  /*11e50*/  ISETP.GT.U32.AND P2, PT, R39, R53, PT ;  /* 0x000000352700720c */ /* 0x000fe40003f44070 */
[----:B------:R-:W-:Y:S02]  /*11e60*/  SEL R51, R5, R51, !P3 ;  /* 0x0000003305337207 */ /* 0x000fe40005800000 */
[----:B------:R-:W-:Y:S01]  /*11e70*/  PRMT R106, RZ, 0x7610, R106 ;  /* 0x00007610ff6a7816 */ /* 0x000fe2000000006a */
[--C-:B------:R-:W-:Y:S01]  /*11e80*/  @!P5 IMAD.IADD R52, R52, 0x1, -R39.reuse ;  /* 0x000000013434d824 */ /* 0x100fe200078e0a27 */
[----:B------:R-:W-:Y:S01]  /*11e90*/  ISETP.GE.AND P5, PT, R24, RZ, PT ;  /* 0x000000ff1800720c */ /* 0x000fe20003fa6270 */
[----:B------:R-:W-:Y:S01]  /*11ea0*/  STS.U8 [R30+UR9+0x6980], R103 ;  /* 0x006980671e007988 */ /* 0x000fe20008000009 */
[----:B-1----:R-:W-:Y:S01]  /*11eb0*/  IMAD R51, R51, UR4, RZ ;  /* 0x0000000433337c24 */ /* 0x002fe2000f8e02ff */
[----:B------:R-:W0:Y:S02]  /*11ec0*/  LDCU UR4, c[0x0][0x3b0] ;  /* 0x00007600ff0477ac */ /* 0x000e240008000800 */
[----:B------:R-:W-:Y:S04]  /*11ed0*/  STS.U8 [R30+UR9+0x6d80], R102 ;  /* 0x006d80661e007988 */ /* 0x000fe80008000009 */
[----:B------:R-:W-:Y:S01]  /*11ee0*/  STS.U8 [R30+UR9+0x7180], R101 ;  /* 0x007180651e007988 */ /* 0x000fe20008000009 */
[----:B------:R-:W-:-:S03]  /*11ef0*/  @!P2 IMAD.IADD R53, R53, 0x1, -R39 ;  /* 0x000000013535a824 */ /* 0x000fc600078e0a27 */
[----:B------:R-:W-:Y:S04]  /*11f00*/  STS.U8 [R30+UR9+0x7580], R100 ;  /* 0x007580641e007988 */ /* 0x000fe80008000009 */
[----:B------:R-:W-:Y:S04]  /*11f10*/  STS.U8 [R30+UR9+0x7980], R99 ;  /* 0x007980631e007988 */ /* 0x000fe80008000009 */
[----:B------:R-:W-:Y:S01]  /*11f20*/  STS.U8 [R30+UR9+0x7d80], R98 ;  /* 0x007d80621e007988 */ /* 0x000fe20008000009 */
[----:B------:R-:W-:-:S03]  /*11f30*/  @!P4 IMAD.IADD R54, R54, 0x1, -R39 ;  /* 0x000000013636c824 */ /* 0x000fc600078e0a27 */
[----:B------:R1:W-:Y:S01]  /*11f40*/  STS.U8 [R31+UR9+0x4200], R105 ;  /* 0x004200691f007988 */ /* 0x0003e20008000009 */
[----:B------:R-:W-:-:S03]  /*11f50*/  ISETP.GE.AND P2, PT, R25, RZ, PT ;  /* 0x000000ff1900720c */ /* 0x000fc60003f46270 */
[----:B------:R2:W3:Y:S04]  /*11f60*/  @P0 LDG.E.U8 R106, desc[UR18][R42.64] ;  /* 0x000000122a6a0981 */ /* 0x0004e8000c1e1100 */
[----:B------:R0:W-:Y:S01]  /*11f70*/  STL [R1+0x218], R41 ;  /* 0x0002182901007387 */ /* 0x0001e20000100800 */
[----:B-1----:R-:W-:Y:S01]  /*11f80*/  PRMT R105, RZ, 0x7610, R105 ;  /* 0x00007610ff697816 */ /* 0x002fe20000000069 */
[----:B--2---:R-:W-:Y:S02]  /*11f90*/  @P0 IMAD.MOV.U32 R42, RZ, RZ, R41 ;  /* 0x000000ffff2a0224 */ /* 0x004fe400078e0029 */
[----:B------:R-:W-:Y:S01]  /*11fa0*/  @P0 IMAD.MOV.U32 R43, RZ, RZ, R44 ;  /* 0x000000ffff2b0224 */ /* 0x000fe200078e002c */
[----:B0-----:R-:W-:Y:S01]  /*11fb0*/  IADD3 R41, P4, PT, R51, R38, RZ ;  /* 0x0000002633297210 */ /* 0x001fe20007f9e0ff */
[----:B------:R-:W-:-:S03]  /*11fc0*/  @!P6 IMAD.IADD R55, R55, 0x1, -R39 ;  /* 0x000000013737e824 */ /* 0x000fc600078e0a27 */
[----:B------:R0:W2:Y:S01]  /*11fd0*/  @P0 LDG.E.U8 R105, desc[UR18][R42.64] ;  /* 0x000000122a690981 */ /* 0x0000a2000c1e1100 */
[----:B------:R-:W-:Y:S01]  /*11fe0*/  @!P5 IMAD.MOV R52, RZ, RZ, -R52 ;  /* 0x000000ffff34d224 */ /* 0x000fe200078e0a34 */
[----:B------:R-:W-:Y:S02]  /*11ff0*/  ISETP.GT.U32.AND P6, PT, R39, R55, PT ;  /* 0x000000372700720c */ /* 0x000fe40003fc4070 */
[----:B0-----:R-:W-:Y:S02]  /*12000*/  LEA.HI.X.SX32 R42, R51, R35, 0x1, P4 ;  /* 0x00000023332a7211 */ /* 0x001fe400020f0eff */
[C---:B------:R-:W-:Y:S01]  /*12010*/  ISETP.GT.U32.AND P4, PT, R39.reuse, R53, PT ;  /* 0x000000352700720c */ /* 0x040fe20003f84070 */
[----:B------:R-:W-:Y:S01]  /*12020*/  STL [R1+0x214], R44 ;  /* 0x0002142c01007387 */ /* 0x000fe20000100800 */
[----:B------:R-:W-:Y:S01]  /*12030*/  ISETP.GT.U32.AND P5, PT, R39, R56, PT ;  /* 0x000000382700720c */ /* 0x000fe20003fa4070 */
[----:B------:R-:W-:Y:S01]  /*12040*/  @!P2 IMAD.MOV R54, RZ, RZ, -R54 ;  /* 0x000000ffff36a224 */ /* 0x000fe200078e0a36 */
[----:B------:R-:W-:Y:S01]  /*12050*/  SEL R52, R5, R52, !P3 ;  /* 0x0000003405347207 */ /* 0x000fe20005800000 */
[----:B------:R-:W5:Y:S01]  /*12060*/  LDL.LU R24, [R1+0xa64] ;  /* 0x000a640001187983 */ /* 0x000f620000300800 */
[----:B------:R-:W-:Y:S01]  /*12070*/  ISETP.GE.AND P2, PT, R158, RZ, PT ;  /* 0x000000ff9e00720c */ /* 0x000fe20003f46270 */
[----:B------:R-:W-:-:S02]  /*12080*/  @P0 IMAD.MOV.U32 R43, RZ, RZ, R42 ;  /* 0x000000ffff2b0224 */ /* 0x000fc400078e002a */
[----:B------:R-:W5:Y:S01]  /*12090*/  LDL.LU R25, [R1+0xa60] ;  /* 0x000a600001197983 */ /* 0x000f620000300800 */
[----:B------:R-:W-:-:S03]  /*120a0*/  SEL R54, R5, R54, !P3 ;  /* 0x0000003605367207 */ /* 0x000fc60005800000 */
[----:B------:R0:W-:Y:S01]  /*120b0*/  STS.U8 [R31+UR9+0x4600], R104 ;  /* 0x004600681f007988 */ /* 0x0001e20008000009 */
[----:B------:R-:W-:Y:S01]  /*120c0*/  IMAD R52, R52, UR5, RZ ;  /* 0x0000000534347c24 */ /* 0x000fe2000f8e02ff */
[----:B------:R-:W-:Y:S02]  /*120d0*/  PRMT R103, RZ, 0x7610, R103 ;  /* 0x00007610ff677816 */ /* 0x000fe40000000067 */
[----:B------:R-:W-:Y:S01]  /*120e0*/  STL [R1+0x220], R41 ;  /* 0x0002202901007387 */ /* 0x000fe20000100800 */
[--C-:B------:R-:W-:Y:S01]  /*120f0*/  @!P4 IMAD.IADD R53, R53, 0x1, -R39.reuse ;  /* 0x000000013535c824 */ /* 0x100fe200078e0a27 */
[----:B------:R-:W-:Y:S01]  /*12100*/  PRMT R102, RZ, 0x7610, R102 ;  /* 0x00007610ff667816 */ /* 0x000fe20000000066 */
[--C-:B------:R-:W-:Y:S01]  /*12110*/  @!P6 IMAD.IADD R55, R55, 0x1, -R39.reuse ;  /* 0x000000013737e824 */ /* 0x100fe200078e0a27 */
[----:B------:R1:W-:Y:S01]  /*12120*/  STL [R1+0x21c], R42 ;  /* 0x00021c2a01007387 */ /* 0x0003e20000100800 */
[----:B0-----:R-:W-:Y:S01]  /*12130*/  PRMT R104, RZ, 0x7610, R104 ;  /* 0x00007610ff687816 */ /* 0x001fe20000000068 */
[----:B------:R-:W-:Y:S01]  /*12140*/  IMAD R54, R54, UR12, RZ ;  /* 0x0000000c36367c24 */ /* 0x000fe2000f8e02ff */
[----:B------:R-:W-:Y:S01]  /*12150*/  ISETP.GE.AND P4, PT, R157, RZ, PT ;  /* 0x000000ff9d00720c */ /* 0x000fe20003f86270 */
[----:B------:R-:W-:Y:S01]  /*12160*/  @!P5 IMAD.IADD R56, R56, 0x1, -R39 ;  /* 0x000000013838d824 */ /* 0x000fe200078e0a27 */
[----:B------:R-:W5:Y:S01]  /*12170*/  LDL.LU R158, [R1+0xa5c] ;  /* 0x000a5c00019e7983 */ /* 0x000f620000300800 */
[----:B------:R-:W-:Y:S01]  /*12180*/  @!P2 IMAD.MOV R53, RZ, RZ, -R53 ;  /* 0x000000ffff35a224 */ /* 0x000fe200078e0a35 */
[----:B------:R-:W-:Y:S01]  /*12190*/  PRMT R101, RZ, 0x7610, R101 ;  /* 0x00007610ff657816 */ /* 0x000fe20000000065 */
[----:B------:R-:W0:Y:S01]  /*121a0*/  LDCU UR5, c[0x0][0x3b0] ;  /* 0x00007600ff0577ac */ /* 0x000e220008000800 */
[----:B-1----:R-:W-:Y:S01]  /*121b0*/  @P0 IMAD.MOV.U32 R42, RZ, RZ, R41 ;  /* 0x000000ffff2a0224 */ /* 0x002fe200078e0029 */
[----:B------:R-:W-:Y:S01]  /*121c0*/  ISETP.GT.U32.AND P5, PT, R39, R56, PT ;  /* 0x000000382700720c */ /* 0x000fe20003fa4070 */
[----:B------:R-:W5:Y:S01]  /*121d0*/  LDL.LU R157, [R1+0xa58] ;  /* 0x000a5800019d7983 */ /* 0x000f620000300800 */
[----:B------:R-:W-:Y:S01]  /*121e0*/  PRMT R100, RZ, 0x7610, R100 ;  /* 0x00007610ff647816 */ /* 0x000fe20000000064 */
[----:B------:R-:W1:Y:S02]  /*121f0*/  LDCU UR12, c[0x0][0x3b0] ;  /* 0x00007600ff0c77ac */ /* 0x000e640008000800 */
[----:B------:R0:W2:Y:S02]  /*12200*/  @P0 LDG.E.U8 R104, desc[UR18][R42.64] ;  /* 0x000000122a680981 */ /* 0x0000a4000c1e1100 */
[----:B0-----:R-:W-:-:S04]  /*12210*/  IADD3 R42, P6, PT, R52, R38, RZ ;  /* 0x00000026342a7210 */ /* 0x001fc80007fde0ff */
[----:B------:R-:W-:Y:S02]  /*12220*/  LEA.HI.X.SX32 R43, R52, R35, 0x1, P6 ;  /* 0x00000023342b7211 */ /* 0x000fe400030f0eff */
[C---:B------:R-:W-:Y:S01]  /*12230*/  IADD3 R41, P6, PT, R54.reuse, R38, RZ ;  /* 0x0000002636297210 */ /* 0x040fe20007fde0ff */
[----:B------:R-:W-:Y:S01]  /*12240*/  @!P4 IMAD.MOV R55, RZ, RZ, -R55 ;  /* 0x000000ffff37c224 */ /* 0x000fe200078e0a37 */
[----:B------:R-:W-:Y:S01]  /*12250*/  SEL R53, R5, R53, !P3 ;  /* 0x0000003505357207 */ /* 0x000fe20005800000 */
[----:B------:R0:W-:Y:S01]  /*12260*/  STL [R1+0x270], R42 ;  /* 0x0002702a01007387 */ /* 0x0001e20000100800 */
[----:B------:R-:W-:Y:S02]  /*12270*/  LEA.HI.X.SX32 R44, R54, R35, 0x1, P6 ;  /* 0x00000023362c7211 */ /* 0x000fe400030f0eff */
[----:B------:R-:W-:Y:S01]  /*12280*/  ISETP.GT.U32.AND P2, PT, R39, R57, PT ;  /* 0x000000392700720c */ /* 0x000fe20003f44070 */
[----:B------:R0:W-:Y:S01]  /*12290*/  STL [R1+0x26c], R43 ;  /* 0x00026c2b01007387 */ /* 0x0001e20000100800 */
[----:B------:R-:W-:Y:S01]  /*122a0*/  SEL R55, R5, R55, !P3 ;  /* 0x0000003705377207 */ /* 0x000fe20005800000 */
[----:B------:R-:W-:-:S02]  /*122b0*/  IMAD R53, R53, UR4, RZ ;  /* 0x0000000435357c24 */ /* 0x000fc4000f8e02ff */
[----:B------:R0:W2:Y:S01]  /*122c0*/  @P0 LDG.E.U8 R103, desc[UR18][R42.64] ;  /* 0x000000122a670981 */ /* 0x0000a2000c1e1100 */
[----:B------:R-:W-:Y:S01]  /*122d0*/  ISETP.GE.AND P4, PT, R111, RZ, PT ;  /* 0x000000ff6f00720c */ /* 0x000fe20003f86270 */
[----:B------:R-:W-:Y:S01]  /*122e0*/  IMAD R55, R55, UR13, RZ ;  /* 0x0000000d37377c24 */ /* 0x000fe2000f8e02ff */
[----:B------:R-:W1:Y:S01]  /*122f0*/  LDCU UR4, c[0x0][0x3b0] ;  /* 0x00007600ff0477ac */ /* 0x000e620008000800 */
[----:B------:R-:W-:Y:S02]  /*12300*/  @!P5 IMAD.IADD R56, R56, 0x1, -R39 ;  /* 0x000000013838d824 */ /* 0x000fe400078e0a27 */
[----:B0-----:R-:W-:Y:S02]  /*12310*/  @P0 IMAD.MOV.U32 R42, RZ, RZ, R41 ;  /* 0x000000ffff2a0224 */ /* 0x001fe400078e0029 */
[----:B------:R-:W-:Y:S01]  /*12320*/  @P0 IMAD.MOV.U32 R43, RZ, RZ, R44 ;  /* 0x000000ffff2b0224 */ /* 0x000fe200078e002c */
[----:B------:R-:W-:Y:S01]  /*12330*/  ISETP.GT.U32.AND P5, PT, R39, R58, PT ;  /* 0x0000003a2700720c */ /* 0x000fe20003fa4070 */
[----:B------:R0:W-:Y:S01]  /*12340*/  STL [R1+0x278], R41 ;  /* 0x0002782901007387 */ /* 0x0001e20000100800 */
[----:B------:R-:W-:Y:S01]  /*12350*/  @!P2 IMAD.IADD R57, R57, 0x1, -R39 ;  /* 0x000000013939a824 */ /* 0x000fe200078e0a27 */
[----:B------:R-:W-:Y:S01]  /*12360*/  PRMT R99, RZ, 0x7610, R99 ;  /* 0x00007610ff637816 */ /* 0x000fe20000000063 */
[----:B------:R-:W1:Y:S01]  /*12370*/  LDCU UR13, c[0x0][0x3b0] ;  /* 0x00007600ff0d77ac */ /* 0x000e620008000800 */
[----:B------:R0:W2:Y:S01]  /*12380*/  @P0 LDG.E.U8 R102, desc[UR18][R42.64] ;  /* 0x000000122a660981 */ /* 0x0000a2000c1e1100 */
[----:B------:R-:W-:Y:S01]  /*12390*/  @!P4 IMAD.MOV R56, RZ, RZ, -R56 ;  /* 0x000000ffff38c224 */ /* 0x000fe200078e0a38 */
[----:B0-----:R-:W-:-:S04]  /*123a0*/  IADD3 R42, P6, PT, R53, R38, RZ ;  /* 0x00000026352a7210 */ /* 0x001fc80007fde0ff */
[----:B------:R-:W-:Y:S02]  /*123b0*/  LEA.HI.X.SX32 R43, R53, R35, 0x1, P6 ;  /* 0x00000023352b7211 */ /* 0x000fe400030f0eff */
[----:B------:R-:W-:Y:S01]  /*123c0*/  IADD3 R41, P6, PT, R55, R38, RZ ;  /* 0x0000002637297210 */ /* 0x000fe20007fde0ff */
[----:B------:R0:W-:Y:S01]  /*123d0*/  STL [R1+0x274], R44 ;  /* 0x0002742c01007387 */ /* 0x0001e20000100800 */
[----:B------:R-:W-:Y:S01]  /*123e0*/  ISETP.GT.U32.AND P2, PT, R39, R57, PT ;  /* 0x000000392700720c */ /* 0x000fe20003f44070 */
[----:B------:R-:W-:Y:S01]  /*123f0*/  @!P5 IMAD.IADD R58, R58, 0x1, -R39 ;  /* 0x000000013a3ad824 */ /* 0x000fe200078e0a27 */
[----:B------:R-:W-:Y:S01]  /*12400*/  SEL R56, R5, R56, !P3 ;  /* 0x0000003805387207 */ /* 0x000fe20005800000 */
[----:B------:R-:W5:Y:S01]  /*12410*/  LDL.LU R111, [R1+0xa54] ;  /* 0x000a5400016f7983 */ /* 0x000f620000300800 */
[----:B------:R-:W-:-:S03]  /*12420*/  ISETP.GE.AND P4, PT, R110, RZ, PT ;  /* 0x000000ff6e00720c */ /* 0x000fc60003f86270 */
[----:B------:R1:W2:Y:S01]  /*12430*/  @P0 LDG.E.U8 R101, desc[UR18][R42.64] ;  /* 0x000000122a650981 */ /* 0x0002a2000c1e1100 */
[----:B0-----:R-:W-:Y:S02]  /*12440*/  LEA.HI.X.SX32 R44, R55, R35, 0x1, P6 ;  /* 0x00000023372c7211 */ /* 0x001fe400030f0eff */
[C---:B------:R-:W-:Y:S01]  /*12450*/  ISETP.GT.U32.AND P6, PT, R39.reuse, R59, PT ;  /* 0x0000003b2700720c */ /* 0x040fe20003fc4070 */
[----:B-1----:R-:W-:Y:S01]  /*12460*/  IMAD R56, R56, UR4, RZ ;  /* 0x0000000438387c24 */ /* 0x002fe2000f8e02ff */
[----:B------:R-:W-:Y:S01]  /*12470*/  ISETP.GT.U32.AND P5, PT, R39, R58, PT ;  /* 0x0000003a2700720c */ /* 0x000fe20003fa4070 */
[----:B------:R0:W-:Y:S01]  /*12480*/  STL [R1+0x280], R42 ;  /* 0x0002802a01007387 */ /* 0x0001e20000100800 */
[----:B------:R-:W-:Y:S01]  /*12490*/  @!P2 IMAD.IADD R57, R57, 0x1, -R39 ;  /* 0x000000013939a824 */ /* 0x000fe200078e0a27 */
[----:B------:R-:W1:Y:S02]  /*124a0*/  LDCU UR4, c[0x0][0x3b0] ;  /* 0x00007600ff0477ac */ /* 0x000e640008000800 */
[----:B------:R4:W-:Y:S04]  /*124b0*/  STL [R1+0x27c], R43 ;  /* 0x00027c2b01007387 */ /* 0x0009e80000100800 */
[----:B------:R4:W-:Y:S01]  /*124c0*/  STL [R1+0x2b0], R41 ;  /* 0x0002b02901007387 */ /* 0x0009e20000100800 */
[----:B0-----:R-:W-:-:S02]  /*124d0*/  @P0 IMAD.MOV.U32 R42, RZ, RZ, R41 ;  /* 0x000000ffff2a0224 */ /* 0x001fc400078e0029 */
[----:B------:R-:W-:Y:S01]  /*124e0*/  @!P6 IMAD.IADD R59, R59, 0x1, -R39 ;  /* 0x000000013b3be824 */ /* 0x000fe200078e0a27 */
[----:B------:R0:W-:Y:S01]  /*124f0*/  STL [R1+0x2ac], R44 ;  /* 0x0002ac2c01007387 */ /* 0x0001e20000100800 */
[----:B----4-:R-:W-:Y:S01]  /*12500*/  @P0 IMAD.MOV.U32 R43, RZ, RZ, R44 ;  /* 0x000000ffff2b0224 */ /* 0x010fe200078e002c */
[----:B------:R-:W-:Y:S01]  /*12510*/  IADD3 R41, P6, PT, R56, R38, RZ ;  /* 0x0000002638297210 */ /* 0x000fe20007fde0ff */
[----:B------:R-:W-:Y:S01]  /*12520*/  @!P4 IMAD.MOV R57, RZ, RZ, -R57 ;  /* 0x000000ffff39c224 */ /* 0x000fe200078e0a39 */
[C---:B------:R-:W-:Y:S01]  /*12530*/  ISETP.GT.U32.AND P2, PT, R39.reuse, R59, PT ;  /* 0x0000003b2700720c */ /* 0x040fe20003f44070 */
[----:B------:R-:W-:Y:S01]  /*12540*/  @!P5 IMAD.IADD R58, R58, 0x1, -R39 ;  /* 0x000000013a3ad824 */ /* 0x000fe200078e0a27 */
[----:B------:R4:W2:Y:S01]  /*12550*/  @P0 LDG.E.U8 R100, desc[UR18][R42.64] ;  /* 0x000000122a640981 */ /* 0x0008a2000c1e1100 */
[----:B0-----:R-:W-:Y:S02]  /*12560*/  LEA.HI.X.SX32 R44, R56, R35, 0x1, P6 ;  /* 0x00000023382c7211 */ /* 0x001fe400030f0eff */
[----:B------:R-:W-:Y:S01]  /*12570*/  ISETP.GE.AND P6, PT, R22, RZ, PT ;  /* 0x000000ff1600720c */ /* 0x000fe20003fc6270 */
[----:B------:R-:W5:Y:S01]  /*12580*/  LDL.LU R110, [R1+0xa50] ;  /* 0x000a5000016e7983 */ /* 0x000f620000300800 */
[----:B------:R-:W-:-:S02]  /*12590*/  ISETP.GT.U32.AND P4, PT, R39, R60, PT ;  /* 0x0000003c2700720c */ /* 0x000fc40003f84070 */
[----:B------:R-:W-:Y:S02]  /*125a0*/  SEL R57, R5, R57, !P3 ;  /* 0x0000003905397207 */ /* 0x000fe40005800000 */
[----:B------:R-:W-:-:S03]  /*125b0*/  ISETP.GE.AND P5, PT, R23, RZ, PT ;  /* 0x000000ff1700720c */ /* 0x000fc60003fa6270 */
[----:B------:R-:W-:Y:S01]  /*125c0*/  IMAD R57, R57, UR5, RZ ;  /* 0x0000000539397c24 */ /* 0x000fe2000f8e02ff */
[----:B------:R-:W0:Y:S01]  /*125d0*/  LDCU UR5, c[0x0][0x3b0] ;  /* 0x00007600ff0577ac */ /* 0x000e220008000800 */
[----:B----4-:R-:W-:Y:S01]  /*125e0*/  @P0 IMAD.MOV.U32 R42, RZ, RZ, R41 ;  /* 0x000000ffff2a0224 */ /* 0x010fe200078e0029 */
[----:B------:R4:W-:Y:S01]  /*125f0*/  STL [R1+0x2b8], R41 ;  /* 0x0002b82901007387 */ /* 0x0009e20000100800 */
[----:B------:R-:W-:Y:S02]  /*12600*/  @P0 IMAD.MOV.U32 R43, RZ, RZ, R44 ;  /* 0x000000ffff2b0224 */ /* 0x000fe400078e002c */
[----:B------:R-:W-:Y:S01]  /*12610*/  @!P6 IMAD.MOV R58, RZ, RZ, -R58 ;  /* 0x000000ffff3ae224 */ /* 0x000fe200078e0a3a */
[----:B------:R-:W5:Y:S01]  /*12620*/  LDL.LU R22, [R1+0xa4c] ;  /* 0x000a4c0001167983 */ /* 0x000f620000300800 */
[--C-:B------:R-:W-:Y:S02]  /*12630*/  @!P2 IMAD.IADD R59, R59, 0x1, -R39.reuse ;  /* 0x000000013b3ba824 */ /* 0x100fe400078e0a27 */
[----:B------:R-:W-:Y:S01]  /*12640*/  @!P4 IMAD.IADD R60, R60, 0x1, -R39 ;  /* 0x000000013c3cc824 */ /* 0x000fe200078e0a27 */
[----:B------:R-:W-:Y:S01]  /*12650*/  ISETP.GT.U32.AND P2, PT, R39, R62, PT ;  /* 0x0000003e2700720c */ /* 0x000fe20003f44070 */
[----:B------:R0:W2:Y:S01]  /*12660*/  @P0 LDG.E.U8 R99, desc[UR18][R42.64] ;  /* 0x000000122a630981 */ /* 0x0000a2000c1e1100 */
[----:B----4-:R-:W-:Y:S01]  /*12670*/  IADD3 R41, P6, PT, R57, R38, RZ ;  /* 0x0000002639297210 */ /* 0x010fe20007fde0ff */
[----:B------:R-:W-:Y:S01]  /*12680*/  @!P5 IMAD.MOV R59, RZ, RZ, -R59 ;  /* 0x000000ffff3bd224 */ /* 0x000fe200078e0a3b */
[----:B------:R-:W-:-:S02]  /*12690*/  ISETP.GT.U32.AND P4, PT, R39, R61, PT ;  /* 0x0000003d2700720c */ /* 0x000fc40003f84070 */
[----:B0-----:R-:W-:Y:S02]  /*126a0*/  LEA.HI.X.SX32 R42, R57, R35, 0x1, P6 ;  /* 0x00000023392a7211 */ /* 0x001fe400030f0eff */
[----:B------:R-:W-:Y:S02]  /*126b0*/  ISETP.GT.U32.AND P6, PT, R39, R60, PT ;  /* 0x0000003c2700720c */ /* 0x000fe40003fc4070 */
[C---:B------:R-:W-:Y:S01]  /*126c0*/  SEL R59, R5.reuse, R59, !P3 ;  /* 0x0000003b053b7207 */ /* 0x040fe20005800000 */
[----:B------:R-:W-:Y:S01]  /*126d0*/  STL [R1+0x2b4], R44 ;  /* 0x0002b42c01007387 */ /* 0x000fe20000100800 */
[----:B------:R-:W-:Y:S02]  /*126e0*/  SEL R58, R5, R58, !P3 ;  /* 0x0000003a053a7207 */ /* 0x000fe40005800000 */
[----:B------:R-:W-:Y:S01]  /*126f0*/  ISETP.GE.AND P5, PT, R156, RZ, PT ;  /* 0x000000ff9c00720c */ /* 0x000fe20003fa6270 */
[----:B------:R-:W5:Y:S01]  /*12700*/  LDL.LU R23, [R1+0xa48] ;  /* 0x000a480001177983 */ /* 0x000f620000300800 */
[----:B------:R-:W-:Y:S01]  /*12710*/  IMAD R59, R59, UR5, RZ ;  /* 0x000000053b3b7c24 */ /* 0x000fe2000f8e02ff */
[----:B------:R-:W-:Y:S01]  /*12720*/  PRMT R98, RZ, 0x7610, R98 ;  /* 0x00007610ff627816 */ /* 0x000fe20000000062 */
[----:B------:R-:W-:Y:S01]  /*12730*/  @P0 IMAD.MOV.U32 R43, RZ, RZ, R42 ;  /* 0x000000ffff2b0224 */ /* 0x000fe200078e002a */
[----:B------:R-:W-:Y:S01]  /*12740*/  STL [R1+0x2c0], R41 ;  /* 0x0002c02901007387 */ /* 0x000fe20000100800 */
[--C-:B------:R-:W-:Y:S01]  /*12750*/  @!P2 IMAD.IADD R62, R62, 0x1, -R39.reuse ;  /* 0x000000013e3ea824 */ /* 0x100fe200078e0a27 */
[----:B------:R-:W0:Y:S02]  /*12760*/  LDCU UR5, c[0x0][0x3b0] ;  /* 0x00007600ff0577ac */ /* 0x000e240008000800 */
[----:B------:R4:W-:Y:S01]  /*12770*/  STL [R1+0x2bc], R42 ;  /* 0x0002bc2a01007387 */ /* 0x0009e20000100800 */
[----:B-1----:R-:W-:Y:S01]  /*12780*/  IMAD R58, R58, UR4, RZ ;  /* 0x000000043a3a7c24 */ /* 0x002fe2000f8e02ff */
[----:B------:R-:W1:Y:S01]  /*12790*/  LDCU UR4, c[0x0][0x3b0] ;  /* 0x00007600ff0477ac */ /* 0x000e620008000800 */
[--C-:B------:R-:W-:Y:S01]  /*127a0*/  @!P6 IMAD.IADD R60, R60, 0x1, -R39.reuse ;  /* 0x000000013c3ce824 */ /* 0x100fe200078e0a27 */
[----:B------:R0:W-:Y:S01]  /*127b0*/  STS.U8 [R31+UR9+0x4a00], R97 ;  /* 0x004a00611f007988 */ /* 0x0001e20008000009 */
[----:B------:R-:W-:Y:S01]  /*127c0*/  @!P4 IMAD.IADD R61, R61, 0x1, -R39 ;  /* 0x000000013d3dc824 */ /* 0x000fe200078e0a27 */
[----:B------:R-:W-:Y:S01]  /*127d0*/  ISETP.GT.U32.AND P4, PT, R39, R62, PT ;  /* 0x0000003e2700720c */ /* 0x000fe20003f84070 */
[----:B----4-:R-:W-:Y:S01]  /*127e0*/  @P0 IMAD.MOV.U32 R42, RZ, RZ, R41 ;  /* 0x000000ffff2a0224 */ /* 0x010fe200078e0029 */
[C---:B------:R-:W-:Y:S01]  /*127f0*/  IADD3 R41, P6, PT, R59.reuse, R38, RZ ;  /* 0x000000263b297210 */ /* 0x040fe20007fde0ff */
[----:B------:R-:W5:Y:S04]  /*12800*/  LDL.LU R156, [R1+0xa44] ;  /* 0x000a4400019c7983 */ /* 0x000f680000300800 */
[----:B------:R4:W2:Y:S01]  /*12810*/  @P0 LDG.E.U8 R98, desc[UR18][R42.64] ;  /* 0x000000122a620981 */ /* 0x0008a2000c1e1100 */
[----:B------:R-:W-:-:S02]  /*12820*/  LEA.HI.X.SX32 R44, R59, R35, 0x1, P6 ;  /* 0x000000233b2c7211 */ /* 0x000fc400030f0eff */
[----:B------:R-:W-:Y:S01]  /*12830*/  ISETP.GE.AND P6, PT, R150, RZ, PT ;  /* 0x000000ff9600720c */ /* 0x000fe20003fc6270 */
[----:B------:R-:W-:Y:S01]  /*12840*/  @!P5 IMAD.MOV R60, RZ, RZ, -R60 ;  /* 0x000000ffff3cd224 */ /* 0x000fe200078e0a3c */
[----:B----4-:R-:W-:-:S04]  /*12850*/  IADD3 R42, P2, PT, R58, R38, RZ ;  /* 0x000000263a2a7210 */ /* 0x010fc80007f5e0ff */
[----:B------:R-:W-:Y:S02]  /*12860*/  LEA.HI.X.SX32 R43, R58, R35, 0x1, P2 ;  /* 0x000000233a2b7211 */ /* 0x000fe400010f0eff */
[C---:B------:R-:W-:Y:S02]  /*12870*/  ISETP.GT.U32.AND P2, PT, R39.reuse, R61, PT ;  /* 0x0000003d2700720c */ /* 0x040fe40003f44070 */
[----:B------:R-:W-:Y:S02]  /*12880*/  ISETP.GT.U32.AND P5, PT, R39, R63, PT ;  /* 0x0000003f2700720c */ /* 0x000fe40003fa4070 */
[----:B------:R-:W-:Y:S01]  /*12890*/  SEL R60, R5, R60, !P3 ;  /* 0x0000003c053c7207 */ /* 0x000fe20005800000 */
[----:B------:R-:W-:Y:S01]  /*128a0*/  @!P4 IMAD.IADD R62, R62, 0x1, -R39 ;  /* 0x000000013e3ec824 */ /* 0x000fe200078e0a27 */
[----:B0-----:R-:W-:Y:S02]  /*128b0*/  PRMT R97, RZ, 0x7610, R97 ;  /* 0x00007610ff617816 */ /* 0x001fe40000000061 */
[----:B------:R-:W-:Y:S01]  /*128c0*/  ISETP.GE.AND P4, PT, R20, RZ, PT ;  /* 0x000000ff1400720c */ /* 0x000fe20003f86270 */
[----:B------:R-:W-:Y:S01]  /*128d0*/  IMAD R60, R60, UR12, RZ ;  /* 0x0000000c3c3c7c24 */ /* 0x000fe2000f8e02ff */
[----:B------:R0:W-:Y:S01]  /*128e0*/  STL [R1+0x2f0], R42 ;  /* 0x0002f02a01007387 */ /* 0x0001e20000100800 */
[----:B------:R-:W-:Y:S01]  /*128f0*/  @!P6 IMAD.MOV R62, RZ, RZ, -R62 ;  /* 0x000000ffff3ee224 */ /* 0x000fe200078e0a3e */
[----:B------:R-:W4:Y:S01]  /*12900*/  LDCU UR12, c[0x0][0x3b0] ;  /* 0x00007600ff0c77ac */ /* 0x000f220008000800 */
[----:B------:R-:W-:Y:S01]  /*12910*/  @!P2 IMAD.IADD R61, R61, 0x1, -R39 ;  /* 0x000000013d3da824 */ /* 0x000fe200078e0a27 */
[----:B------:R-:W-:Y:S04]  /*12920*/  STL [R1+0x2ec], R43 ;  /* 0x0002ec2b01007387 */ /* 0x000fe80000100800 */
[----:B------:R0:W2:Y:S01]  /*12930*/  @P0 LDG.E.U8 R97, desc[UR18][R42.64] ;  /* 0x000000122a610981 */ /* 0x0000a2000c1e1100 */
[----:B------:R-:W-:-:S03]  /*12940*/  SEL R62, R5, R62, !P3 ;  /* 0x0000003e053e7207 */ /* 0x000fc60005800000 */
[----:B------:R1:W-:Y:S01]  /*12950*/  STL [R1+0x2f8], R41 ;  /* 0x0002f82901007387 */ /* 0x0003e20000100800 */
[----:B------:R-:W-:-:S03]  /*12960*/  @!P5 IMAD.IADD R63, R63, 0x1, -R39 ;  /* 0x000000013f3fd824 */ /* 0x000fc600078e0a27 */
[----:B------:R4:W-:Y:S01]  /*12970*/  STS.U8 [R31+UR9+0x4e00], R96 ;  /* 0x004e00601f007988 */ /* 0x0009e20008000009 */
[----:B0-----:R-:W-:-:S03]  /*12980*/  @P0 IMAD.MOV.U32 R42, RZ, RZ, R41 ;  /* 0x000000ffff2a0224 */ /* 0x001fc600078e0029 */
[----:B------:R-:W5:Y:S01]  /*12990*/  LDL.LU R150, [R1+0xa40] ;  /* 0x000a400001967983 */ /* 0x000f620000300800 */
[----:B-1----:R-:W-:Y:S01]  /*129a0*/  IADD3 R41, P2, PT, R60, R38, RZ ;  /* 0x000000263c297210 */ /* 0x002fe20007f5e0ff */
[----:B------:R-:W-:Y:S02]  /*129b0*/  @P0 IMAD.MOV.U32 R43, RZ, RZ, R44 ;  /* 0x000000ffff2b0224 */ /* 0x000fe400078e002c */
[----:B------:R0:W-:Y:S01]  /*129c0*/  STL [R1+0x2f4], R44 ;  /* 0x0002f42c01007387 */ /* 0x0001e20000100800 */
[----:B----4-:R-:W-:Y:S01]  /*129d0*/  PRMT R96, RZ, 0x7610, R96 ;  /* 0x00007610ff607816 */ /* 0x010fe20000000060 */
[----:B------:R-:W-:Y:S02]  /*129e0*/  @!P4 IMAD.MOV R61, RZ, RZ, -R61 ;  /* 0x000000ffff3dc224 */ /* 0x000fe400078e0a3d */
[----:B------:R1:W-:Y:S01]  /*129f0*/  STS.U8 [R31+UR9+0x5200], R95 ;  /* 0x0052005f1f007988 */ /* 0x0003e20008000009 */
[----:B------:R-:W-:Y:S01]  /*12a00*/  IMAD R62, R62, UR4, RZ ;  /* 0x000000043e3e7c24 */ /* 0x000fe2000f8e02ff */
[----:B------:R-:W-:Y:S01]  /*12a10*/  ISETP.GT.U32.AND P5, PT, R39, R63, PT ;  /* 0x0000003f2700720c */ /* 0x000fe20003fa4070 */
[----:B------:R-:W4:Y:S01]  /*12a20*/  LDCU UR4, c[0x0][0x3b0] ;  /* 0x00007600ff0477ac */ /* 0x000f220008000800 */
[----:B------:R3:W2:Y:S01]  /*12a30*/  @P0 LDG.E.U8 R96, desc[UR18][R42.64] ;  /* 0x000000122a600981 */ /* 0x0006a2000c1e1100 */
[----:B0-----:R-:W-:-:S02]  /*12a40*/  LEA.HI.X.SX32 R44, R60, R35, 0x1, P2 ;  /* 0x000000233c2c7211 */ /* 0x001fc400010f0eff */
[----:B------:R-:W-:Y:S01]  /*12a50*/  ISETP.GT.U32.AND P6, PT, R39, R64, PT ;  /* 0x000000402700720c */ /* 0x000fe20003fc4070 */
[----:B------:R-:W5:Y:S01]  /*12a60*/  LDL.LU R20, [R1+0xa3c] ;  /* 0x000a3c0001147983 */ /* 0x000f620000300800 */
[----:B-1----:R-:W-:Y:S02]  /*12a70*/  PRMT R95, RZ, 0x7610, R95 ;  /* 0x00007610ff5f7816 */ /* 0x002fe4000000005f */
[----:B------:R-:W-:Y:S01]  /*12a80*/  SEL R61, R5, R61, !P3 ;  /* 0x0000003d053d7207 */ /* 0x000fe20005800000 */
[----:B---3--:R-:W-:Y:S02]  /*12a90*/  @P0 IMAD.MOV.U32 R42, RZ, RZ, R41 ;  /* 0x000000ffff2a0224 */ /* 0x008fe400078e0029 */
[----:B------:R-:W-:Y:S01]  /*12aa0*/  @P0 IMAD.MOV.U32 R43, RZ, RZ, R44 ;  /* 0x000000ffff2b0224 */ /* 0x000fe200078e002c */
[----:B------:R-:W-:Y:S02]  /*12ab0*/  IADD3 R45, P4, PT, R62, R38, RZ ;  /* 0x000000263e2d7210 */ /* 0x000fe40007f9e0ff */
[----:B------:R-:W-:-:S02]  /*12ac0*/  ISETP.GE.AND P2, PT, R21, RZ, PT ;  /* 0x000000ff1500720c */ /* 0x000fc40003f46270 */
[----:B------:R0:W3:Y:S01]  /*12ad0*/  @P0 LDG.E.U8 R95, desc[UR18][R42.64] ;  /* 0x000000122a5f0981 */ /* 0x0000e2000c1e1100 */
[----:B------:R-:W-:Y:S01]  /*12ae0*/  IMAD R61, R61, UR5, RZ ;  /* 0x000000053d3d7c24 */ /* 0x000fe2000f8e02ff */
[----:B------:R-:W1:Y:S01]  /*12af0*/  LDCU UR5, c[0x0][0x3b0] ;  /* 0x00007600ff0577ac */ /* 0x000e620008000800 */
[--C-:B------:R-:W-:Y:S01]  /*12b00*/  @!P5 IMAD.IADD R63, R63, 0x1, -R39.reuse ;  /* 0x000000013f3fd824 */ /* 0x100fe200078e0a27 */
[----:B------:R4:W-:Y:S01]  /*12b10*/  STL [R1+0x300], R41 ;  /* 0x0003002901007387 */ /* 0x0009e20000100800 */
[----:B0-----:R-:W-:Y:S02]  /*12b20*/  LEA.HI.X.SX32 R42, R62, R35, 0x1, P4 ;  /* 0x000000233e2a7211 */ /* 0x001fe400020f0eff */
[----:B------:R-:W-:Y:S01]  /*12b30*/  ISETP.GT.U32.AND P4, PT, R39, R66, PT ;  /* 0x000000422700720c */ /* 0x000fe20003f84070 */
[----:B------:R-:W-:Y:S01]  /*12b40*/  @!P6 IMAD.IADD R64, R64, 0x1, -R39 ;  /* 0x000000014040e824 */ /* 0x000fe200078e0a27 */
[----:B----4-:R-:W-:Y:S01]  /*12b50*/  IADD3 R41, P5, PT, R61, R38, RZ ;  /* 0x000000263d297210 */ /* 0x010fe20007fbe0ff */
[----:B------:R0:W-:Y:S01]  /*12b60*/  STL [R1+0x2fc], R44 ;  /* 0x0002fc2c01007387 */ /* 0x0001e20000100800 */
[----:B------:R-:W-:-:S02]  /*12b70*/  @!P2 IMAD.MOV R63, RZ, RZ, -R63 ;  /* 0x000000ffff3fa224 */ /* 0x000fc400078e0a3f */
[----:B------:R-:W-:Y:S01]  /*12b80*/  ISETP.GT.U32.AND P6, PT, R39, R64, PT ;  /* 0x000000402700720c */ /* 0x000fe20003fc4070 */
[----:B------:R-:W5:Y:S01]  /*12b90*/  LDL.LU R21, [R1+0xa38] ;  /* 0x000a380001157983 */ /* 0x000f620000300800 */
[----:B------:R-:W-:Y:S02]  /*12ba0*/  ISETP.GE.AND P2, PT, R18, RZ, PT ;  /* 0x000000ff1200720c */ /* 0x000fe40003f46270 */
[----:B0-----:R-:W-:Y:S02]  /*12bb0*/  LEA.HI.X.SX32 R44, R61, R35, 0x1, P5 ;  /* 0x000000233d2c7211 */ /* 0x001fe400028f0eff */
[----:B------:R-:W-:Y:S01]  /*12bc0*/  ISETP.GT.U32.AND P5, PT, R39, R65, PT ;  /* 0x000000412700720c */ /* 0x000fe20003fa4070 */
[----:B------:R-:W-:Y:S01]  /*12bd0*/  @!P4 IMAD.IADD R66, R66, 0x1, -R39 ;  /* 0x000000014242c824 */ /* 0x000fe200078e0a27 */
[----:B------:R-:W-:Y:S01]  /*12be0*/  SEL R63, R5, R63, !P3 ;  /* 0x0000003f053f7207 */ /* 0x000fe20005800000 */
[----:B------:R0:W-:Y:S01]  /*12bf0*/  STS.U8 [R31+UR9+0x5600], R94 ;  /* 0x0056005e1f007988 */ /* 0x0001e20008000009 */
[----:B------:R-:W-:-:S02]  /*12c00*/  @P0 IMAD.MOV.U32 R43, RZ, RZ, R42 ;  /* 0x000000ffff2b0224 */ /* 0x000fc400078e002a */
[----:B------:R-:W-:Y:S01]  /*12c10*/  ISETP.GT.U32.AND P4, PT, R39, R66, PT ;  /* 0x000000422700720c */ /* 0x000fe20003f84070 */
[----:B------:R-:W-:Y:S01]  /*12c20*/  STL [R1+0x328], R45 ;  /* 0x0003282d01007387 */ /* 0x000fe20000100800 */
[----:B------:R-:W-:Y:S01]  /*12c30*/  IMAD R63, R63, UR4, RZ ;  /* 0x000000043f3f7c24 */ /* 0x000fe2000f8e02ff */
[----:B------:R-:W4:Y:S02]  /*12c40*/  LDCU UR4, c[0x0][0x3b0] ;  /* 0x00007600ff0477ac */ /* 0x000f240008000800 */
[----:B------:R1:W-:Y:S01]  /*12c50*/  STL [R1+0x324], R42 ;  /* 0x0003242a01007387 */ /* 0x0003e20000100800 */
[----:B0-----:R-:W-:Y:S01]  /*12c60*/  PRMT R94, RZ, 0x7610, R94 ;  /* 0x00007610ff5e7816 */ /* 0x001fe2000000005e */
[--C-:B------:R-:W-:Y:S02]  /*12c70*/  @!P5 IMAD.IADD R65, R65, 0x1, -R39.reuse ;  /* 0x000000014141d824 */ /* 0x100fe400078e0a27 */
[----:B------:R0:W-:Y:S01]  /*12c80*/  STS.U8 [R31+UR9+0x5a00], R93 ;  /* 0x005a005d1f007988 */ /* 0x0001e20008000009 */
[----:B------:R-:W-:-:S02]  /*12c90*/  @!P6 IMAD.IADD R64, R64, 0x1, -R39 ;  /* 0x000000014040e824 */ /* 0x000fc400078e0a27 */
[----:B-1----:R-:W-:Y:S01]  /*12ca0*/  @P0 IMAD.MOV.U32 R42, RZ, RZ, R45 ;  /* 0x000000ffff2a0224 */ /* 0x002fe200078e002d */
[----:B------:R1:W-:Y:S01]  /*12cb0*/  STL [R1+0x330], R41 ;  /* 0x0003302901007387 */ /* 0x0003e20000100800 */
[----:B0-----:R-:W-:-:S03]  /*12cc0*/  PRMT R93, RZ, 0x7610, R93 ;  /* 0x00007610ff5d7816 */ /* 0x001fc6000000005d */
[----:B------:R0:W2:Y:S01]  /*12cd0*/  @P0 LDG.E.U8 R94, desc[UR18][R42.64] ;  /* 0x000000122a5e0981 */ /* 0x0000a2000c1e1100 */
[----:B------:R-:W-:Y:S01]  /*12ce0*/  @!P2 IMAD.MOV R64, RZ, RZ, -R64 ;  /* 0x000000ffff40a224 */ /* 0x000fe200078e0a40 */
[----:B------:R-:W-:Y:S01]  /*12cf0*/  ISETP.GT.U32.AND P5, PT, R39, R65, PT ;  /* 0x000000412700720c */ /* 0x000fe20003fa4070 */
[----:B------:R-:W-:Y:S02]  /*12d00*/  @!P4 IMAD.IADD R66, R66, 0x1, -R39 ;  /* 0x000000014242c824 */ /* 0x000fe400078e0a27 */
[----:B0-----:R-:W-:Y:S02]  /*12d10*/  @P0 IMAD.MOV.U32 R42, RZ, RZ, R41 ;  /* 0x000000ffff2a0224 */ /* 0x001fe400078e0029 */
[----:B------:R-:W-:Y:S01]  /*12d20*/  @P0 IMAD.MOV.U32 R43, RZ, RZ, R44 ;  /* 0x000000ffff2b0224 */ /* 0x000fe200078e002c */
[----:B-1----:R-:W-:Y:S02]  /*12d30*/  IADD3 R41, P6, PT, R63, R38, RZ ;  /* 0x000000263f297210 */ /* 0x002fe40007fde0ff */
[----:B------:R-:W-:-:S02]  /*12d40*/  ISETP.GE.AND P4, PT, R146, RZ, PT ;  /* 0x000000ff9200720c */ /* 0x000fc40003f86270 */
[----:B------:R0:W2:Y:S01]  /*12d50*/  @P0 LDG.E.U8 R93, desc[UR18][R42.64] ;  /* 0x000000122a5d0981 */ /* 0x0000a2000c1e1100 */
[----:B------:R-:W-:Y:S02]  /*12d60*/  SEL R64, R5, R64, !P3 ;  /* 0x0000004005407207 */ /* 0x000fe40005800000 */
[----:B------:R-:W-:Y:S01]  /*12d70*/  ISETP.GE.AND P2, PT, R19, RZ, PT ;  /* 0x000000ff1300720c */ /* 0x000fe20003f46270 */
[----:B------:R-:W-:Y:S01]  /*12d80*/  STL [R1+0x32c], R44 ;  /* 0x00032c2c01007387 */ /* 0x000fe20000100800 */
[----:B0-----:R-:W-:Y:S01]  /*12d90*/  LEA.HI.X.SX32 R42, R63, R35, 0x1, P6 ;  /* 0x000000233f2a7211 */ /* 0x001fe200030f0eff */
[----:B----4-:R-:W-:Y:S01]  /*12da0*/  IMAD R64, R64, UR4, RZ ;  /* 0x0000000440407c24 */ /* 0x010fe2000f8e02ff */
[----:B------:R-:W-:Y:S01]  /*12db0*/  ISETP.GT.U32.AND P6, PT, R39, R69, PT ;  /* 0x000000452700720c */ /* 0x000fe20003fc4070 */
[----:B------:R-:W5:Y:S01]  /*12dc0*/  LDL.LU R18, [R1+0xa34] ;  /* 0x000a340001127983 */ /* 0x000f620000300800 */
[----:B------:R-:W-:Y:S01]  /*12dd0*/  @!P5 IMAD.IADD R65, R65, 0x1, -R39 ;  /* 0x000000014141d824 */ /* 0x000fe200078e0a27 */
[----:B------:R-:W-:Y:S01]  /*12de0*/  PRMT R91, RZ, 0x7610, R91 ;  /* 0x00007610ff5b7816 */ /* 0x000fe2000000005b */
[----:B------:R-:W-:Y:S01]  /*12df0*/  @P0 IMAD.MOV.U32 R43, RZ, RZ, R42 ;  /* 0x000000ffff2b0224 */ /* 0x000fe200078e002a */
[----:B------:R-:W-:Y:S04]  /*12e00*/  STL [R1+0x338], R41 ;  /* 0x0003382901007387 */ /* 0x000fe80000100800 */
[----:B------:R-:W-:Y:S01]  /*12e10*/  @!P2 IMAD.MOV R66, RZ, RZ, -R66 ;  /* 0x000000ffff42a224 */ /* 0x000fe200078e0a42 */
[----:B------:R-:W0:Y:S01]  /*12e20*/  LDCU UR4, c[0x0][0x3b0] ;  /* 0x00007600ff0477ac */ /* 0x000e220008000800 */
[----:B------:R1:W-:Y:S01]  /*12e30*/  STL [R1+0x334], R42 ;  /* 0x0003342a01007387 */ /* 0x0003e20000100800 */
[----:B------:R-:W-:Y:S01]  /*12e40*/  @!P4 IMAD.MOV R65, RZ, RZ, -R65 ;  /* 0x000000ffff41c224 */ /* 0x000fe200078e0a41 */
[----:B------:R-:W-:Y:S01]  /*12e50*/  ISETP.GT.U32.AND P4, PT, R39, R68, PT ;  /* 0x000000442700720c */ /* 0x000fe20003f84070 */
[----:B------:R-:W-:Y:S01]  /*12e60*/  @!P6 IMAD.IADD R69, R69, 0x1, -R39 ;  /* 0x000000014545e824 */ /* 0x000fe200078e0a27 */
[----:B------:R-:W-:Y:S01]  /*12e70*/  SEL R66, R5, R66, !P3 ;  /* 0x0000004205427207 */ /* 0x000fe20005800000 */
[----:B------:R-:W5:Y:S01]  /*12e80*/  LDL.LU R19, [R1+0xa30] ;  /* 0x000a300001137983 */ /* 0x000f620000300800 */
[----:B-1----:R-:W-:Y:S01]  /*12e90*/  @P0 IMAD.MOV.U32 R42, RZ, RZ, R41 ;  /* 0x000000ffff2a0224 */ /* 0x002fe200078e0029 */
[----:B------:R-:W-:-:S02]  /*12ea0*/  IADD3 R41, P5, PT, R64, R38, RZ ;  /* 0x0000002640297210 */ /* 0x000fc40007fbe0ff */
[----:B------:R-:W5:Y:S02]  /*12eb0*/  LDL.LU R146, [R1+0xa2c] ;  /* 0x000a2c0001927983 */ /* 0x000f640000300800 */
[----:B------:R-:W-:Y:S02]  /*12ec0*/  LEA.HI.X.SX32 R44, R64, R35, 0x1, P5 ;  /* 0x00000023402c7211 */ /* 0x000fe400028f0eff */
[----:B------:R1:W4:Y:S01]  /*12ed0*/  @P0 LDG.E.U8 R92, desc[UR18][R42.64] ;  /* 0x000000122a5c0981 */ /* 0x000322000c1e1100 */
[C---:B------:R-:W-:Y:S02]  /*12ee0*/  ISETP.GT.U32.AND P5, PT, R39.reuse, R67, PT ;  /* 0x000000432700720c */ /* 0x040fe40003fa4070 */
[----:B------:R-:W-:Y:S02]  /*12ef0*/  ISETP.GT.U32.AND P6, PT, R39, R69, PT ;  /* 0x000000452700720c */ /* 0x000fe40003fc4070 */
[----:B------:R-:W-:Y:S01]  /*12f00*/  SEL R65, R5, R65, !P3 ;  /* 0x0000004105417207 */ /* 0x000fe20005800000 */
[----:B------:R0:W-:Y:S04]  /*12f10*/  STL [R1+0x340], R41 ;  /* 0x0003402901007387 */ /* 0x0001e80000100800 */
[----:B------:R-:W-:Y:S01]  /*12f20*/  IMAD R65, R65, UR12, RZ ;  /* 0x0000000c41417c24 */ /* 0x000fe2000f8e02ff */
[----:B------:R-:W-:Y:S01]  /*12f30*/  ISETP.GE.AND P2, PT, R139, RZ, PT ;  /* 0x000000ff8b00720c */ /* 0x000fe20003f46270 */
[----:B-1----:R-:W-:-:S02]  /*12f40*/  @P0 IMAD.MOV.U32 R42, RZ, RZ, R41 ;  /* 0x000000ffff2a0224 */ /* 0x002fc400078e0029 */
[----:B------:R-:W-:Y:S02]  /*12f50*/  @P0 IMAD.MOV.U32 R43, RZ, RZ, R44 ;  /* 0x000000ffff2b0224 */ /* 0x000fe400078e002c */
[----:B------:R-:W-:Y:S02]  /*12f60*/  IMAD R66, R66, UR5, RZ ;  /* 0x0000000542427c24 */ /* 0x000fe4000f8e02ff */
[--C-:B------:R-:W-:Y:S01]  /*12f70*/  @!P4 IMAD.IADD R68, R68, 0x1, -R39.reuse ;  /* 0x000000014444c824 */ /* 0x100fe200078e0a27 */
[----:B0-----:R-:W-:Y:S01]  /*12f80*/  IADD3 R41, P4, PT, R65, R38, RZ ;  /* 0x0000002641297210 */ /* 0x001fe20007f9e0ff */
[--C-:B------:R-:W-:Y:S01]  /*12f90*/  @!P5 IMAD.IADD R67, R67, 0x1, -R39.reuse ;  /* 0x000000014343d824 */ /* 0x100fe200078e0a27 */
[----:B------:R0:W-:Y:S01]  /*12fa0*/  STL [R1+0x33c], R44 ;  /* 0x00033c2c01007387 */ /* 0x0001e20000100800 */
[----:B------:R-:W-:Y:S01]  /*12fb0*/  @!P6 IMAD.IADD R69, R69, 0x1, -R39 ;  /* 0x000000014545e824 */ /* 0x000fe200078e0a27 */
[----:B------:R-:W-:Y:S01]  /*12fc0*/  ISETP.GT.U32.AND P5, PT, R39, R68, PT ;  /* 0x000000442700720c */ /* 0x000fe20003fa4070 */
[----:B------:R-:W1:Y:S01]  /*12fd0*/  LDCU UR5, c[0x0][0x3b0] ;  /* 0x00007600ff0577ac */ /* 0x000e620008000800 */
[----:B------:R0:W2:Y:S01]  /*12fe0*/  @P0 LDG.E.U8 R91, desc[UR18][R42.64] ;  /* 0x000000122a5b0981 */ /* 0x0000a2000c1e1100 */
[----:B------:R-:W1:Y:S01]  /*12ff0*/  LDCU UR12, c[0x0][0x3b0] ;  /* 0x00007600ff0c77ac */ /* 0x000e620008000800 */
[----:B------:R-:W-:-:S02]  /*13000*/  PRMT R90, RZ, 0x7610, R90 ;  /* 0x00007610ff5a7816 */ /* 0x000fc4000000005a */
[----:B------:R-:W5:Y:S01]  /*13010*/  LDL.LU R139, [R1+0xa28] ;  /* 0x000a2800018b7983 */ /* 0x000f620000300800 */
[----:B0-----:R-:W-:Y:S02]  /*13020*/  LEA.HI.X.SX32 R44, R65, R35, 0x1, P4 ;  /* 0x00000023412c7211 */ /* 0x001fe400020f0eff */
[----:B------:R-:W-:Y:S02]  /*13030*/  ISETP.GT.U32.AND P4, PT, R39, R67, PT ;  /* 0x000000432700720c */ /* 0x000fe40003f84070 */
[----:B------:R-:W-:-:S04]  /*13040*/  IADD3 R42, P6, PT, R66, R38, RZ ;  /* 0x00000026422a7210 */ /* 0x000fc80007fde0ff */
[----:B------:R-:W-:Y:S02]  /*13050*/  LEA.HI.X.SX32 R43, R66, R35, 0x1, P6 ;  /* 0x00000023422b7211 */ /* 0x000fe400030f0eff */
[----:B------:R-:W-:Y:S01]  /*13060*/  ISETP.GT.U32.AND P6, PT, R39, R70, PT ;  /* 0x000000462700720c */ /* 0x000fe20003fc4070 */
[----:B------:R-:W-:Y:S01]  /*13070*/  @!P2 IMAD.MOV R69, RZ, RZ, -R69 ;  /* 0x000000ffff45a224 */ /* 0x000fe200078e0a45 */
[----:B------:R-:W-:Y:S01]  /*13080*/  ISETP.GE.AND P2, PT, R16, RZ, PT ;  /* 0x000000ff1000720c */ /* 0x000fe20003f46270 */
[--C-:B------:R-:W-:Y:S01]  /*13090*/  @!P5 IMAD.IADD R68, R68, 0x1, -R39.reuse ;  /* 0x000000014444d824 */ /* 0x100fe200078e0a27 */
[----:B------:R-:W-:Y:S01]  /*130a0*/  ISETP.GE.AND P5, PT, R17, RZ, PT ;  /* 0x000000ff1100720c */ /* 0x000fe20003fa6270 */
[----:B------:R-:W-:Y:S01]  /*130b0*/  @!P4 IMAD.IADD R67, R67, 0x1, -R39 ;  /* 0x000000014343c824 */ /* 0x000fe200078e0a27 */
[----:B------:R-:W-:Y:S01]  /*130c0*/  ISETP.GT.U32.AND P4, PT, R39, R71, PT ;  /* 0x000000472700720c */ /* 0x000fe20003f84070 */
[----:B------:R0:W-:Y:S01]  /*130d0*/  STL [R1+0x368], R42 ;  /* 0x0003682a01007387 */ /* 0x0001e20000100800 */
[----:B------:R-:W-:-:S02]  /*130e0*/  SEL R69, R5, R69, !P3 ;  /* 0x0000004505457207 */ /* 0x000fc40005800000 */
[----:B------:R-:W-:Y:S01]  /*130f0*/  PRMT R89, RZ, 0x7610, R89 ;  /* 0x00007610ff597816 */ /* 0x000fe20000000059 */
[----:B------:R0:W2:Y:S02]  /*13100*/  @P0 LDG.E.U8 R90, desc[UR18][R42.64] ;  /* 0x000000122a5a0981 */ /* 0x0000a4000c1e1100 */
[----:B------:R-:W-:Y:S02]  /*13110*/  @!P6 IMAD.IADD R70, R70, 0x1, -R39 ;  /* 0x000000014646e824 */ /* 0x000fe400078e0a27 */
[----:B------:R-:W-:-:S03]  /*13120*/  @!P2 IMAD.MOV R68, RZ, RZ, -R68 ;  /* 0x000000ffff44a224 */ /* 0x000fc600078e0a44 */
[----:B------:R-:W-:Y:S01]  /*13130*/  ISETP.GT.U32.AND P6, PT, R39, R70, PT ;  /* 0x000000462700720c */ /* 0x000fe20003fc4070 */
[----:B------:R-:W-:Y:S01]  /*13140*/  IMAD R69, R69, UR4, RZ ;  /* 0x0000000445457c24 */ /* 0x000fe2000f8e02ff */
[----:B------:R1:W-:Y:S01]  /*13150*/  STL [R1+0x370], R41 ;  /* 0x0003702901007387 */ /* 0x0003e20000100800 */
[----:B------:R-:W-:Y:S01]  /*13160*/  @!P5 IMAD.MOV R67, RZ, RZ, -R67 ;  /* 0x000000ffff43d224 */ /* 0x000fe200078e0a43 */
[----:B------:R-:W-:Y:S01]  /*13170*/  SEL R68, R5, R68, !P3 ;  /* 0x0000004405447207 */ /* 0x000fe20005800000 */
[----:B------:R-:W-:Y:S01]  /*13180*/  @!P4 IMAD.IADD R71, R71, 0x1, -R39 ;  /* 0x000000014747c824 */ /* 0x000fe200078e0a27 */
[----:B------:R1:W-:Y:S01]  /*13190*/  STL [R1+0x364], R43 ;  /* 0x0003642b01007387 */ /* 0x0003e20000100800 */
[----:B0-----:R-:W-:Y:S01]  /*131a0*/  @P0 IMAD.MOV.U32 R42, RZ, RZ, R41 ;  /* 0x000000ffff2a0224 */ /* 0x001fe200078e0029 */
[----:B------:R-:W-:Y:S01]  /*131b0*/  ISETP.GE.AND P2, PT, R14, RZ, PT ;  /* 0x000000ff0e00720c */ /* 0x000fe20003f46270 */
[----:B------:R-:W0:Y:S01]  /*131c0*/  LDCU UR4, c[0x0][0x3b0] ;  /* 0x00007600ff0477ac */ /* 0x000e220008000800 */
[----:B------:R-:W-:Y:S01]  /*131d0*/  ISETP.GT.U32.AND P4, PT, R39, R72, PT ;  /* 0x000000482700720c */ /* 0x000fe20003f84070 */
[----:B-1----:R-:W-:Y:S01]  /*131e0*/  IMAD R68, R68, UR5, RZ ;  /* 0x0000000544447c24 */ /* 0x002fe2000f8e02ff */
[-C--:B------:R-:W-:Y:S01]  /*131f0*/  IADD3 R41, P5, PT, R69, R38.reuse, RZ ;  /* 0x0000002645297210 */ /* 0x080fe20007fbe0ff */
[----:B------:R-:W-:Y:S01]  /*13200*/  @P0 IMAD.MOV.U32 R43, RZ, RZ, R44 ;  /* 0x000000ffff2b0224 */ /* 0x000fe200078e002c */
[----:B------:R-:W-:Y:S01]  /*13210*/  SEL R67, R5, R67, !P3 ;  /* 0x0000004305437207 */ /* 0x000fe20005800000 */
[----:B------:R-:W-:Y:S01]  /*13220*/  STL [R1+0x36c], R44 ;  /* 0x00036c2c01007387 */ /* 0x000fe20000100800 */
[----:B------:R-:W-:Y:S01]  /*13230*/  @!P6 IMAD.IADD R70, R70, 0x1, -R39 ;  /* 0x000000014646e824 */ /* 0x000fe200078e0a27 */
[----:B------:R-:W-:Y:S01]  /*13240*/  PRMT R88, RZ, 0x7610, R88 ;  /* 0x00007610ff587816 */ /* 0x000fe20000000058 */
[----:B------:R-:W1:Y:S01]  /*13250*/  LDCU UR5, c[0x0][0x3b0] ;  /* 0x00007600ff0577ac */ /* 0x000e620008000800 */
[----:B------:R0:W2:Y:S01]  /*13260*/  @P0 LDG.E.U8 R89, desc[UR18][R42.64] ;  /* 0x000000122a590981 */ /* 0x0000a2000c1e1100 */
[----:B------:R-:W-:Y:S01]  /*13270*/  IMAD R67, R67, UR12, RZ ;  /* 0x0000000c43437c24 */ /* 0x000fe2000f8e02ff */
[----:B------:R-:W-:-:S02]  /*13280*/  IADD3 R45, P6, PT, R68, R38, RZ ;  /* 0x00000026442d7210 */ /* 0x000fc40007fde0ff */
[----:B------:R-:W5:Y:S01]  /*13290*/  LDL.LU R16, [R1+0xa24] ;  /* 0x000a240001107983 */ /* 0x000f620000300800 */
[----:B------:R-:W-:Y:S01]  /*132a0*/  @!P2 IMAD.MOV R70, RZ, RZ, -R70 ;  /* 0x000000ffff46a224 */ /* 0x000fe200078e0a46 */
[----:B------:R-:W-:Y:S01]  /*132b0*/  PRMT R87, RZ, 0x7610, R87 ;  /* 0x00007610ff577816 */ /* 0x000fe20000000057 */
[----:B------:R-:W-:Y:S01]  /*132c0*/  @!P4 IMAD.IADD R72, R72, 0x1, -R39 ;  /* 0x000000014848c824 */ /* 0x000fe200078e0a27 */
[----:B------:R-:W5:Y:S01]  /*132d0*/  LDL.LU R17, [R1+0xa20] ;  /* 0x000a200001117983 */ /* 0x000f620000300800 */
[-C--:B0-----:R-:W-:Y:S01]  /*132e0*/  LEA.HI.X.SX32 R42, R69, R35.reuse, 0x1, P5 ;  /* 0x00000023452a7211 */ /* 0x081fe200028f0eff */
[----:B------:R-:W0:Y:S02]  /*132f0*/  LDCU UR12, c[0x0][0x3b0] ;  /* 0x00007600ff0c77ac */ /* 0x000e240008000800 */
[----:B------:R-:W5:Y:S01]  /*13300*/  LDL.LU R14, [R1+0xa1c] ;  /* 0x000a1c00010e7983 */ /* 0x000f620000300800 */
[----:B------:R-:W-:Y:S01]  /*13310*/  LEA.HI.X.SX32 R120, R68, R35, 0x1, P6 ;  /* 0x0000002344787211 */ /* 0x000fe200030f0eff */
[----:B------:R-:W-:-:S02]  /*13320*/  @P0 IMAD.MOV.U32 R43, RZ, RZ, R42 ;  /* 0x000000ffff2b0224 */ /* 0x000fc400078e002a */
[----:B------:R-:W-:Y:S01]  /*13330*/  STL [R1+0x378], R41 ;  /* 0x0003782901007387 */ /* 0x000fe20000100800 */
[----:B------:R-:W-:-:S03]  /*13340*/  ISETP.GT.U32.AND P5, PT, R39, R71, PT ;  /* 0x000000472700720c */ /* 0x000fc60003fa4070 */
[----:B------:R0:W-:Y:S01]  /*13350*/  STL [R1+0x374], R42 ;  /* 0x0003742a01007387 */ /* 0x0001e20000100800 */
[----:B------:R-:W-:Y:S02]  /*13360*/  ISETP.GT.U32.AND P2, PT, R39, R73, PT ;  /* 0x000000492700720c */ /* 0x000fe40003f44070 */
[----:B------:R-:W-:Y:S01]  /*13370*/  ISETP.GE.AND P4, PT, R15, RZ, PT ;  /* 0x000000ff0f00720c */ /* 0x000fe20003f86270 */
[----:B0-----:R-:W-:Y:S01]  /*13380*/  @P0 IMAD.MOV.U32 R42, RZ, RZ, R41 ;  /* 0x000000ffff2a0224 */ /* 0x001fe200078e0029 */
[----:B------:R-:W-:-:S04]  /*13390*/  IADD3 R41, P6, PT, R67, R38, RZ ;  /* 0x0000002643297210 */ /* 0x000fc80007fde0ff */
[----:B------:R-:W-:Y:S01]  /*133a0*/  LEA.HI.X.SX32 R44, R67, R35, 0x1, P6 ;  /* 0x00000023432c7211 */ /* 0x000fe200030f0eff */
[----:B------:R0:W2:Y:S01]  /*133b0*/  @P0 LDG.E.U8 R88, desc[UR18][R42.64] ;  /* 0x000000122a580981 */ /* 0x0000a2000c1e1100 */
[----:B------:R-:W-:Y:S02]  /*133c0*/  ISETP.GT.U32.AND P6, PT, R39, R72, PT ;  /* 0x000000482700720c */ /* 0x000fe40003fc4070 */
[----:B------:R-:W-:Y:S01]  /*133d0*/  SEL R70, R5, R70, !P3 ;  /* 0x0000004605467207 */ /* 0x000fe20005800000 */
[----:B------:R-:W-:Y:S01]  /*133e0*/  @!P5 IMAD.IADD R71, R71, 0x1, -R39 ;  /* 0x000000014747d824 */ /* 0x000fe200078e0a27 */
[----:B------:R-:W-:Y:S01]  /*133f0*/  PRMT R69, RZ, 0x7610, R69 ;  /* 0x00007610ff457816 */ /* 0x000fe20000000045 */
[----:B0-----:R-:W-:Y:S02]  /*13400*/  @P0 IMAD.MOV.U32 R42, RZ, RZ, R45 ;  /* 0x000000ffff2a0224 */ /* 0x001fe400078e002d */
[----:B------:R-:W-:Y:S02]  /*13410*/  @P0 IMAD.MOV.U32 R43, RZ, RZ, R120 ;  /* 0x000000ffff2b0224 */ /* 0x000fe400078e0078 */
[----:B------:R-:W-:-:S03]  /*13420*/  @!P2 IMAD.IADD R73, R73, 0x1, -R39 ;  /* 0x000000014949a824 */ /* 0x000fc600078e0a27 */
[----:B------:R0:W2:Y:S01]  /*13430*/  @P0 LDG.E.U8 R87, desc[UR18][R42.64] ;  /* 0x000000122a570981 */ /* 0x0000a2000c1e1100 */
[----:B------:R-:W-:Y:S01]  /*13440*/  IMAD R70, R70, UR13, RZ ;  /* 0x0000000d46467c24 */ /* 0x000fe2000f8e02ff */
[----:B------:R-:W-:Y:S01]  /*13450*/  ISETP.GE.AND P5, PT, R138, RZ, PT ;  /* 0x000000ff8a00720c */ /* 0x000fe20003fa6270 */
[----:B------:R-:W-:Y:S02]  /*13460*/  @!P4 IMAD.MOV R71, RZ, RZ, -R71 ;  /* 0x000000ffff47c224 */ /* 0x000fe400078e0a47 */
[----:B------:R-:W-:Y:S01]  /*13470*/  @!P6 IMAD.IADD R72, R72, 0x1, -R39 ;  /* 0x000000014848e824 */ /* 0x000fe200078e0a27 */
[C---:B------:R-:W-:Y:S01]  /*13480*/  ISETP.GT.U32.AND P6, PT, R39.reuse, R73, PT ;  /* 0x000000492700720c */ /* 0x040fe20003fc4070 */
[----:B------:R-:W-:Y:S01]  /*13490*/  STL [R1+0x380], R45 ;  /* 0x0003802d01007387 */ /* 0x000fe20000100800 */
[----:B0-----:R-:W-:Y:S02]  /*134a0*/  @P0 IMAD.MOV.U32 R42, RZ, RZ, R41 ;  /* 0x000000ffff2a0224 */ /* 0x001fe400078e0029 */
[----:B------:R-:W-:Y:S01]  /*134b0*/  @P0 IMAD.MOV.U32 R43, RZ, RZ, R44 ;  /* 0x000000ffff2b0224 */ /* 0x000fe200078e002c */
[----:B------:R-:W-:Y:S01]  /*134c0*/  ISETP.GT.U32.AND P4, PT, R39, R74, PT ;  /* 0x0000004a2700720c */ /* 0x000fe20003f84070 */
[----:B------:R-:W0:Y:S03]  /*134d0*/  LDCU UR13, c[0x0][0x3b0] ;  /* 0x00007600ff0d77ac */ /* 0x000e260008000800 */
[----:B------:R1:W2:Y:S01]  /*134e0*/  @P0 LDG.E.U8 R69, desc[UR18][R42.64] ;  /* 0x000000122a450981 */ /* 0x0002a2000c1e1100 */
[----:B------:R-:W-:-:S02]  /*134f0*/  SEL R71, R5, R71, !P3 ;  /* 0x0000004705477207 */ /* 0x000fc40005800000 */
[----:B-1----:R-:W-:-:S03]  /*13500*/  IADD3 R42, P2, PT, R70, R38, RZ ;  /* 0x00000026462a7210 */ /* 0x002fc60007f5e0ff */
[----:B------:R-:W-:Y:S01]  /*13510*/  IMAD R71, R71, UR4, RZ ;  /* 0x0000000447477c24 */ /* 0x000fe2000f8e02ff */
[----:B------:R-:W-:Y:S01]  /*13520*/  STL [R1+0x37c], R120 ;  /* 0x00037c7801007387 */ /* 0x000fe20000100800 */
[----:B------:R-:W1:Y:S01]  /*13530*/  LDCU UR4, c[0x0][0x3b0] ;  /* 0x00007600ff0477ac */ /* 0x000e620008000800 */
[----:B------:R-:W-:Y:S02]  /*13540*/  LEA.HI.X.SX32 R43, R70, R35, 0x1, P2 ;  /* 0x00000023462b7211 */ /* 0x000fe400010f0eff */
[----:B------:R-:W-:Y:S01]  /*13550*/  ISETP.GE.AND P2, PT, R135, RZ, PT ;  /* 0x000000ff8700720c */ /* 0x000fe20003f46270 */
[----:B------:R0:W-:Y:S01]  /*13560*/  STL [R1+0x3a8], R41 ;  /* 0x0003a82901007387 */ /* 0x0001e20000100800 */
[----:B------:R-:W-:Y:S02]  /*13570*/  @!P5 IMAD.MOV R72, RZ, RZ, -R72 ;  /* 0x000000ffff48d224 */ /* 0x000fe400078e0a48 */
[--C-:B------:R-:W-:Y:S01]  /*13580*/  @!P6 IMAD.IADD R73, R73, 0x1, -R39.reuse ;  /* 0x000000014949e824 */ /* 0x100fe200078e0a27 */
[----:B------:R-:W-:Y:S01]  /*13590*/  ISETP.GT.U32.AND P6, PT, R39, R76, PT ;  /* 0x0000004c2700720c */ /* 0x000fe20003fc4070 */
[----:B------:R-:W5:Y:S01]  /*135a0*/  LDL.LU R15, [R1+0xa18] ;  /* 0x000a1800010f7983 */ /* 0x000f620000300800 */
[----:B------:R-:W-:Y:S01]  /*135b0*/  @!P4 IMAD.IADD R74, R74, 0x1, -R39 ;  /* 0x000000014a4ac824 */ /* 0x000fe200078e0a27 */
[----:B0-----:R-:W-:-:S02]  /*135c0*/  IADD3 R41, P5, PT, R71, R38, RZ ;  /* 0x0000002647297210 */ /* 0x001fc40007fbe0ff */
[----:B------:R0:W-:Y:S01]  /*135d0*/  STL [R1+0x3a4], R44 ;  /* 0x0003a42c01007387 */ /* 0x0001e20000100800 */
[----:B------:R-:W-:Y:S02]  /*135e0*/  SEL R72, R5, R72, !P3 ;  /* 0x0000004805487207 */ /* 0x000fe40005800000 */
[----:B------:R-:W-:Y:S01]  /*135f0*/  @!P2 IMAD.MOV R73, RZ, RZ, -R73 ;  /* 0x000000ffff49a224 */ /* 0x000fe200078e0a49 */
[----:B------:R-:W-:Y:S01]  /*13600*/  PRMT R68, RZ, 0x7610, R68 ;  /* 0x00007610ff447816 */ /* 0x000fe20000000044 */
[----:B------:R-:W5:Y:S01]  /*13610*/  LDL.LU R138, [R1+0xa14] ;  /* 0x000a1400018a7983 */ /* 0x000f620000300800 */
[----:B------:R-:W-:Y:S02]  /*13620*/  ISETP.GT.U32.AND P4, PT, R39, R74, PT ;  /* 0x0000004a2700720c */ /* 0x000fe40003f84070 */
[----:B0-----:R-:W-:Y:S01]  /*13630*/  LEA.HI.X.SX32 R44, R71, R35, 0x1, P5 ;  /* 0x00000023472c7211 */ /* 0x001fe200028f0eff */
[----:B------:R-:W-:Y:S01]  /*13640*/  IMAD R72, R72, UR5, RZ ;  /* 0x0000000548487c24 */ /* 0x000fe2000f8e02ff */
[----:B------:R-:W-:Y:S01]  /*13650*/  ISETP.GT.U32.AND P5, PT, R39, R75, PT ;  /* 0x0000004b2700720c */ /* 0x000fe20003fa4070 */
[----:B------:R0:W-:Y:S01]  /*13660*/  STL [R1+0x3b0], R42 ;  /* 0x0003b02a01007387 */ /* 0x0001e20000100800 */
[----:B------:R-:W-:Y:S01]  /*13670*/  PRMT R67, RZ, 0x7610, R67 ;  /* 0x00007610ff437816 */ /* 0x000fe20000000043 */
[--C-:B------:R-:W-:Y:S01]  /*13680*/  @!P6 IMAD.IADD R76, R76, 0x1, -R39.reuse ;  /* 0x000000014c4ce824 */ /* 0x100fe200078e0a27 */
[----:B------:R-:W-:Y:S01]  /*13690*/  SEL R73, R5, R73, !P3 ;  /* 0x0000004905497207 */ /* 0x000fe20005800000 */
[----:B------:R-:W5:Y:S04]  /*136a0*/  LDL.LU R135, [R1+0xa10] ;  /* 0x000a100001877983 */ /* 0x000f680000300800 */
[----:B------:R0:W2:Y:S01]  /*136b0*/  @P0 LDG.E.U8 R68, desc[UR18][R42.64] ;  /* 0x000000122a440981 */ /* 0x0000a2000c1e1100 */
[----:B------:R-:W-:Y:S01]  /*136c0*/  ISETP.GE.AND P2, PT, R12, RZ, PT ;  /* 0x000000ff0c00720c */ /* 0x000fe20003f46270 */
[----:B------:R-:W-:Y:S01]  /*136d0*/  @!P4 IMAD.IADD R74, R74, 0x1, -R39 ;  /* 0x000000014a4ac824 */ /* 0x000fe200078e0a27 */
[----:B------:R-:W3:Y:S01]  /*136e0*/  LDCU UR5, c[0x0][0x3b0] ;  /* 0x00007600ff0577ac */ /* 0x000ee20008000800 */
[----:B------:R1:W-:Y:S04]  /*136f0*/  STL [R1+0x3ac], R43 ;  /* 0x0003ac2b01007387 */ /* 0x0003e80000100800 */
[----:B------:R-:W-:Y:S01]  /*13700*/  STL [R1+0x3b8], R41 ;  /* 0x0003b82901007387 */ /* 0x000fe20000100800 */
[----:B0-----:R-:W-:-:S03]  /*13710*/  @P0 IMAD.MOV.U32 R42, RZ, RZ, R41 ;  /* 0x000000ffff2a0224 */ /* 0x001fc600078e0029 */
[----:B------:R0:W-:Y:S01]  /*13720*/  STL [R1+0x3b4], R44 ;  /* 0x0003b42c01007387 */ /* 0x0001e20000100800 */
[----:B-1----:R-:W-:Y:S02]  /*13730*/  @P0 IMAD.MOV.U32 R43, RZ, RZ, R44 ;  /* 0x000000ffff2b0224 */ /* 0x002fe400078e002c */
[----:B------:R-:W-:Y:S01]  /*13740*/  IMAD R73, R73, UR4, RZ ;  /* 0x0000000449497c24 */ /* 0x000fe2000f8e02ff */
[----:B------:R-:W5:Y:S01]  /*13750*/  LDL.LU R12, [R1+0xa0c] ;  /* 0x000a0c00010c7983 */ /* 0x000f620000300800 */
[----:B------:R-:W-:-:S03]  /*13760*/  @!P5 IMAD.IADD R75, R75, 0x1, -R39 ;  /* 0x000000014b4bd824 */ /* 0x000fc600078e0a27 */
[----:B------:R1:W2:Y:S01]  /*13770*/  @P0 LDG.E.U8 R67, desc[UR18][R42.64] ;  /* 0x000000122a430981 */ /* 0x0002a2000c1e1100 */
[CC--:B0-----:R-:W-:Y:S01]  /*13780*/  IADD3 R44, P6, PT, R72.reuse, R38.reuse, RZ ;  /* 0x00000026482c7210 */ /* 0x0c1fe20007fde0ff */
[----:B------:R-:W-:Y:S01]  /*13790*/  @!P2 IMAD.MOV R74, RZ, RZ, -R74 ;  /* 0x000000ffff4aa224 */ /* 0x000fe200078e0a4a */
[----:B------:R-:W-:Y:S01]  /*137a0*/  IADD3 R41, P4, PT, R73, R38, RZ ;  /* 0x0000002649297210 */ /* 0x000fe20007f9e0ff */
[----:B------:R-:W0:Y:S01]  /*137b0*/  LDCU UR4, c[0x0][0x3b0] ;  /* 0x00007600ff0477ac */ /* 0x000e220008000800 */
[C---:B------:R-:W-:Y:S01]  /*137c0*/  ISETP.GT.U32.AND P5, PT, R39.reuse, R76, PT ;  /* 0x0000004c2700720c */ /* 0x040fe20003fa4070 */
[----:B------:R-:W-:Y:S01]  /*137d0*/  STL [R1+0x3c0], R44 ;  /* 0x0003c02c01007387 */ /* 0x000fe20000100800 */
[----:B-1----:R-:W-:Y:S02]  /*137e0*/  LEA.HI.X.SX32 R42, R72, R35, 0x1, P6 ;  /* 0x00000023482a7211 */ /* 0x002fe400030f0eff */
[----:B------:R-:W-:-:S03]  /*137f0*/  ISETP.GT.U32.AND P6, PT, R39, R75, PT ;  /* 0x0000004b2700720c */ /* 0x000fc60003fc4070 */
[----:B------:R1:W-:Y:S01]  /*13800*/  STL [R1+0x3bc], R42 ;  /* 0x0003bc2a01007387 */ /* 0x0003e20000100800 */
[----:B------:R-:W-:Y:S02]  /*13810*/  @P0 IMAD.MOV.U32 R43, RZ, RZ, R42 ;  /* 0x000000ffff2b0224 */ /* 0x000fe400078e002a */
[----:B-1----:R-:W-:Y:S01]  /*13820*/  @P0 IMAD.MOV.U32 R42, RZ, RZ, R44 ;  /* 0x000000ffff2a0224 */ /* 0x002fe200078e002c */
[----:B------:R-:W-:Y:S02]  /*13830*/  LEA.HI.X.SX32 R44, R73, R35, 0x1, P4 ;  /* 0x00000023492c7211 */ /* 0x000fe400020f0eff */
[----:B------:R-:W-:Y:S02]  /*13840*/  ISETP.GE.AND P4, PT, R13, RZ, PT ;  /* 0x000000ff0d00720c */ /* 0x000fe40003f86270 */
[----:B------:R-:W-:Y:S01]  /*13850*/  ISETP.GT.U32.AND P2, PT, R39, R79, PT ;  /* 0x0000004f2700720c */ /* 0x000fe20003f44070 */
[--C-:B------:R-:W-:Y:S02]  /*13860*/  @!P5 IMAD.IADD R76, R76, 0x1, -R39.reuse ;  /* 0x000000014c4cd824 */ /* 0x100fe400078e0a27 */
[----:B------:R-:W-:Y:S01]  /*13870*/  @!P6 IMAD.IADD R75, R75, 0x1, -R39 ;  /* 0x000000014b4be824 */ /* 0x000fe200078e0a27 */
[----:B------:R-:W-:-:S02]  /*13880*/  ISETP.GE.AND P6, PT, R10, RZ, PT ;  /* 0x000000ff0a00720c */ /* 0x000fc40003fc6270 */
[----:B------:R-:W-:Y:S02]  /*13890*/  ISETP.GT.U32.AND P5, PT, R39, R78, PT ;  /* 0x0000004e2700720c */ /* 0x000fe40003fa4070 */
[----:B------:R-:W-:-:S03]  /*138a0*/  SEL R74, R5, R74, !P3 ;  /* 0x0000004a054a7207 */ /* 0x000fc60005800000 */
[----:B------:R-:W-:Y:S01]  /*138b0*/  @!P4 IMAD.MOV R76, RZ, RZ, -R76 ;  /* 0x000000ffff4cc224 */ /* 0x000fe200078e0a4c */
[----:B------:R-:W-:Y:S01]  /*138c0*/  PRMT R66, RZ, 0x7610, R66 ;  /* 0x00007610ff427816 */ /* 0x000fe20000000042 */
[----:B------:R-:W-:Y:S01]  /*138d0*/  IMAD R74, R74, UR12, RZ ;  /* 0x0000000c4a4a7c24 */ /* 0x000fe2000f8e02ff */
[----:B------:R1:W-:Y:S01]  /*138e0*/  STL [R1+0x3e8], R41 ;  /* 0x0003e82901007387 */ /* 0x0003e20000100800 */
[----:B------:R-:W-:Y:S01]  /*138f0*/  @!P2 IMAD.IADD R79, R79, 0x1, -R39 ;  /* 0x000000014f4fa824 */ /* 0x000fe200078e0a27 */
[----:B------:R-:W-:Y:S01]  /*13900*/  SEL R76, R5, R76, !P3 ;  /* 0x0000004c054c7207 */ /* 0x000fe20005800000 */
[----:B------:R-:W-:Y:S01]  /*13910*/  @!P6 IMAD.MOV R75, RZ, RZ, -R75 ;  /* 0x000000ffff4be224 */ /* 0x000fe200078e0a4b */
[----:B------:R0:W2:Y:S01]  /*13920*/  @P0 LDG.E.U8 R66, desc[UR18][R42.64] ;  /* 0x000000122a420981 */ /* 0x0000a2000c1e1100 */
[----:B------:R-:W-:Y:S01]  /*13930*/  @!P5 IMAD.IADD R78, R78, 0x1, -R39 ;  /* 0x000000014e4ed824 */ /* 0x000fe200078e0a27 */
[----:B------:R-:W-:Y:S01]  /*13940*/  PRMT R65, RZ, 0x7610, R65 ;  /* 0x00007610ff417816 */ /* 0x000fe20000000041 */
[----:B---3--:R-:W-:Y:S01]  /*13950*/  IMAD R76, R76, UR5, RZ ;  /* 0x000000054c4c7c24 */ /* 0x008fe2000f8e02ff */
[----:B------:R-:W-:Y:S01]  /*13960*/  ISETP.GT.U32.AND P2, PT, R39, R79, PT ;  /* 0x0000004f2700720c */ /* 0x000fe20003f44070 */
[----:B------:R-:W5:Y:S01]  /*13970*/  LDL.LU R13, [R1+0xa08] ;  /* 0x000a0800010d7983 */ /* 0x000f620000300800 */
[----:B------:R-:W-:Y:S01]  /*13980*/  PRMT R64, RZ, 0x7610, R64 ;  /* 0x00007610ff407816 */ /* 0x000fe20000000040 */
[----:B------:R-:W3:Y:S01]  /*13990*/  LDCU UR5, c[0x0][0x3b0] ;  /* 0x00007600ff0577ac */ /* 0x000ee20008000800 */
[----:B0-----:R-:W-:Y:S01]  /*139a0*/  @P0 IMAD.MOV.U32 R42, RZ, RZ, R41 ;  /* 0x000000ffff2a0224 */ /* 0x001fe200078e0029 */
[-C--:B-1----:R-:W-:Y:S01]  /*139b0*/  IADD3 R41, P4, PT, R74, R38.reuse, RZ ;  /* 0x000000264a297210 */ /* 0x082fe20007f9e0ff */
[----:B------:R0:W-:Y:S01]  /*139c0*/  STL [R1+0x3e4], R44 ;  /* 0x0003e42c01007387 */ /* 0x0001e20000100800 */
[----:B------:R-:W-:Y:S01]  /*139d0*/  @P0 IMAD.MOV.U32 R43, RZ, RZ, R44 ;  /* 0x000000ffff2b0224 */ /* 0x000fe200078e002c */
[----:B------:R-:W-:Y:S01]  /*139e0*/  IADD3 R45, P5, PT, R76, R38, RZ ;  /* 0x000000264c2d7210 */ /* 0x000fe20007fbe0ff */
[----:B------:R-:W1:Y:S01]  /*139f0*/  LDCU UR12, c[0x0][0x3b0] ;  /* 0x00007600ff0c77ac */ /* 0x000e620008000800 */
[----:B------:R-:W-:Y:S01]  /*13a00*/  SEL R75, R5, R75, !P3 ;  /* 0x0000004b054b7207 */ /* 0x000fe20005800000 */
[----:B------:R-:W5:Y:S01]  /*13a10*/  LDL.LU R10, [R1+0xa04] ;  /* 0x000a0400010a7983 */ /* 0x000f620000300800 */
[----:B------:R-:W-:-:S02]  /*13a20*/  ISETP.GT.U32.AND P6, PT, R39, R78, PT ;  /* 0x0000004e2700720c */ /* 0x000fc40003fc4070 */
[----:B0-----:R-:W-:Y:S01]  /*13a30*/  LEA.HI.X.SX32 R44, R74, R35, 0x1, P4 ;  /* 0x000000234a2c7211 */ /* 0x001fe200020f0eff */
[----:B------:R0:W2:Y:S01]  /*13a40*/  @P0 LDG.E.U8 R65, desc[UR18][R42.64] ;  /* 0x000000122a410981 */ /* 0x0000a2000c1e1100 */
[----:B------:R-:W-:Y:S02]  /*13a50*/  ISETP.GT.U32.AND P4, PT, R39, R77, PT ;  /* 0x0000004d2700720c */ /* 0x000fe40003f84070 */
[----:B------:R-:W-:Y:S01]  /*13a60*/  LEA.HI.X.SX32 R70, R76, R35, 0x1, P5 ;  /* 0x000000234c467211 */ /* 0x000fe200028f0eff */
[----:B------:R-:W-:Y:S01]  /*13a70*/  IMAD R75, R75, UR4, RZ ;  /* 0x000000044b4b7c24 */ /* 0x000fe2000f8e02ff */
[----:B------:R-:W-:Y:S01]  /*13a80*/  ISETP.GE.AND P5, PT, R11, RZ, PT ;  /* 0x000000ff0b00720c */ /* 0x000fe20003fa6270 */
[----:B------:R1:W-:Y:S01]  /*13a90*/  STL [R1+0x3f0], R41 ;  /* 0x0003f02901007387 */ /* 0x0003e20000100800 */
[----:B------:R-:W-:Y:S01]  /*13aa0*/  @!P2 IMAD.IADD R79, R79, 0x1, -R39 ;  /* 0x000000014f4fa824 */ /* 0x000fe200078e0a27 */
[----:B------:R-:W-:Y:S02]  /*13ab0*/  PRMT R63, RZ, 0x7610, R63 ;  /* 0x00007610ff3f7816 */ /* 0x000fe4000000003f */
[----:B------:R-:W-:-:S02]  /*13ac0*/  @!P6 IMAD.IADD R78, R78, 0x1, -R39 ;  /* 0x000000014e4ee824 */ /* 0x000fc400078e0a27 */
[----:B0-----:R-:W-:Y:S01]  /*13ad0*/  @P0 IMAD.MOV.U32 R42, RZ, RZ, R41 ;  /* 0x000000ffff2a0224 */ /* 0x001fe200078e0029 */
[----:B------:R0:W-:Y:S01]  /*13ae0*/  STL [R1+0x3ec], R44 ;  /* 0x0003ec2c01007387 */ /* 0x0001e20000100800 */
[----:B------:R-:W-:Y:S01]  /*13af0*/  @P0 IMAD.MOV.U32 R43, RZ, RZ, R44 ;  /* 0x000000ffff2b0224 */ /* 0x000fe200078e002c */
[----:B------:R-:W-:Y:S01]  /*13b00*/  PRMT R62, RZ, 0x7610, R62 ;  /* 0x00007610ff3e7816 */ /* 0x000fe2000000003e */
[----:B------:R-:W-:Y:S01]  /*13b10*/  @!P4 IMAD.IADD R77, R77, 0x1, -R39 ;  /* 0x000000014d4dc824 */ /* 0x000fe200078e0a27 */
[C---:B-1----:R-:W-:Y:S01]  /*13b20*/  IADD3 R41, P2, PT, R75.reuse, R38, RZ ;  /* 0x000000264b297210 */ /* 0x042fe20007f5e0ff */
[----:B------:R-:W1:Y:S01]  /*13b30*/  LDCU UR4, c[0x0][0x3b0] ;  /* 0x00007600ff0477ac */ /* 0x000e620008000800 */
[----:B------:R-:W-:Y:S01]  /*13b40*/  ISETP.GE.AND P6, PT, R8, RZ, PT ;  /* 0x000000ff0800720c */ /* 0x000fe20003fc6270 */
[----:B------:R-:W-:Y:S01]  /*13b50*/  @!P5 IMAD.MOV R79, RZ, RZ, -R79 ;  /* 0x000000ffff4fd224 */ /* 0x000fe200078e0a4f */
[----:B------:R3:W2:Y:S01]  /*13b60*/  @P0 LDG.E.U8 R64, desc[UR18][R42.64] ;  /* 0x000000122a400981 */ /* 0x0006a2000c1e1100 */
[----:B0-----:R-:W-:-:S02]  /*13b70*/  LEA.HI.X.SX32 R44, R75, R35, 0x1, P2 ;  /* 0x000000234b2c7211 */ /* 0x001fc400010f0eff */
[C---:B------:R-:W-:Y:S02]  /*13b80*/  ISETP.GT.U32.AND P2, PT, R39.reuse, R80, PT ;  /* 0x000000502700720c */ /* 0x040fe40003f44070 */
[----:B------:R-:W-:Y:S02]  /*13b90*/  ISETP.GT.U32.AND P4, PT, R39, R77, PT ;  /* 0x0000004d2700720c */ /* 0x000fe40003f84070 */
[----:B------:R-:W-:Y:S01]  /*13ba0*/  SEL R79, R5, R79, !P3 ;  /* 0x0000004f054f7207 */ /* 0x000fe20005800000 */
[----:B---3--:R-:W-:Y:S02]  /*13bb0*/  @P0 IMAD.MOV.U32 R42, RZ, RZ, R45 ;  /* 0x000000ffff2a0224 */ /* 0x008fe400078e002d */
[----:B------:R-:W-:Y:S02]  /*13bc0*/  @P0 IMAD.MOV.U32 R43, RZ, RZ, R70 ;  /* 0x000000ffff2b0224 */ /* 0x000fe400078e0046 */
[----:B------:R-:W-:-:S03]  /*13bd0*/  IMAD R79, R79, UR13, RZ ;  /* 0x0000000d4f4f7c24 */ /* 0x000fc6000f8e02ff */
[----:B------:R0:W3:Y:S01]  /*13be0*/  @P0 LDG.E.U8 R63, desc[UR18][R42.64] ;  /* 0x000000122a3f0981 */ /* 0x0000e2000c1e1100 */
[----:B------:R-:W-:Y:S01]  /*13bf0*/  @!P6 IMAD.MOV R78, RZ, RZ, -R78 ;  /* 0x000000ffff4ee224 */ /* 0x000fe200078e0a4e */
[----:B------:R-:W-:Y:S01]  /*13c00*/  ISETP.GE.AND P5, PT, R9, RZ, PT ;  /* 0x000000ff0900720c */ /* 0x000fe20003fa6270 */
[--C-:B------:R-:W-:Y:S01]  /*13c10*/  @!P2 IMAD.IADD R80, R80, 0x1, -R39.reuse ;  /* 0x000000015050a824 */ /* 0x100fe200078e0a27 */
[----:B------:R-:W-:Y:S01]  /*13c20*/  ISETP.GT.U32.AND P6, PT, R39, R81, PT ;  /* 0x000000512700720c */ /* 0x000fe20003fc4070 */
[----:B------:R-:W-:Y:S02]  /*13c30*/  @!P4 IMAD.IADD R77, R77, 0x1, -R39 ;  /* 0x000000014d4dc824 */ /* 0x000fe400078e0a27 */
[----:B0-----:R-:W-:Y:S02]  /*13c40*/  @P0 IMAD.MOV.U32 R42, RZ, RZ, R41 ;  /* 0x000000ffff2a0224 */ /* 0x001fe400078e0029 */
[----:B------:R-:W-:Y:S01]  /*13c50*/  @P0 IMAD.MOV.U32 R43, RZ, RZ, R44 ;  /* 0x000000ffff2b0224 */ /* 0x000fe200078e002c */
[----:B------:R-:W-:-:S02]  /*13c60*/  SEL R78, R5, R78, !P3 ;  /* 0x0000004e054e7207 */ /* 0x000fc40005800000 */
[----:B------:R-:W-:Y:S02]  /*13c70*/  ISETP.GT.U32.AND P2, PT, R39, R80, PT ;  /* 0x000000502700720c */ /* 0x000fe40003f44070 */
[----:B------:R0:W2:Y:S01]  /*13c80*/  @P0 LDG.E.U8 R62, desc[UR18][R42.64] ;  /* 0x000000122a3e0981 */ /* 0x0000a2000c1e1100 */
[----:B------:R-:W-:Y:S01]  /*13c90*/  IMAD R78, R78, UR5, RZ ;  /* 0x000000054e4e7c24 */ /* 0x000fe2000f8e02ff */
[----:B------:R-:W1:Y:S02]  /*13ca0*/  LDCU UR5, c[0x0][0x3b0] ;  /* 0x00007600ff0577ac */ /* 0x000e640008000800 */
[----:B------:R-:W-:Y:S01]  /*13cb0*/  STL [R1+0x3f8], R45 ;  /* 0x0003f82d01007387 */ /* 0x000fe20000100800 */
[----:B------:R-:W-:-:S03]  /*13cc0*/  @!P5 IMAD.MOV R77, RZ, RZ, -R77 ;  /* 0x000000ffff4dd224 */ /* 0x000fc600078e0a4d */
[----:B------:R-:W5:Y:S01]  /*13cd0*/  LDL.LU R11, [R1+0xa00] ;  /* 0x000a0000010b7983 */ /* 0x000f620000300800 */
[----:B0-----:R-:W-:-:S04]  /*13ce0*/  IADD3 R42, P4, PT, R79, R38, RZ ;  /* 0x000000264f2a7210 */ /* 0x001fc80007f9e0ff */
[----:B------:R-:W-:Y:S02]  /*13cf0*/  LEA.HI.X.SX32 R43, R79, R35, 0x1, P4 ;  /* 0x000000234f2b7211 */ /* 0x000fe400020f0eff */
[----:B------:R-:W-:Y:S01]  /*13d00*/  ISETP.GE.AND P4, PT, R132, RZ, PT ;  /* 0x000000ff8400720c */ /* 0x000fe20003f86270 */
[----:B------:R-:W-:Y:S01]  /*13d10*/  STL [R1+0x3f4], R70 ;  /* 0x0003f44601007387 */ /* 0x000fe20000100800 */
[----:B------:R-:W-:-:S03]  /*13d20*/  @!P6 IMAD.IADD R81, R81, 0x1, -R39 ;  /* 0x000000015151e824 */ /* 0x000fc600078e0a27 */
[----:B------:R-:W5:Y:S04]  /*13d30*/  LDL.LU R8, [R1+0x9fc] ;  /* 0x0009fc0001087983 */ /* 0x000f680000300800 */
[----:B------:R0:W-:Y:S01]  /*13d40*/  STL [R1+0x400], R41 ;  /* 0x0004002901007387 */ /* 0x0001e20000100800 */
[----:B------:R-:W-:Y:S01]  /*13d50*/  @!P2 IMAD.IADD R80, R80, 0x1, -R39 ;  /* 0x000000015050a824 */ /* 0x000fe200078e0a27 */
[----:B------:R-:W-:Y:S02]  /*13d60*/  ISETP.GT.U32.AND P6, PT, R39, R81, PT ;  /* 0x000000512700720c */ /* 0x000fe40003fc4070 */
[----:B------:R1:W-:Y:S01]  /*13d70*/  STL [R1+0x3fc], R44 ;  /* 0x0003fc2c01007387 */ /* 0x0003e20000100800 */
[C---:B0-----:R-:W-:Y:S01]  /*13d80*/  IADD3 R41, P5, PT, R78.reuse, R38, RZ ;  /* 0x000000264e297210 */ /* 0x041fe20007fbe0ff */
[----:B------:R-:W-:Y:S01]  /*13d90*/  @!P4 IMAD.MOV R80, RZ, RZ, -R80 ;  /* 0x000000ffff50c224 */ /* 0x000fe200078e0a50 */
[----:B------:R-:W-:Y:S01]  /*13da0*/  PRMT R61, RZ, 0x7610, R61 ;  /* 0x00007610ff3d7816 */ /* 0x000fe2000000003d */
[----:B------:R-:W5:Y:S01]  /*13db0*/  LDL.LU R9, [R1+0x9f8] ;  /* 0x0009f80001097983 */ /* 0x000f620000300800 */
[----:B-1----:R-:W-:-:S02]  /*13dc0*/  LEA.HI.X.SX32 R44, R78, R35, 0x1, P5 ;  /* 0x000000234e2c7211 */ /* 0x002fc400028f0eff */
[----:B------:R-:W-:Y:S01]  /*13dd0*/  ISETP.GT.U32.AND P5, PT, R39, R82, PT ;  /* 0x000000522700720c */ /* 0x000fe20003fa4070 */
[----:B------:R0:W-:Y:S01]  /*13de0*/  STL [R1+0x428], R42 ;  /* 0x0004282a01007387 */ /* 0x0001e20000100800 */
[----:B------:R-:W-:Y:S02]  /*13df0*/  ISETP.GE.AND P2, PT, R130, RZ, PT ;  /* 0x000000ff8200720c */ /* 0x000fe40003f46270 */
[----:B------:R-:W-:Y:S01]  /*13e00*/  SEL R77, R5, R77, !P3 ;  /* 0x0000004d054d7207 */ /* 0x000fe20005800000 */
[----:B------:R-:W5:Y:S01]  /*13e10*/  LDL.LU R132, [R1+0x9f4] ;  /* 0x0009f40001847983 */ /* 0x000f620000300800 */
[----:B------:R-:W-:Y:S02]  /*13e20*/  ISETP.GT.U32.AND P4, PT, R39, R84, PT ;  /* 0x000000542700720c */ /* 0x000fe40003f84070 */
[----:B------:R-:W-:Y:S01]  /*13e30*/  PRMT R60, RZ, 0x7610, R60 ;  /* 0x00007610ff3c7816 */ /* 0x000fe2000000003c */
[----:B------:R-:W-:Y:S01]  /*13e40*/  STL [R1+0x430], R41 ;  /* 0x0004302901007387 */ /* 0x000fe20000100800 */
[----:B------:R-:W-:Y:S01]  /*13e50*/  SEL R80, R5, R80, !P3 ;  /* 0x0000005005507207 */ /* 0x000fe20005800000 */
[----:B------:R-:W-:Y:S01]  /*13e60*/  IMAD R77, R77, UR4, RZ ;  /* 0x000000044d4d7c24 */ /* 0x000fe2000f8e02ff */
[----:B------:R-:W1:Y:S01]  /*13e70*/  LDCU UR4, c[0x0][0x3b0] ;  /* 0x00007600ff0477ac */ /* 0x000e620008000800 */
[----:B------:R0:W-:Y:S04]  /*13e80*/  STL [R1+0x424], R43 ;  /* 0x0004242b01007387 */ /* 0x0001e80000100800 */
[----:B------:R0:W2:Y:S01]  /*13e90*/  @P0 LDG.E.U8 R61, desc[UR18][R42.64] ;  /* 0x000000122a3d0981 */ /* 0x0000a2000c1e1100 */
[----:B------:R-:W-:-:S02]  /*13ea0*/  @!P6 IMAD.IADD R81, R81, 0x1, -R39 ;  /* 0x000000015151e824 */ /* 0x000fc400078e0a27 */
[----:B------:R-:W-:Y:S02]  /*13eb0*/  IMAD R80, R80, UR5, RZ ;  /* 0x0000000550507c24 */ /* 0x000fe4000f8e02ff */
[--C-:B------:R-:W-:Y:S02]  /*13ec0*/  @!P5 IMAD.IADD R82, R82, 0x1, -R39.reuse ;  /* 0x000000015252d824 */ /* 0x100fe400078e0a27 */
[----:B------:R-:W-:Y:S01]  /*13ed0*/  @!P4 IMAD.IADD R84, R84, 0x1, -R39 ;  /* 0x000000015454c824 */ /* 0x000fe200078e0a27 */
[----:B------:R1:W-:Y:S01]  /*13ee0*/  STL [R1+0x42c], R44 ;  /* 0x00042c2c01007387 */ /* 0x0003e20000100800 */
[----:B0-----:R-:W-:Y:S02]  /*13ef0*/  @P0 IMAD.MOV.U32 R42, RZ, RZ, R41 ;  /* 0x000000ffff2a0224 */ /* 0x001fe400078e0029 */
[----:B------:R-:W-:Y:S02]  /*13f00*/  @P0 IMAD.MOV.U32 R43, RZ, RZ, R44 ;  /* 0x000000ffff2b0224 */ /* 0x000fe400078e002c */
[----:B------:R-:W-:Y:S01]  /*13f10*/  @!P2 IMAD.MOV R81, RZ, RZ, -R81 ;  /* 0x000000ffff51a224 */ /* 0x000fe200078e0a51 */
[----:B------:R-:W-:Y:S01]  /*13f20*/  ISETP.GT.U32.AND P6, PT, R39, R82, PT ;  /* 0x000000522700720c */ /* 0x000fe20003fc4070 */
[----:B------:R-:W5:Y:S01]  /*13f30*/  LDL.LU R130, [R1+0x9f0] ;  /* 0x0009f00001827983 */ /* 0x000f620000300800 */
[----:B------:R-:W-:Y:S01]  /*13f40*/  PRMT R59, RZ, 0x7610, R59 ;  /* 0x00007610ff3b7816 */ /* 0x000fe2000000003b */
[----:B------:R-:W0:Y:S02]  /*13f50*/  LDCU UR5, c[0x0][0x3b0] ;  /* 0x00007600ff0577ac */ /* 0x000e240008000800 */
[----:B------:R1:W2:Y:S01]  /*13f60*/  @P0 LDG.E.U8 R60, desc[UR18][R42.64] ;  /* 0x000000122a3c0981 */ /* 0x0002a2000c1e1100 */
[----:B------:R-:W-:-:S02]  /*13f70*/  IADD3 R41, P2, PT, R80, R38, RZ ;  /* 0x0000002650297210 */ /* 0x000fc40007f5e0ff */
[----:B-1----:R-:W-:-:S04]  /*13f80*/  IADD3 R42, P5, PT, R77, R38, RZ ;  /* 0x000000264d2a7210 */ /* 0x002fc80007fbe0ff */
[----:B------:R-:W-:Y:S02]  /*13f90*/  LEA.HI.X.SX32 R43, R77, R35, 0x1, P5 ;  /* 0x000000234d2b7211 */ /* 0x000fe400028f0eff */
[----:B------:R-:W-:Y:S02]  /*13fa0*/  ISETP.GT.U32.AND P5, PT, R39, R83, PT ;  /* 0x000000532700720c */ /* 0x000fe40003fa4070 */
[----:B------:R-:W-:Y:S02]  /*13fb0*/  LEA.HI.X.SX32 R44, R80, R35, 0x1, P2 ;  /* 0x00000023502c7211 */ /* 0x000fe400010f0eff */
[----:B------:R-:W-:Y:S02]  /*13fc0*/  ISETP.GE.AND P4, PT, R6, RZ, PT ;  /* 0x000000ff0600720c */ /* 0x000fe40003f86270 */
[----:B------:R-:W-:Y:S01]  /*13fd0*/  SEL R81, R5, R81, !P3 ;  /* 0x0000005105517207 */ /* 0x000fe20005800000 */
[----:B------:R1:W-:Y:S01]  /*13fe0*/  STL [R1+0x438], R42 ;  /* 0x0004382a01007387 */ /* 0x0003e20000100800 */
[----:B------:R-:W-:Y:S01]  /*13ff0*/  ISETP.GT.U32.AND P2, PT, R39, R84, PT ;  /* 0x000000542700720c */ /* 0x000fe20003f44070 */
[----:B------:R-:W-:-:S02]  /*14000*/  @!P6 IMAD.IADD R82, R82, 0x1, -R39 ;  /* 0x000000015252e824 */ /* 0x000fc400078e0a27 */
[----:B------:R-:W-:Y:S01]  /*14010*/  IMAD R81, R81, UR4, RZ ;  /* 0x0000000451517c24 */ /* 0x000fe2000f8e02ff */
[----:B------:R0:W-:Y:S01]  /*14020*/  STL [R1+0x434], R43 ;  /* 0x0004342b01007387 */ /* 0x0001e20000100800 */
[--C-:B------:R-:W-:Y:S01]  /*14030*/  @!P5 IMAD.IADD R83, R83, 0x1, -R39.reuse ;  /* 0x000000015353d824 */ /* 0x100fe200078e0a27 */
[----:B------:R-:W-:Y:S01]  /*14040*/  PRMT R58, RZ, 0x7610, R58 ;  /* 0x00007610ff3a7816 */ /* 0x000fe2000000003a */
[----:B------:R-:W4:Y:S01]  /*14050*/  LDCU UR4, c[0x0][0x3b0] ;  /* 0x00007600ff0477ac */ /* 0x000f220008000800 */
[----:B------:R1:W2:Y:S01]  /*14060*/  @P0 LDG.E.U8 R59, desc[UR18][R42.64] ;  /* 0x000000122a3b0981 */ /* 0x0002a2000c1e1100 */
[C---:B------:R-:W-:Y:S01]  /*14070*/  ISETP.GT.U32.AND P6, PT, R39.reuse, R85, PT ;  /* 0x000000552700720c */ /* 0x040fe20003fc4070 */
[----:B------:R-:W-:Y:S02]  /*14080*/  @!P4 IMAD.MOV R82, RZ, RZ, -R82 ;  /* 0x000000ffff52c224 */ /* 0x000fe400078e0a52 */
[----:B------:R0:W-:Y:S01]  /*14090*/  STL [R1+0x440], R41 ;  /* 0x0004402901007387 */ /* 0x0001e20000100800 */
[----:B------:R-:W-:Y:S01]  /*140a0*/  @!P2 IMAD.IADD R84, R84, 0x1, -R39 ;  /* 0x000000015454a824 */ /* 0x000fe200078e0a27 */
[----:B------:R-:W-:Y:S01]  /*140b0*/  ISETP.GT.U32.AND P5, PT, R39, R83, PT ;  /* 0x000000532700720c */ /* 0x000fe20003fa4070 */
[----:B-1----:R-:W-:-:S02]  /*140c0*/  @P0 IMAD.MOV.U32 R42, RZ, RZ, R41 ;  /* 0x000000ffff2a0224 */ /* 0x002fc400078e0029 */
[----:B0-----:R-:W-:Y:S01]  /*140d0*/  @P0 IMAD.MOV.U32 R43, RZ, RZ, R44 ;  /* 0x000000ffff2b0224 */ /* 0x001fe200078e002c */
[----:B------:R-:W-:-:S04]  /*140e0*/  ISETP.GE.AND P4, PT, R7, RZ, PT ;  /* 0x000000ff0700720c */ /* 0x000fc80003f86270 */
[--C-:B------:R-:W-:Y:S01]  /*140f0*/  @!P6 IMAD.IADD R85, R85, 0x1, -R39.reuse ;  /* 0x000000015555e824 */ /* 0x100fe200078e0a27 */
[----:B------:R-:W-:Y:S01]  /*14100*/  IADD3 R41, P2, PT, R81, R38, RZ ;  /* 0x0000002651297210 */ /* 0x000fe20007f5e0ff */
[----:B------:R-:W5:Y:S04]  /*14110*/  LDL.LU R6, [R1+0x9ec] ;  /* 0x0009ec0001067983 */ /* 0x000f680000300800 */
[----:B------:R0:W2:Y:S01]  /*14120*/  @P0 LDG.E.U8 R58, desc[UR18][R42.64] ;  /* 0x000000122a3a0981 */ /* 0x0000a2000c1e1100 */
[----:B------:R-:W-:Y:S02]  /*14130*/  SEL R82, R5, R82, !P3 ;  /* 0x0000005205527207 */ /* 0x000fe40005800000 */
[----:B0-----:R-:W-:Y:S02]  /*14140*/  LEA.HI.X.SX32 R42, R81, R35, 0x1, P2 ;  /* 0x00000023512a7211 */ /* 0x001fe400010f0eff */
[----:B------:R-:W-:Y:S01]  /*14150*/  ISETP.GE.AND P2, PT, R126, RZ, PT ;  /* 0x000000ff7e00720c */ /* 0x000fe20003f46270 */
[----:B------:R-:W-:Y:S01]  /*14160*/  STL [R1+0x43c], R44 ;  /* 0x00043c2c01007387 */ /* 0x000fe20000100800 */
[----:B------:R-:W-:Y:S01]  /*14170*/  @!P5 IMAD.IADD R83, R83, 0x1, -R39 ;  /* 0x000000015353d824 */ /* 0x000fe200078e0a27 */
[----:B------:R-:W-:Y:S01]  /*14180*/  ISETP.GT.U32.AND P6, PT, R39, R85, PT ;  /* 0x000000552700720c */ /* 0x000fe20003fc4070 */
[----:B------:R-:W-:Y:S01]  /*14190*/  IMAD R82, R82, UR5, RZ ;  /* 0x0000000552527c24 */ /* 0x000fe2000f8e02ff */
[----:B------:R-:W5:Y:S01]  /*141a0*/  LDL.LU R7, [R1+0x9e8] ;  /* 0x0009e80001077983 */ /* 0x000f620000300800 */
[----:B------:R-:W-:Y:S01]  /*141b0*/  @!P4 IMAD.MOV R84, RZ, RZ, -R84 ;  /* 0x000000ffff54c224 */ /* 0x000fe200078e0a54 */
[----:B------:R-:W-:Y:S01]  /*141c0*/  PRMT R57, RZ, 0x7610, R57 ;  /* 0x00007610ff397816 */ /* 0x000fe20000000039 */
[----:B------:R-:W-:Y:S01]  /*141d0*/  @P0 IMAD.MOV.U32 R43, RZ, RZ, R42 ;  /* 0x000000ffff2b0224 */ /* 0x000fe200078e002a */
[----:B------:R-:W-:Y:S01]  /*141e0*/  STL [R1+0x468], R41 ;  /* 0x0004682901007387 */ /* 0x000fe20000100800 */
[----:B------:R-:W-:Y:S01]  /*141f0*/  ISETP.GE.AND P5, PT, R125, RZ, PT ;  /* 0x000000ff7d00720c */ /* 0x000fe20003fa6270 */
[----:B------:R-:W0:Y:S02]  /*14200*/  LDCU UR5, c[0x0][0x3b0] ;  /* 0x00007600ff0577ac */ /* 0x000e240008000800 */
[----:B------:R-:W5:Y:S01]  /*14210*/  LDL.LU R126, [R1+0x9e4] ;  /* 0x0009e400017e7983 */ /* 0x000f620000300800 */
[----:B------:R-:W-:-:S03]  /*14220*/  @!P2 IMAD.MOV R83, RZ, RZ, -R83 ;  /* 0x000000ffff53a224 */ /* 0x000fc600078e0a53 */
[----:B------:R1:W-:Y:S01]  /*14230*/  STL [R1+0x464], R42 ;  /* 0x0004642a01007387 */ /* 0x0003e20000100800 */
[----:B------:R-:W-:Y:S02]  /*14240*/  SEL R84, R5, R84, !P3 ;  /* 0x0000005405547207 */ /* 0x000fe40005800000 */
[----:B------:R-:W-:Y:S01]  /*14250*/  ISETP.GT.U32.AND P4, PT, R39, R86, PT ;  /* 0x000000562700720c */ /* 0x000fe20003f84070 */
[----:B------:R-:W5:Y:S01]  /*14260*/  LDL.LU R125, [R1+0x9e0] ;  /* 0x0009e000017d7983 */ /* 0x000f620000300800 */
[----:B-1----:R-:W-:Y:S01]  /*14270*/  @P0 IMAD.MOV.U32 R42, RZ, RZ, R41 ;  /* 0x000000ffff2a0224 */ /* 0x002fe200078e0029 */
[----:B------:R-:W-:Y:S01]  /*14280*/  IADD3 R41, P2, PT, R82, R38, RZ ;  /* 0x0000002652297210 */ /* 0x000fe20007f5e0ff */
[----:B----4-:R-:W-:Y:S01]  /*14290*/  IMAD R84, R84, UR4, RZ ;  /* 0x0000000454547c24 */ /* 0x010fe2000f8e02ff */
[----:B------:R-:W-:Y:S01]  /*142a0*/  SEL R83, R5, R83, !P3 ;  /* 0x0000005305537207 */ /* 0x000fe20005800000 */
[----:B------:R-:W-:Y:S01]  /*142b0*/  @!P6 IMAD.IADD R85, R85, 0x1, -R39 ;  /* 0x000000015555e824 */ /* 0x000fe200078e0a27 */
[----:B------:R1:W4:Y:S01]  /*142c0*/  @P0 LDG.E.U8 R57, desc[UR18][R42.64] ;  /* 0x000000122a390981 */ /* 0x000322000c1e1100 */
[----:B------:R-:W-:-:S05]  /*142d0*/  PRMT R56, RZ, 0x7610, R56 ;  /* 0x00007610ff387816 */ /* 0x000fca0000000038 */
[----:B------:R-:W-:Y:S01]  /*142e0*/  @!P4 IMAD.IADD R86, R86, 0x1, -R39 ;  /* 0x000000015656c824 */ /* 0x000fe200078e0a27 */
[----:B------:R-:W-:Y:S01]  /*142f0*/  PRMT R55, RZ, 0x7610, R55 ;  /* 0x00007610ff377816 */ /* 0x000fe20000000037 */
[----:B------:R-:W-:Y:S01]  /*14300*/  STL [R1+0x470], R41 ;  /* 0x0004702901007387 */ /* 0x000fe20000100800 */
[----:B------:R-:W-:Y:S01]  /*14310*/  PRMT R54, RZ, 0x7610, R54 ;  /* 0x00007610ff367816 */ /* 0x000fe20000000036 */
[----:B------:R-:W0:Y:S01]  /*14320*/  LDCU UR4, c[0x0][0x3b0] ;  /* 0x00007600ff0477ac */ /* 0x000e220008000800 */
[----:B-1----:R-:W-:Y:S01]  /*14330*/  LEA.HI.X.SX32 R42, R82, R35, 0x1, P2 ;  /* 0x00000023522a7211 */ /* 0x002fe200010f0eff */
[----:B------:R-:W-:-:S04]  /*14340*/  IMAD R83, R83, UR12, RZ ;  /* 0x0000000c53537c24 */ /* 0x000fc8000f8e02ff */
[----:B------:R1:W-:Y:S01]  /*14350*/  STL [R1+0x46c], R42 ;  /* 0x00046c2a01007387 */ /* 0x0003e20000100800 */
[----:B------:R-:W-:Y:S02]  /*14360*/  @P0 IMAD.MOV.U32 R43, RZ, RZ, R42 ;  /* 0x000000ffff2b0224 */ /* 0x000fe400078e002a */
[----:B------:R-:W-:Y:S02]  /*14370*/  @!P5 IMAD.MOV R85, RZ, RZ, -R85 ;  /* 0x000000ffff55d224 */ /* 0x000fe400078e0a55 */
[----:B-1----:R-:W-:Y:S01]  /*14380*/  @P0 IMAD.MOV.U32 R42, RZ, RZ, R41 ;  /* 0x000000ffff2a0224 */ /* 0x002fe200078e0029 */
[CC--:B------:R-:W-:Y:S02]  /*14390*/  IADD3 R41, P2, PT, R84.reuse, R38.reuse, RZ ;  /* 0x0000002654297210 */ /* 0x0c0fe40007f5e0ff */
[----:B------:R-:W-:Y:S02]  /*143a0*/  IADD3 R44, P4, PT, R83, R38, RZ ;  /* 0x00000026532c7210 */ /* 0x000fe40007f9e0ff */
[----:B------:R-:W-:Y:S01]  /*143b0*/  LEA.HI.X.SX32 R70, R84, R35, 0x1, P2 ;  /* 0x0000002354467211 */ /* 0x000fe200010f0eff */
[----:B------:R1:W2:Y:S01]  /*143c0*/  @P0 LDG.E.U8 R56, desc[UR18][R42.64] ;  /* 0x000000122a380981 */ /* 0x0002a2000c1e1100 */
[----:B------:R-:W-:-:S02]  /*143d0*/  SEL R85, R5, R85, !P3 ;  /* 0x0000005505557207 */ /* 0x000fc40005800000 */
[----:B------:R-:W-:Y:S02]  /*143e0*/  ISETP.GT.U32.AND P2, PT, R39, R86, PT ;  /* 0x000000562700720c */ /* 0x000fe40003f44070 */
[----:B------:R-:W-:Y:S01]  /*143f0*/  LEA.HI.X.SX32 R45, R83, R35, 0x1, P4 ;  /* 0x00000023532d7211 */ /* 0x000fe200020f0eff */
[----:B0-----:R-:W-:Y:S02]  /*14400*/  IMAD R85, R85, UR5, RZ ;  /* 0x0000000555557c24 */ /* 0x001fe4000f8e02ff */
[----:B-1----:R-:W-:Y:S02]  /*14410*/  @P0 IMAD.MOV.U32 R42, RZ, RZ, R41 ;  /* 0x000000ffff2a0224 */ /* 0x002fe400078e0029 */
[----:B------:R-:W-:Y:S01]  /*14420*/  @P0 IMAD.MOV.U32 R43, RZ, RZ, R70 ;  /* 0x000000ffff2b0224 */ /* 0x000fe200078e0046 */
[----:B------:R-:W-:Y:S01]  /*14430*/  ISETP.GE.AND P4, PT, R4, RZ, PT ;  /* 0x000000ff0400720c */ /* 0x000fe20003f86270 */
[----:B------:R0:W-:Y:S01]  /*14440*/  STL [R1+0x478], R41 ;  /* 0x0004782901007387 */ /* 0x0001e20000100800 */
[----:B------:R-:W-:-:S03]  /*14450*/  PRMT R53, RZ, 0x7610, R53 ;  /* 0x00007610ff357816 */ /* 0x000fc60000000035 */
[----:B------:R-:W-:Y:S01]  /*14460*/  @!P2 IMAD.IADD R86, R86, 0x1, -R39 ;  /* 0x000000015656a824 */ /* 0x000fe200078e0a27 */
[----:B------:R-:W-:Y:S01]  /*14470*/  PRMT R52, RZ, 0x7610, R52 ;  /* 0x00007610ff347816 */ /* 0x000fe20000000034 */
[----:B------:R1:W2:Y:S01]  /*14480*/  @P0 LDG.E.U8 R55, desc[UR18][R42.64] ;  /* 0x000000122a370981 */ /* 0x0002a2000c1e1100 */
[----:B------:R-:W-:Y:S02]  /*14490*/  PRMT R51, RZ, 0x7610, R51 ;  /* 0x00007610ff337816 */ /* 0x000fe40000000033 */
[----:B------:R-:W-:Y:S02]  /*144a0*/  PRMT R50, RZ, 0x7610, R50 ;  /* 0x00007610ff327816 */ /* 0x000fe40000000032 */
[----:B------:R-:W-:Y:S02]  /*144b0*/  PRMT R49, RZ, 0x7610, R49 ;  /* 0x00007610ff317816 */ /* 0x000fe40000000031 */
[----:B------:R-:W-:Y:S01]  /*144c0*/  PRMT R48, RZ, 0x7610, R48 ;  /* 0x00007610ff307816 */ /* 0x000fe20000000030 */
[C---:B------:R-:W-:Y:S01]  /*144d0*/  VIADD R75, R0.reuse, 0x7d ;  /* 0x0000007d004b7836 */ /* 0x040fe20000000000 */
[----:B------:R-:W-:Y:S01]  /*144e0*/  PRMT R47, RZ, 0x7610, R47 ;  /* 0x00007610ff2f7816 */ /* 0x000fe2000000002f */
[----:B-1----:R-:W-:Y:S01]  /*144f0*/  @P0 IMAD.MOV.U32 R42, RZ, RZ, R44 ;  /* 0x000000ffff2a0224 */ /* 0x002fe200078e002c */
[----:B------:R-:W-:Y:S01]  /*14500*/  PRMT R46, RZ, 0x7610, R46 ;  /* 0x00007610ff2e7816 */ /* 0x000fe2000000002e */
[----:B------:R-:W-:Y:S01]  /*14510*/  @P0 IMAD.MOV.U32 R43, RZ, RZ, R45 ;  /* 0x000000ffff2b0224 */ /* 0x000fe200078e002d */
[----:B0-----:R-:W-:Y:S01]  /*14520*/  IADD3 R41, P5, PT, R85, R38, RZ ;  /* 0x0000002655297210 */ /* 0x001fe20007fbe0ff */
[----:B------:R0:W-:Y:S01]  /*14530*/  STL [R1+0x480], R44 ;  /* 0x0004802c01007387 */ /* 0x0001e20000100800 */
[C---:B------:R-:W-:Y:S01]  /*14540*/  VIADD R73, R0.reuse, 0x7f ;  /* 0x0000007f00497836 */ /* 0x040fe20000000000 */
[----:B------:R-:W1:Y:S02]  /*14550*/  LDCU UR5, c[0x0][0x3b0] ;  /* 0x00007600ff0577ac */ /* 0x000e640008000800 */
[----:B------:R0:W2:Y:S04]  /*14560*/  @P0 LDG.E.U8 R54, desc[UR18][R42.64] ;  /* 0x000000122a360981 */ /* 0x0000a8000c1e1100 */
[----:B------:R-:W-:Y:S01]  /*14570*/  STL [R1+0x474], R70 ;  /* 0x0004744601007387 */ /* 0x000fe20000100800 */
[----:B0-----:R-:W-:-:S03]  /*14580*/  VIADD R44, R0, 0x6e ;  /* 0x0000006e002c7836 */ /* 0x001fc60000000000 */
[----:B------:R-:W-:Y:S01]  /*14590*/  STL [R1+0x47c], R45 ;  /* 0x00047c2d01007387 */ /* 0x000fe20000100800 */
[----:B------:R-:W-:-:S03]  /*145a0*/  LEA.HI.X.SX32 R42, R85, R35, 0x1, P5 ;  /* 0x00000023552a7211 */ /* 0x000fc600028f0eff */
[----:B------:R-:W5:Y:S01]  /*145b0*/  LDL.LU R4, [R1+0x9dc] ;  /* 0x0009dc0001047983 */ /* 0x000f620000300800 */
[----:B------:R-:W-:Y:S02]  /*145c0*/  @!P4 IMAD.MOV R86, RZ, RZ, -R86 ;  /* 0x000000ffff56c224 */ /* 0x000fe400078e0a56 */
[----:B------:R-:W-:Y:S01]  /*145d0*/  @P0 IMAD.MOV.U32 R43, RZ, RZ, R42 ;  /* 0x000000ffff2b0224 */ /* 0x000fe200078e002a */
[----:B------:R-:W-:Y:S04]  /*145e0*/  STL [R1+0x4a8], R41 ;  /* 0x0004a82901007387 */ /* 0x000fe80000100800 */
[----:B------:R0:W-:Y:S01]  /*145f0*/  STL [R1+0x4a4], R42 ;  /* 0x0004a42a01007387 */ /* 0x0001e20000100800 */
[----:B------:R-:W-:Y:S01]  /*14600*/  SEL R86, R5, R86, !P3 ;  /* 0x0000005605567207 */ /* 0x000fe20005800000 */
[----:B0-----:R-:W-:Y:S01]  /*14610*/  @P0 IMAD.MOV.U32 R42, RZ, RZ, R41 ;  /* 0x000000ffff2a0224 */ /* 0x001fe200078e0029 */
[----:B------:R-:W-:-:S04]  /*14620*/  IABS R41, R44 ;  /* 0x0000002c00297213 */ /* 0x000fc80000000000 */
[----:B------:R0:W2:Y:S01]  /*14630*/  @P0 LDG.E.U8 R53, desc[UR18][R42.64] ;  /* 0x000000122a350981 */ /* 0x0000a2000c1e1100 */
[----:B------:R-:W-:Y:S01]  /*14640*/  IMAD R86, R86, UR4, RZ ;  /* 0x0000000456567c24 */ /* 0x000fe2000f8e02ff */
[----:B------:R-:W-:Y:S01]  /*14650*/  ISETP.GE.AND P4, PT, R44, RZ, PT ;  /* 0x000000ff2c00720c */ /* 0x000fe20003f86270 */
[----:B------:R-:W1:Y:S01]  /*14660*/  LDCU UR4, c[0x0][0x3b0] ;  /* 0x00007600ff0477ac */ /* 0x000e620008000800 */
[----:B0-----:R-:W-:-:S04]  /*14670*/  IMAD.HI.U32 R42, R40, R41, RZ ;  /* 0x00000029282a7227 */ /* 0x001fc800078e00ff */
[----:B------:R-:W-:Y:S01]  /*14680*/  IMAD.MOV R42, RZ, RZ, -R42 ;  /* 0x000000ffff2a7224 */ /* 0x000fe200078e0a2a */
[----:B------:R-:W-:-:S03]  /*14690*/  IADD3 R45, P2, PT, R86, R38, RZ ;  /* 0x00000026562d7210 */ /* 0x000fc60007f5e0ff */
[----:B------:R-:W-:Y:S01]  /*146a0*/  IMAD R41, R39, R42, R41 ;  /* 0x0000002a27297224 */ /* 0x000fe200078e0229 */
[----:B------:R-:W-:-:S04]  /*146b0*/  LEA.HI.X.SX32 R70, R86, R35, 0x1, P2 ;  /* 0x0000002356467211 */ /* 0x000fc800010f0eff */
[----:B------:R-:W-:Y:S01]  /*146c0*/  ISETP.GT.U32.AND P2, PT, R39, R41, PT ;  /* 0x000000292700720c */ /* 0x000fe20003f44070 */
[----:B------:R-:W-:Y:S01]  /*146d0*/  STL [R1+0x800], R44 ;  /* 0x0008002c01007387 */ /* 0x000fe20000100800 */
[----:B------:R-:W-:Y:S02]  /*146e0*/  @P0 IMAD.MOV.U32 R42, RZ, RZ, R45 ;  /* 0x000000ffff2a0224 */ /* 0x000fe400078e002d */
[----:B------:R-:W-:Y:S01]  /*146f0*/  @P0 IMAD.MOV.U32 R43, RZ, RZ, R70 ;  /* 0x000000ffff2b0224 */ /* 0x000fe200078e0046 */
[----:B------:R-:W-:Y:S04]  /*14700*/  STL [R1+0x4b0], R45 ;  /* 0x0004b02d01007387 */ /* 0x000fe80000100800 */
[----:B------:R0:W-:Y:S04]  /*14710*/  STL [R1+0x4ac], R70 ;  /* 0x0004ac4601007387 */ /* 0x0001e80000100800 */
[----:B------:R-:W-:Y:S01]  /*14720*/  @!P2 IMAD.IADD R41, R41, 0x1, -R39 ;  /* 0x000000012929a824 */ /* 0x000fe200078e0a27 */
[----:B------:R1:W2:Y:S01]  /*14730*/  @P0 LDG.E.U8 R52, desc[UR18][R42.64] ;  /* 0x000000122a340981 */ /* 0x0002a2000c1e1100 */
[----:B0-----:R-:W-:-:S03]  /*14740*/  VIADD R70, R0, 0x6f ;  /* 0x0000006f00467836 */ /* 0x001fc60000000000 */
[----:B------:R-:W-:Y:S02]  /*14750*/  ISETP.GT.U32.AND P2, PT, R39, R41, PT ;  /* 0x000000292700720c */ /* 0x000fe40003f44070 */
[----:B-1----:R-:W-:-:S05]  /*14760*/  IABS R42, R70 ;  /* 0x00000046002a7213 */ /* 0x002fca0000000000 */
[----:B------:R-:W-:-:S04]  /*14770*/  IMAD.HI.U32 R43, R40, R42, RZ ;  /* 0x0000002a282b7227 */ /* 0x000fc800078e00ff */
[----:B------:R-:W-:-:S04]  /*14780*/  IMAD.MOV R43, RZ, RZ, -R43 ;  /* 0x000000ffff2b7224 */ /* 0x000fc800078e0a2b */
[----:B------:R-:W-:Y:S02]  /*14790*/  IMAD R42, R39, R43, R42 ;  /* 0x0000002b272a7224 */ /* 0x000fe400078e022a */
[----:B------:R-:W-:-:S03]  /*147a0*/  @!P2 IMAD.IADD R41, R41, 0x1, -R39 ;  /* 0x000000012929a824 */ /* 0x000fc600078e0a27 */
[----:B------:R-:W-:Y:S01]  /*147b0*/  ISETP.GT.U32.AND P2, PT, R39, R42, PT ;  /* 0x0000002a2700720c */ /* 0x000fe20003f44070 */
[----:B------:R-:W-:-:S05]  /*147c0*/  @!P4 IMAD.MOV R41, RZ, RZ, -R41 ;  /* 0x000000ffff29c224 */ /* 0x000fca00078e0a29 */
[----:B------:R-:W-:-:S05]  /*147d0*/  SEL R41, R5, R41, !P3 ;  /* 0x0000002905297207 */ /* 0x000fca0005800000 */
[----:B------:R-:W-:Y:S01]  /*147e0*/  IMAD R41, R41, UR4, RZ ;  /* 0x0000000429297c24 */ /* 0x000fe2000f8e02ff */
[----:B------:R-:W0:Y:S01]  /*147f0*/  LDCU UR4, c[0x0][0x3b0] ;  /* 0x00007600ff0477ac */ /* 0x000e220008000800 */
[----:B------:R-:W-:-:S03]  /*14800*/  @!P2 IMAD.IADD R42, R42, 0x1, -R39 ;  /* 0x000000012a2aa824 */ /* 0x000fc600078e0a27 */
[----:B------:R-:W-:Y:S02]  /*14810*/  IADD3 R44, P4, PT, R41, R38, RZ ;  /* 0x00000026292c7210 */ /* 0x000fe40007f9e0ff */
[----:B------:R-:W-:Y:S02]  /*14820*/  ISETP.GT.U32.AND P2, PT, R39, R42, PT ;  /* 0x0000002a2700720c */ /* 0x000fe40003f44070 */
[----:B------:R-:W-:Y:S02]  /*14830*/  LEA.HI.X.SX32 R45, R41, R35, 0x1, P4 ;  /* 0x00000023292d7211 */ /* 0x000fe400020f0eff */
[----:B------:R-:W-:Y:S01]  /*14840*/  ISETP.GE.AND P4, PT, R70, RZ, PT ;  /* 0x000000ff4600720c */ /* 0x000fe20003f86270 */
[----:B------:R-:W-:Y:S04]  /*14850*/  STL [R1+0x7fc], R70 ;  /* 0x0007fc4601007387 */ /* 0x000fe80000100800 */
[----:B------:R1:W-:Y:S04]  /*14860*/  STL [R1+0x4b8], R44 ;  /* 0x0004b82c01007387 */ /* 0x0003e80000100800 */
[----:B------:R1:W2:Y:S01]  /*14870*/  @P0 LDG.E.U8 R51, desc[UR18][R44.64] ;  /* 0x000000122c330981 */ /* 0x0002a2000c1e1100 */
[----:B------:R-:W-:-:S04]  /*14880*/  @!P2 IMAD.IADD R42, R42, 0x1, -R39 ;  /* 0x000000012a2aa824 */ /* 0x000fc800078e0a27 */
[----:B------:R-:W-:Y:S02]  /*14890*/  @!P4 IMAD.MOV R42, RZ, RZ, -R42 ;  /* 0x000000ffff2ac224 */ /* 0x000fe400078e0a2a */
[----:B-1----:R-:W-:-:S03]  /*148a0*/  VIADD R44, R0, 0x74 ;  /* 0x00000074002c7836 */ /* 0x002fc60000000000 */
[----:B------:R-:W-:Y:S02]  /*148b0*/  SEL R43, R5, R42, !P3 ;  /* 0x0000002a052b7207 */ /* 0x000fe40005800000 */
[----:B------:R-:W-:-:S03]  /*148c0*/  IABS R41, R44 ;  /* 0x0000002c00297213 */ /* 0x000fc60000000000 */
[----:B0-----:R-:W-:Y:S01]  /*148d0*/  IMAD R43, R43, UR4, RZ ;  /* 0x000000042b2b7c24 */ /* 0x001fe2000f8e02ff */
[----:B------:R0:W-:Y:S01]  /*148e0*/  STL [R1+0x4b4], R45 ;  /* 0x0004b42d01007387 */ /* 0x0001e20000100800 */
[----:B------:R-:W-:Y:S01]  /*148f0*/  ISETP.GE.AND P4, PT, R44, RZ, PT ;  /* 0x000000ff2c00720c */ /* 0x000fe20003f86270 */
[----:B------:R-:W1:Y:S01]  /*14900*/  LDCU UR4, c[0x0][0x3b0] ;  /* 0x00007600ff0477ac */ /* 0x000e620008000800 */
[----:B------:R-:W-:-:S04]  /*14910*/  IMAD.HI.U32 R42, R40, R41, RZ ;  /* 0x00000029282a7227 */ /* 0x000fc800078e00ff */
[----:B------:R-:W-:Y:S01]  /*14920*/  IMAD.MOV R42, RZ, RZ, -R42 ;  /* 0x000000ffff2a7224 */ /* 0x000fe200078e0a2a */
[----:B0-----:R-:W-:-:S03]  /*14930*/  IADD3 R45, P2, PT, R43, R38, RZ ;  /* 0x000000262b2d7210 */ /* 0x001fc60007f5e0ff */
        /* <DEDUP_REMOVED lines=48> */
[----:B------:R0:W-:Y:S04]  /*14c40*/  STL [R1+0x4f0], R45 ;  /* 0x0004f02d01007387 */ /* 0x0001e80000100800 */
[----:B------:R1:W2:Y:S01]  /*14c50*/  @P0 LDG.E.U8 R48, desc[UR18][R42.64] ;  /* 0x000000122a300981 */ /* 0x0002a2000c1e1100 */
[----:B0-----:R-:W-:-:S03]  /*14c60*/  VIADD R45, R0, 0x7c ;  /* 0x0000007c002d7836 */ /* 0x001fc60000000000 */
[----:B------:R-:W-:Y:S02]  /*14c70*/  @!P2 IMAD.IADD R41, R41, 0x1, -R39 ;  /* 0x000000012929a824 */ /* 0x000fe400078e0a27 */
[----:B-1----:R-:W-:-:S03]  /*14c80*/  IABS R42, R45 ;  /* 0x0000002d002a7213 */ /* 0x002fc60000000000 */
[----:B------:R-:W-:Y:S02]  /*14c90*/  ISETP.GT.U32.AND P2, PT, R39, R41, PT ;  /* 0x000000292700720c */ /* 0x000fe40003f44070 */
[----:B------:R-:W-:-:S04]  /*14ca0*/  IMAD.HI.U32 R43, R40, R42, RZ ;  /* 0x0000002a282b7227 */ /* 0x000fc800078e00ff */
[----:B------:R-:W-:-:S04]  /*14cb0*/  IMAD.MOV R43, RZ, RZ, -R43 ;  /* 0x000000ffff2b7224 */ /* 0x000fc800078e0a2b */
[----:B------:R-:W-:-:S03]  /*14cc0*/  IMAD R42, R39, R43, R42 ;  /* 0x0000002b272a7224 */ /* 0x000fc600078e022a */
[----:B------:R-:W-:Y:S02]  /*14cd0*/  @!P2 IMAD.IADD R41, R41, 0x1, -R39 ;  /* 0x000000012929a824 */ /* 0x000fe400078e0a27 */
[----:B------:R-:W-:Y:S02]  /*14ce0*/  ISETP.GT.U32.AND P2, PT, R39, R42, PT ;  /* 0x0000002a2700720c */ /* 0x000fe40003f44070 */
[----:B------:R-:W-:Y:S01]  /*14cf0*/  @!P4 IMAD.MOV R41, RZ, RZ, -R41 ;  /* 0x000000ffff29c224 */ /* 0x000fe200078e0a29 */
[----:B------:R-:W-:-:S10]  /*14d00*/  ISETP.GE.AND P4, PT, R45, RZ, PT ;  /* 0x000000ff2d00720c */ /* 0x000fd40003f86270 */
[----:B------:R-:W-:Y:S01]  /*14d10*/  @!P2 IMAD.IADD R42, R42, 0x1, -R39 ;  /* 0x000000012a2aa824 */ /* 0x000fe200078e0a27 */
[----:B------:R-:W-:-:S04]  /*14d20*/  SEL R41, R5, R41, !P3 ;  /* 0x0000002905297207 */ /* 0x000fc80005800000 */
[----:B------:R-:W-:Y:S01]  /*14d30*/  ISETP.GT.U32.AND P2, PT, R39, R42, PT ;  /* 0x0000002a2700720c */ /* 0x000fe20003f44070 */
[----:B------:R-:W-:Y:S01]  /*14d40*/  IMAD R41, R41, UR4, RZ ;  /* 0x0000000429297c24 */ /* 0x000fe2000f8e02ff */
[----:B------:R-:W0:Y:S04]  /*14d50*/  LDCU UR4, c[0x0][0x3b0] ;  /* 0x00007600ff0477ac */ /* 0x000e280008000800 */
[C---:B------:R-:W-:Y:S01]  /*14d60*/  IADD3 R44, P5, PT, R41.reuse, R38, RZ ;  /* 0x00000026292c7210 */ /* 0x040fe20007fbe0ff */
[----:B------:R-:W-:Y:S06]  /*14d70*/  STL [R1+0x4ec], R70 ;  /* 0x0004ec4601007387 */ /* 0x000fec0000100800 */
[----:B------:R-:W-:Y:S01]  /*14d80*/  @!P2 IMAD.IADD R42, R42, 0x1, -R39 ;  /* 0x000000012a2aa824 */ /* 0x000fe200078e0a27 */
[----:B------:R-:W-:-:S03]  /*14d90*/  LEA.HI.X.SX32 R41, R41, R35, 0x1, P5 ;  /* 0x0000002329297211 */ /* 0x000fc600028f0eff */
[----:B------:R-:W-:Y:S01]  /*14da0*/  @!P4 IMAD.MOV R42, RZ, RZ, -R42 ;  /* 0x000000ffff2ac224 */ /* 0x000fe200078e0a2a */
[----:B------:R1:W-:Y:S04]  /*14db0*/  STL [R1+0x7ec], R45 ;  /* 0x0007ec2d01007387 */ /* 0x0003e80000100800 */
[----:B------:R-:W-:Y:S01]  /*14dc0*/  STL [R1+0x4f8], R44 ;  /* 0x0004f82c01007387 */ /* 0x000fe20000100800 */
[----:B------:R-:W-:-:S03]  /*14dd0*/  SEL R42, R5, R42, !P3 ;  /* 0x0000002a052a7207 */ /* 0x000fc60005800000 */
[----:B------:R3:W-:Y:S01]  /*14de0*/  STL [R1+0x4f4], R41 ;  /* 0x0004f42901007387 */ /* 0x0007e20000100800 */
[----:B-1----:R-:W-:Y:S02]  /*14df0*/  @P0 IMAD.MOV.U32 R45, RZ, RZ, R41 ;  /* 0x000000ffff2d0224 */ /* 0x002fe400078e0029 */
[----:B0-----:R-:W-:Y:S01]  /*14e00*/  IMAD R43, R42, UR4, RZ ;  /* 0x000000042a2b7c24 */ /* 0x001fe2000f8e02ff */
[----:B------:R-:W-:Y:S01]  /*14e10*/  STL [R1+0x7e8], R75 ;  /* 0x0007e84b01007387 */ /* 0x000fe20000100800 */
[----:B------:R-:W-:Y:S01]  /*14e20*/  VIADD R72, R0, 0x77 ;  /* 0x0000007700487836 */ /* 0x000fe20000000000 */
[----:B------:R-:W-:Y:S01]  /*14e30*/  ISETP.GE.AND P4, PT, R75, RZ, PT ;  /* 0x000000ff4b00720c */ /* 0x000fe20003f86270 */
[----:B------:R-:W0:Y:S01]  /*14e40*/  LDCU UR4, c[0x0][0x3b0] ;  /* 0x00007600ff0477ac */ /* 0x000e220008000800 */
[----:B------:R1:W4:Y:S01]  /*14e50*/  @P0 LDG.E.U8 R47, desc[UR18][R44.64] ;  /* 0x000000122c2f0981 */ /* 0x000322000c1e1100 */
[----:B---3--:R-:W-:-:S05]  /*14e60*/  IABS R41, R75 ;  /* 0x0000004b00297213 */ /* 0x008fca0000000000 */
[----:B------:R-:W-:-:S04]  /*14e70*/  IMAD.HI.U32 R42, R40, R41, RZ ;  /* 0x00000029282a7227 */ /* 0x000fc800078e00ff */
[----:B-1----:R-:W-:Y:S01]  /*14e80*/  IMAD.MOV R44, RZ, RZ, -R42 ;  /* 0x000000ffff2c7224 */ /* 0x002fe200078e0a2a */
[----:B------:R-:W-:-:S03]  /*14e90*/  IADD3 R70, P2, PT, R43, R38, RZ ;  /* 0x000000262b467210 */ /* 0x000fc60007f5e0ff */
[----:B------:R-:W-:Y:S01]  /*14ea0*/  IMAD R41, R39, R44, R41 ;  /* 0x0000002c27297224 */ /* 0x000fe200078e0229 */
[----:B------:R-:W-:-:S04]  /*14eb0*/  LEA.HI.X.SX32 R71, R43, R35, 0x1, P2 ;  /* 0x000000232b477211 */ /* 0x000fc800010f0eff */
[----:B------:R-:W-:Y:S01]  /*14ec0*/  ISETP.GT.U32.AND P2, PT, R39, R41, PT ;  /* 0x000000292700720c */ /* 0x000fe20003f44070 */
[----:B------:R-:W-:Y:S01]  /*14ed0*/  STL [R1+0x520], R70 ;  /* 0x0005204601007387 */ /* 0x000fe20000100800 */
[----:B------:R-:W-:Y:S02]  /*14ee0*/  @P0 IMAD.MOV.U32 R42, RZ, RZ, R70 ;  /* 0x000000ffff2a0224 */ /* 0x000fe400078e0046 */
[----:B------:R-:W-:Y:S01]  /*14ef0*/  @P0 IMAD.MOV.U32 R43, RZ, RZ, R71 ;  /* 0x000000ffff2b0224 */ /* 0x000fe200078e0047 */
[----:B------:R1:W-:Y:S04]  /*14f00*/  STL [R1+0x51c], R71 ;  /* 0x00051c4701007387 */ /* 0x0003e80000100800 */
[----:B------:R3:W4:Y:S01]  /*14f10*/  @P0 LDG.E.U8 R46, desc[UR18][R42.64] ;  /* 0x000000122a2e0981 */ /* 0x000722000c1e1100 */
[----:B-1----:R-:W-:-:S03]  /*14f20*/  VIADD R71, R0, 0xd ;  /* 0x0000000d00477836 */ /* 0x002fc60000000000 */
[----:B------:R-:W-:Y:S02]  /*14f30*/  @!P2 IMAD.IADD R41, R41, 0x1, -R39 ;  /* 0x000000012929a824 */ /* 0x000fe400078e0a27 */
[----:B---3--:R-:W-:-:S03]  /*14f40*/  IABS R42, R71 ;  /* 0x00000047002a7213 */ /* 0x008fc60000000000 */
[----:B------:R-:W-:Y:S02]  /*14f50*/  ISETP.GT.U32.AND P2, PT, R39, R41, PT ;  /* 0x000000292700720c */ /* 0x000fe40003f44070 */
[----:B------:R-:W-:Y:S01]  /*14f60*/  IMAD.HI.U32 R70, R40, R42, RZ ;  /* 0x0000002a28467227 */ /* 0x000fe200078e00ff */
[----:B------:R-:W-:-:S03]  /*14f70*/  IABS R43, R73 ;  /* 0x00000049002b7213 */ /* 0x000fc60000000000 */
[----:B------:R-:W-:Y:S02]  /*14f80*/  IMAD.MOV R70, RZ, RZ, -R70 ;  /* 0x000000ffff467224 */ /* 0x000fe400078e0a46 */
[----:B------:R-:W-:-:S04]  /*14f90*/  IMAD.HI.U32 R45, R40, R43, RZ ;  /* 0x0000002b282d7227 */ /* 0x000fc800078e00ff */
[----:B------:R-:W-:Y:S02]  /*14fa0*/  IMAD R42, R39, R70, R42 ;  /* 0x00000046272a7224 */ /* 0x000fe400078e022a */
[----:B------:R-:W-:Y:S01]  /*14fb0*/  @!P2 IMAD.IADD R41, R41, 0x1, -R39 ;  /* 0x000000012929a824 */ /* 0x000fe200078e0a27 */
[----:B------:R-:W-:Y:S01]  /*14fc0*/  IABS R44, R72 ;  /* 0x00000048002c7213 */ /* 0x000fe20000000000 */
[----:B------:R-:W-:Y:S01]  /*14fd0*/  IMAD.MOV R45, RZ, RZ, -R45 ;  /* 0x000000ffff2d7224 */ /* 0x000fe200078e0a2d */
[----:B------:R-:W-:-:S03]  /*14fe0*/  ISETP.GT.U32.AND P2, PT, R39, R42, PT ;  /* 0x0000002a2700720c */ /* 0x000fc60003f44070 */
[----:B------:R-:W-:Y:S02]  /*14ff0*/  IMAD R43, R39, R45, R43 ;  /* 0x0000002d272b7224 */ /* 0x000fe400078e022b */
[----:B------:R-:W-:-:S04]  /*15000*/  IMAD.HI.U32 R45, R40, R44, RZ ;  /* 0x0000002c282d7227 */ /* 0x000fc800078e00ff */
[----:B------:R-:W-:Y:S02]  /*15010*/  IMAD.MOV R45, RZ, RZ, -R45 ;  /* 0x000000ffff2d7224 */ /* 0x000fe400078e0a2d */
[----:B------:R-:W-:Y:S02]  /*15020*/  VIADD R74, R0, 0x7e ;  /* 0x0000007e004a7836 */ /* 0x000fe40000000000 */
[----:B------:R-:W-:Y:S02]  /*15030*/  @!P4 IMAD.MOV R41, RZ, RZ, -R41 ;  /* 0x000000ffff29c224 */ /* 0x000fe400078e0a29 */
[----:B------:R-:W-:Y:S02]  /*15040*/  @!P2 IMAD.IADD R42, R42, 0x1, -R39 ;  /* 0x000000012a2aa824 */ /* 0x000fe400078e0a27 */
[----:B------:R-:W-:Y:S01]  /*15050*/  IMAD R44, R39, R45, R44 ;  /* 0x0000002d272c7224 */ /* 0x000fe200078e022c */
[----:B------:R-:W-:Y:S02]  /*15060*/  IABS R45, R74 ;  /* 0x0000004a002d7213 */ /* 0x000fe40000000000 */
[----:B------:R-:W-:-:S02]  /*15070*/  SEL R41, R5, R41, !P3 ;  /* 0x0000002905297207 */ /* 0x000fc40005800000 */
[----:B------:R-:W-:Y:S01]  /*15080*/  ISETP.GT.U32.AND P4, PT, R39, R42, PT ;  /* 0x0000002a2700720c */ /* 0x000fe20003f84070 */
[----:B------:R-:W-:Y:S01]  /*15090*/  IMAD.HI.U32 R40, R40, R45, RZ ;  /* 0x0000002d28287227 */ /* 0x000fe200078e00ff */
[----:B------:R-:W-:-:S03]  /*150a0*/  ISETP.GE.AND P2, PT, R71, RZ, PT ;  /* 0x000000ff4700720c */ /* 0x000fc60003f46270 */
[----:B0-----:R-:W-:Y:S01]  /*150b0*/  IMAD R41, R41, UR4, RZ ;  /* 0x0000000429297c24 */ /* 0x001fe2000f8e02ff */
[----:B------:R-:W-:Y:S01]  /*150c0*/  STL [R1+0x7e4], R73 ;  /* 0x0007e44901007387 */ /* 0x000fe20000100800 */
[----:B------:R-:W-:Y:S01]  /*150d0*/  IMAD.MOV R40, RZ, RZ, -R40 ;  /* 0x000000ffff287224 */ /* 0x000fe200078e0a28 */
[----:B------:R-:W-:Y:S01]  /*150e0*/  ISETP.GT.U32.AND P6, PT, R39, R43, PT ;  /* 0x0000002b2700720c */ /* 0x000fe20003fc4070 */
[----:B------:R-:W0:Y:S01]  /*150f0*/  LDCU UR4, c[0x0][0x3b0] ;  /* 0x00007600ff0477ac */ /* 0x000e220008000800 */
[----:B------:R-:W-:Y:S01]  /*15100*/  IADD3 R70, P5, PT, R41, R38, RZ ;  /* 0x0000002629467210 */ /* 0x000fe20007fbe0ff */
[----:B------:R-:W-:Y:S01]  /*15110*/  IMAD R40, R39, R40, R45 ;  /* 0x0000002827287224 */ /* 0x000fe200078e022d */
[----:B------:R1:W-:Y:S01]  /*15120*/  STL [R1+0x7dc], R71 ;  /* 0x0007dc4701007387 */ /* 0x0003e20000100800 */
[----:B------:R-:W-:-:S04]  /*15130*/  @!P4 IMAD.IADD R42, R42, 0x1, -R39 ;  /* 0x000000012a2ac824 */ /* 0x000fc800078e0a27 */
[----:B------:R-:W-:Y:S01]  /*15140*/  @!P2 IMAD.MOV R42, RZ, RZ, -R42 ;  /* 0x000000ffff2aa224 */ /* 0x000fe200078e0a2a */
[----:B-1----:R-:W-:Y:S02]  /*15150*/  LEA.HI.X.SX32 R71, R41, R35, 0x1, P5 ;  /* 0x0000002329477211 */ /* 0x002fe400028f0eff */
[C---:B------:R-:W-:Y:S02]  /*15160*/  ISETP.GT.U32.AND P5, PT, R39.reuse, R40, PT ;  /* 0x000000282700720c */ /* 0x040fe40003fa4070 */
[----:B------:R-:W-:Y:S02]  /*15170*/  ISETP.GT.U32.AND P4, PT, R39, R44, PT ;  /* 0x0000002c2700720c */ /* 0x000fe40003f84070 */
[----:B------:R-:W-:Y:S01]  /*15180*/  SEL R42, R5, R42, !P3 ;  /* 0x0000002a052a7207 */ /* 0x000fe20005800000 */
[----:B------:R-:W-:-:S04]  /*15190*/  @!P6 IMAD.IADD R43, R43, 0x1, -R39 ;  /* 0x000000012b2be824 */ /* 0x000fc800078e0a27 */
[----:B------:R-:W-:-:S04]  /*151a0*/  IMAD R42, R42, UR11, RZ ;  /* 0x0000000b2a2a7c24 */ /* 0x000fc8000f8e02ff */
[--C-:B------:R-:W-:Y:S01]  /*151b0*/  @!P5 IMAD.IADD R40, R40, 0x1, -R39.reuse ;  /* 0x000000012828d824 */ /* 0x100fe200078e0a27 */
[----:B------:R-:W-:Y:S01]  /*151c0*/  IADD3 R75, P2, PT, R42, R38, RZ ;  /* 0x000000262a4b7210 */ /* 0x000fe20007f5e0ff */
[----:B------:R-:W-:-:S03]  /*151d0*/  @!P4 IMAD.IADD R44, R44, 0x1, -R39 ;  /* 0x000000012c2cc824 */ /* 0x000fc600078e0a27 */
[C---:B------:R-:W-:Y:S02]  /*151e0*/  ISETP.GT.U32.AND P5, PT, R39.reuse, R40, PT ;  /* 0x000000282700720c */ /* 0x040fe40003fa4070 */
[C---:B------:R-:W-:Y:S02]  /*151f0*/  ISETP.GT.U32.AND P4, PT, R39.reuse, R43, PT ;  /* 0x0000002b2700720c */ /* 0x040fe40003f84070 */
[----:B------:R-:W-:Y:S02]  /*15200*/  LEA.HI.X.SX32 R76, R42, R35, 0x1, P2 ;  /* 0x000000232a4c7211 */ /* 0x000fe400010f0eff */
[----:B------:R-:W-:Y:S02]  /*15210*/  ISETP.GE.AND P2, PT, R74, RZ, PT ;  /* 0x000000ff4a00720c */ /* 0x000fe40003f46270 */
[----:B------:R-:W-:-:S05]  /*15220*/  ISETP.GT.U32.AND P6, PT, R39, R44, PT ;  /* 0x0000002c2700720c */ /* 0x000fca0003fc4070 */
[--C-:B------:R-:W-:Y:S02]  /*15230*/  @!P5 IMAD.IADD R40, R40, 0x1, -R39.reuse ;  /* 0x000000012828d824 */ /* 0x100fe400078e0a27 */
[----:B------:R-:W-:Y:S01]  /*15240*/  @!P4 IMAD.IADD R43, R43, 0x1, -R39 ;  /* 0x000000012b2bc824 */ /* 0x000fe200078e0a27 */
[----:B------:R-:W-:-:S03]  /*15250*/  ISETP.GE.AND P4, PT, R72, RZ, PT ;  /* 0x000000ff4800720c */ /* 0x000fc60003f86270 */
[----:B------:R-:W-:Y:S01]  /*15260*/  @!P2 IMAD.MOV R40, RZ, RZ, -R40 ;  /* 0x000000ffff28a224 */ /* 0x000fe200078e0a28 */
[----:B------:R-:W-:-:S04]  /*15270*/  ISETP.GE.AND P5, PT, R73, RZ, PT ;  /* 0x000000ff4900720c */ /* 0x000fc80003fa6270 */
[----:B------:R-:W-:Y:S01]  /*15280*/  SEL R40, R5, R40, !P3 ;  /* 0x0000002805287207 */ /* 0x000fe20005800000 */
[----:B------:R-:W-:Y:S01]  /*15290*/  @!P6 IMAD.IADD R44, R44, 0x1, -R39 ;  /* 0x000000012c2ce824 */ /* 0x000fe200078e0a27 */
[----:B------:R-:W-:-:S03]  /*152a0*/  PRMT R45, RZ, 0x7610, R45 ;  /* 0x00007610ff2d7816 */ /* 0x000fc6000000002d */
[----:B------:R-:W-:Y:S01]  /*152b0*/  IMAD R39, R40, UR5, RZ ;  /* 0x0000000528277c24 */ /* 0x000fe2000f8e02ff */
[----:B------:R-:W1:Y:S01]  /*152c0*/  LDCU UR5, c[0x0][0x3b0] ;  /* 0x00007600ff0577ac */ /* 0x000e620008000800 */
[----:B------:R-:W-:Y:S01]  /*152d0*/  STL [R1+0x7e0], R72 ;  /* 0x0007e04801007387 */ /* 0x000fe20000100800 */
[----:B------:R-:W-:Y:S01]  /*152e0*/  @!P4 IMAD.MOV R44, RZ, RZ, -R44 ;  /* 0x000000ffff2cc224 */ /* 0x000fe200078e0a2c */
[----:B------:R-:W-:Y:S02]  /*152f0*/  PRMT R41, RZ, 0x7610, R41 ;  /* 0x00007610ff297816 */ /* 0x000fe40000000029 */
[----:B------:R-:W-:Y:S04]  /*15300*/  STL [R1+0x7d8], R74 ;  /* 0x0007d84a01007387 */ /* 0x000fe80000100800 */
[----:B------:R3:W-:Y:S01]  /*15310*/  STL [R1+0x248], R70 ;  /* 0x0002484601007387 */ /* 0x0007e20000100800 */
[----:B------:R-:W-:-:S03]  /*15320*/  SEL R44, R5, R44, !P3 ;  /* 0x0000002c052c7207 */ /* 0x000fc60005800000 */
[----:B------:R1:W-:Y:S01]  /*15330*/  STL [R1+0x244], R71 ;  /* 0x0002444701007387 */ /* 0x0003e20000100800 */
[----:B------:R-:W-:-:S03]  /*15340*/  @!P5 IMAD.MOV R43, RZ, RZ, -R43 ;  /* 0x000000ffff2bd224 */ /* 0x000fc600078e0a2b */
[----:B------:R3:W4:Y:S01]  /*15350*/  @P0 LDG.E.U8 R45, desc[UR18][R70.64] ;  /* 0x00000012462d0981 */ /* 0x000722000c1e1100 */
[----:B------:R-:W-:Y:S01]  /*15360*/  IADD3 R42, P2, PT, R39, R38, RZ ;  /* 0x00000026272a7210 */ /* 0x000fe20007f5e0ff */
[----:B0-----:R-:W-:Y:S01]  /*15370*/  IMAD R44, R44, UR4, RZ ;  /* 0x000000042c2c7c24 */ /* 0x001fe2000f8e02ff */
[----:B------:R-:W-:Y:S01]  /*15380*/  SEL R40, R5, R43, !P3 ;  /* 0x0000002b05287207 */ /* 0x000fe20005800000 */
[----:B---3--:R-:W-:Y:S02]  /*15390*/  @P0 IMAD.MOV.U32 R70, RZ, RZ, R75 ;  /* 0x000000ffff460224 */ /* 0x008fe400078e004b */
[----:B-1----:R-:W-:Y:S01]  /*153a0*/  @P0 IMAD.MOV.U32 R71, RZ, RZ, R76 ;  /* 0x000000ffff470224 */ /* 0x002fe200078e004c */
[----:B------:R-:W-:Y:S04]  /*153b0*/  STL [R1+0x190], R75 ;  /* 0x0001904b01007387 */ /* 0x000fe80000100800 */
[----:B------:R0:W3:Y:S04]  /*153c0*/  @P0 LDG.E.U8 R41, desc[UR18][R70.64] ;  /* 0x0000001246290981 */ /* 0x0000e8000c1e1100 */
[----:B------:R-:W-:Y:S04]  /*153d0*/  STL [R1+0x18c], R76 ;  /* 0x00018c4c01007387 */ /* 0x000fe80000100800 */
[----:B------:R-:W5:Y:S01]  /*153e0*/  LDL.LU R5, [R1+0x9d8] ;  /* 0x0009d80001057983 */ /* 0x000f620000300800 */
[----:B0-----:R-:W-:-:S03]  /*153f0*/  LEA.HI.X.SX32 R70, R39, R35, 0x1, P2 ;  /* 0x0000002327467211 */ /* 0x001fc600010f0eff */
[----:B------:R-:W-:Y:S01]  /*15400*/  STL [R1+0x23c], R42 ;  /* 0x00023c2a01007387 */ /* 0x000fe20000100800 */
[C---:B------:R-:W-:Y:S01]  /*15410*/  IADD3 R71, P2, PT, R44.reuse, R38, RZ ;  /* 0x000000262c477210 */ /* 0x040fe20007f5e0ff */
[----:B------:R-:W-:Y:S02]  /*15420*/  @P0 IMAD.MOV.U32 R43, RZ, RZ, R70 ;  /* 0x000000ffff2b0224 */ /* 0x000fe400078e0046 */
[----:B------:R0:W-:Y:S01]  /*15430*/  STL [R1+0x238], R70 ;  /* 0x0002384601007387 */ /* 0x0001e20000100800 */
[----:B------:R-:W-:Y:S02]  /*15440*/  PRMT R39, RZ, 0x7610, R39 ;  /* 0x00007610ff277816 */ /* 0x000fe40000000027 */
[----:B------:R-:W-:-:S04]  /*15450*/  LEA.HI.X.SX32 R72, R44, R35, 0x1, P2 ;  /* 0x000000232c487211 */ /* 0x000fc800010f0eff */
[----:B------:R1:W3:Y:S01]  /*15460*/  @P0 LDG.E.U8 R39, desc[UR18][R42.64] ;  /* 0x000000122a270981 */ /* 0x0002e2000c1e1100 */
[----:B0-----:R-:W-:Y:S01]  /*15470*/  IMAD R70, R40, UR5, RZ ;  /* 0x0000000528467c24 */ /* 0x001fe2000f8e02ff */
[----:B------:R-:W-:-:S04]  /*15480*/  PRMT R40, RZ, 0x7610, R40 ;  /* 0x00007610ff287816 */ /* 0x000fc80000000028 */
[C---:B------:R-:W-:Y:S01]  /*15490*/  IADD3 R38, P2, PT, R70.reuse, R38, RZ ;  /* 0x0000002646267210 */ /* 0x040fe20007f5e0ff */
[----:B-1----:R-:W-:Y:S02]  /*154a0*/  @P0 IMAD.MOV.U32 R42, RZ, RZ, R71 ;  /* 0x000000ffff2a0224 */ /* 0x002fe400078e0047 */
[----:B------:R-:W-:Y:S01]  /*154b0*/  @P0 IMAD.MOV.U32 R43, RZ, RZ, R72 ;  /* 0x000000ffff2b0224 */ /* 0x000fe200078e0048 */
[----:B------:R-:W-:Y:S02]  /*154c0*/  LEA.HI.X.SX32 R44, R70, R35, 0x1, P2 ;  /* 0x00000023462c7211 */ /* 0x000fe400010f0eff */
[----:B------:R-:W-:Y:S02]  /*154d0*/  PRMT R35, RZ, 0x7610, R35 ;  /* 0x00007610ff237816 */ /* 0x000fe40000000023 */
[----:B------:R0:W3:Y:S02]  /*154e0*/  @P0 LDG.E.U8 R40, desc[UR18][R42.64] ;  /* 0x000000122a280981 */ /* 0x0000e4000c1e1100 */
[----:B0-----:R-:W-:-:S02]  /*154f0*/  @P0 IMAD.MOV.U32 R42, RZ, RZ, R38 ;  /* 0x000000ffff2a0224 */ /* 0x001fc400078e0026 */
[----:B------:R-:W-:-:S05]  /*15500*/  @P0 IMAD.MOV.U32 R43, RZ, RZ, R44 ;  /* 0x000000ffff2b0224 */ /* 0x000fca00078e002c */
[----:B------:R-:W3:Y:S04]  /*15510*/  @P0 LDG.E.U8 R35, desc[UR18][R42.64] ;  /* 0x000000122a230981 */ /* 0x000ee8000c1e1100 */
[----:B--2---:R0:W-:Y:S04]  /*15520*/  STS.U8 [R31+UR9+0x5e00], R94 ;  /* 0x005e005e1f007988 */ /* 0x0041e80008000009 */
[----:B------:R0:W-:Y:S04]  /*15530*/  STS.U8 [R31+UR9+0x6200], R90 ;  /* 0x0062005a1f007988 */ /* 0x0001e80008000009 */
[----:B------:R0:W-:Y:S04]  /*15540*/  STS.U8 [R31+UR9+0x6600], R69 ;  /* 0x006600451f007988 */ /* 0x0001e80008000009 */
[----:B------:R0:W-:Y:S04]  /*15550*/  STS.U8 [R31+UR9+0x6a00], R65 ;  /* 0x006a00411f007988 */ /* 0x0001e80008000009 */
[----:B------:R0:W-:Y:S04]  /*15560*/  STS.U8 [R31+UR9+0x6e00], R61 ;  /* 0x006e003d1f007988 */ /* 0x0001e80008000009 */
[----:B----4-:R0:W-:Y:S04]  /*15570*/  STS.U8 [R31+UR9+0x7200], R57 ;  /* 0x007200391f007988 */ /* 0x0101e80008000009 */
[----:B------:R0:W-:Y:S04]  /*15580*/  STS.U8 [R31+UR9+0x7600], R53 ;  /* 0x007600351f007988 */ /* 0x0001e80008000009 */
[----:B------:R0:W-:Y:S01]  /*15590*/  STS.U8 [R31+UR9+0x7a00], R49 ;  /* 0x007a00311f007988 */ /* 0x0001e20008000009 */
[----:B------:R-:W-:-:S03]  /*155a0*/  VIADD R162, R162, 0x7f ;  /* 0x0000007fa2a27836 */ /* 0x000fc60000000000 */
[----:B------:R0:W-:Y:S01]  /*155b0*/  STL [R1+0x234], R71 ;  /* 0x0002344701007387 */ /* 0x0001e20000100800 */
[----:B------:R-:W-:-:S03]  /*155c0*/  ISETP.NE.U32.AND P0, PT, RZ, UR7, PT ;  /* 0x00000007ff007c0c */ /* 0x000fc6000bf05070 */
[----:B------:R0:W-:Y:S04]  /*155d0*/  STL [R1+0x228], R72 ;  /* 0x0002284801007387 */ /* 0x0001e80000100800 */
[----:B------:R0:W-:Y:S04]  /*155e0*/  STL [R1+0x230], R38 ;  /* 0x0002302601007387 */ /* 0x0001e80000100800 */
[----:B------:R0:W-:Y:S01]  /*155f0*/  STL [R1+0x22c], R44 ;  /* 0x00022c2c01007387 */ /* 0x0001e20000100800 */
[C---:B------:R-:W-:Y:S02]  /*15600*/  ISETP.LT.OR P2, PT, R162.reuse, 0x80, P0 ;  /* 0x00000080a200780c */ /* 0x040fe40000741670 */
[----:B------:R-:W-:Y:S01]  /*15610*/  ISETP.GE.AND P3, PT, R162, 0x100, PT ;  /* 0x00000100a200780c */ /* 0x000fe20003f66270 */
[----:B------:R0:W-:Y:S04]  /*15620*/  STS.U8 [R31+UR9+0x7e00], R46 ;  /* 0x007e002e1f007988 */ /* 0x0001e80008000009 */
        /* <DEDUP_REMOVED lines=15> */
[----:B---3--:R0:W-:Y:S04]  /*15720*/  STS.U8 [R32+UR9+0x4680], R41 ;  /* 0x0046802920007988 */ /* 0x0081e80008000009 */
        /* <DEDUP_REMOVED lines=31> */
[----:B------:R0:W-:Y:S01]  /*15920*/  STS.U8 [R34+UR9+0x7f80], R35 ;  /* 0x007f802322007988 */ /* 0x0001e20008000009 */
[----:B------:R1:W-:Y:S06]  /*15930*/  MEMBAR.ALL.CTA ;  /* 0x0000000000007992 */ /* 0x0003ec0000008000 */
[----:B-1----:R-:W1:Y:S02]  /*15940*/  FENCE.VIEW.ASYNC.S ;  /* 0x00000000000073c6 */ /* 0x002e640000000000 */
[----:B-1----:R-:W-:Y:S06]  /*15950*/  BAR.SYNC.DEFER_BLOCKING 0x0 ;  /* 0x0000000000007b1d */ /* 0x002fec0000010000 */
[----:B------:R-:W-:Y:S05]  /*15960*/  @P2 BRA `(.L_x_6) ;  /* 0x0000000000842947 */ /* 0x000fea0003800000 */
[----:B------:R-:W-:Y:S02]  /*15970*/  UIADD3 UR4, UPT, UPT, UR9, 0x4000, URZ ;  /* 0x0000400009047890 */ /* 0x000fe4000fffe0ff */
[----:B------:R-:W-:Y:S02]  /*15980*/  USHF.R.U32.HI UR12, URZ, 0x4, UR9 ;  /* 0x00000004ff0c7899 */ /* 0x000fe40008011609 */
[----:B------:R-:W-:Y:S02]  /*15990*/  USHF.R.U32.HI UR4, URZ, 0x4, UR4 ;  /* 0x00000004ff047899 */ /* 0x000fe40008011604 */
[----:B------:R-:W-:Y:S02]  /*159a0*/  USGXT.U32 UR12, UR12, 0xe ;  /* 0x0000000e0c0c789a */ /* 0x000fe40008000000 */
[----:B------:R-:W-:Y:S02]  /*159b0*/  USGXT.U32 UR14, UR4, 0xe ;  /* 0x0000000e040e789a */ /* 0x000fe40008000000 */
[----:B------:R-:W-:-:S02]  /*159c0*/  UIADD3 UR28, UP1, UPT, UR12, 0x100, URZ ;  /* 0x000001000c1c7890 */ /* 0x000fc4000ff3e0ff */
[----:B------:R-:W-:Y:S01]  /*159d0*/  UIADD3 UR26, UP2, UPT, UR14, 0x2, URZ ;  /* 0x000000020e1a7890 */ /* 0x000fe2000ff5e0ff */
[----:B------:R-:W-:Y:S01]  /*159e0*/  UMOV UR4, URZ ;  /* 0x000000ff00047c82 */ /* 0x000fe20008000000 */
[----:B------:R-:W-:Y:S01]  /*159f0*/  UMOV UR30, 0x0 ;  /* 0x00000000001e7882 */ /* 0x000fe20000000000 */
[----:B------:R-:W-:Y:S02]  /*15a00*/  UIADD3.X UR29, UPT, UPT, UR4, 0x40004040, URZ, UP1, !UPT ;  /* 0x40004040041d7890 */ /* 0x000fe40008ffe4ff */
[----:B------:R-:W-:Y:S02]  /*15a10*/  UIADD3.X UR27, UPT, UPT, UR4, 0x40004040, URZ, UP2, !UPT ;  /* 0x40004040041b7890 */ /* 0x000fe400097fe4ff */
[----:B------:R-:W-:Y:S02]  /*15a20*/  UIADD3.64 UR16, UPT, UPT, UR28, 0x100, URZ ;  /* 0x000001001c107897 */ /* 0x000fe4000fffe0ff */
[----:B------:R-:W-:Y:S02]  /*15a30*/  UIADD3.64 UR20, UPT, UPT, UR26, 0x2, URZ ;  /* 0x000000021a147897 */ /* 0x000fe4000fffe0ff */
[----:B------:R-:W-:-:S02]  /*15a40*/  UIADD3.64 UR22, UPT, UPT, UR28, 0x200, URZ ;  /* 0x000002001c167897 */ /* 0x000fc4000fffe0ff */
[----:B------:R-:W-:Y:S01]  /*15a50*/  UIADD3.64 UR24, UPT, UPT, UR26, 0x4, URZ ;  /* 0x000000041a187897 */ /* 0x000fe2000fffe0ff */
[----:B------:R-:W-:Y:S01]  /*15a60*/  UMOV UR31, 0x8208490 ;  /* 0x08208490001f7882 */ /* 0x000fe20000000000 */
[----:B------:R-:W-:Y:S01]  /*15a70*/  UMOV UR13, 0x40004040 ;  /* 0x40004040000d7882 */ /* 0x000fe20000000000 */
[----:B------:R-:W-:Y:S01]  /*15a80*/  UMOV UR15, 0x40004040 ;  /* 0x40004040000f7882 */ /* 0x000fe20000000000 */
[----:B------:R-:W-:Y:S01]  /*15a90*/  UMOV UR32, 0x0 ;  /* 0x0000000000207882 */ /* 0x000fe20000000000 */
[----:B------:R-:W-:Y:S01]  /*15aa0*/  UMOV UR33, 0x8208490 ;  /* 0x0820849000217882 */ /* 0x000fe20000000000 */
[----:B------:R-:W-:Y:S01]  /*15ab0*/  UMOV UR34, 0x0 ;  /* 0x0000000000227882 */ /* 0x000fe20000000000 */
[----:B------:R-:W-:Y:S01]  /*15ac0*/  UMOV UR35, 0x8208490 ;  /* 0x0820849000237882 */ /* 0x000fe20000000000 */
[----:B------:R-:W-:Y:S01]  /*15ad0*/  UMOV UR4, UR6 ;  /* 0x0000000600047c82 */ /* 0x000fe20008000000 */
[----:B------:R-:W-:Y:S01]  /*15ae0*/  UMOV UR5, URZ ;  /* 0x000000ff00057c82 */ /* 0x000fe20008000000 */
[----:B------:R1:W-:Y:S01]  /*15af0*/  UTCQMMA gdesc[UR12], gdesc[UR14], tmem[UR8], tmem[UR30], idesc[UR31], !UPT ;  /* 0x00ff1e0e0c0075ea */ /* 0x0003e2000f800308 */
[----:B------:R-:W-:Y:S01]  /*15b00*/  UMOV UR36, 0x0 ;  /* 0x0000000000247882 */ /* 0x000fe20000000000 */
[----:B------:R-:W-:Y:S01]  /*15b10*/  UMOV UR37, 0x8208490 ;  /* 0x0820849000257882 */ /* 0x000fe20000000000 */
[----:B------:R1:W-:Y:S01]  /*15b20*/  UTCQMMA gdesc[UR28], gdesc[UR26], tmem[UR8], tmem[UR32], idesc[UR33], UPT ;  /* 0x00ff201a1c0075ea */ /* 0x0003e2000b800308 */
[----:B------:R-:W-:Y:S01]  /*15b30*/  UMOV UR4, UR4 ;  /* 0x0000000400047c82 */ /* 0x000fe20008000000 */
[----:B------:R1:W-:Y:S01]  /*15b40*/  UTCQMMA gdesc[UR16], gdesc[UR20], tmem[UR8], tmem[UR34], idesc[UR35], UPT ;  /* 0x00ff2214100075ea */ /* 0x0003e2000b800308 */
[----:B------:R1:W-:Y:S01]  /*15b50*/  UTCQMMA gdesc[UR22], gdesc[UR24], tmem[UR8], tmem[UR36], idesc[UR37], UPT ;  /* 0x00ff2418160075ea */ /* 0x0003e2000b800308 */
[----:B------:R1:W-:Y:S01]  /*15b60*/  UTCBAR [UR4], URZ ;  /* 0x000000ff040073e9 */ /* 0x0003e200080000ff */
[----:B------:R-:W-:Y:S01]  /*15b70*/  NOP ;  /* 0x0000000000007918 */ /* 0x000fe20000000000 */
.L_x_6:
[----:B-1----:R-:W-:Y:S01]  /*15b80*/  UMOV UR4, URZ ;  /* 0x000000ff00047c82 */ /* 0x002fe20008000000 */
[----:B------:R-:W-:Y:S05]  /*15b90*/  @!P3 BRA `(.L_x_7) ;  /* 0x000000b800b0b947 */ /* 0x000fea0003800000 */
[----:B0-----:R-:W-:Y:S01]  /*15ba0*/  SHF.R.S32.HI R38, RZ, 0x1f, R162 ;  /* 0x0000001fff267819 */ /* 0x001fe200000114a2 */
[----:B------:R-:W-:Y:S01]  /*15bb0*/  IMAD.SHL.U32 R35, R36, 0x80, RZ ;  /* 0x0000008024237824 */ /* 0x000fe200078e00ff */
[----:B------:R-:W-:Y:S01]  /*15bc0*/  UIADD3 UR4, UPT, UPT, UR9, 0x8000, URZ ;  /* 0x0000800009047890 */ /* 0x000fe2000fffe0ff */
[----:B------:R-:W-:Y:S01]  /*15bd0*/  IMAD.MOV.U32 R39, RZ, RZ, RZ ;  /* 0x000000ffff277224 */ /* 0x000fe200078e00ff */
[----:B------:R-:W-:Y:S01]  /*15be0*/  LEA.HI R36, R38, R162, RZ, 0x7 ;  /* 0x000000a226247211 */ /* 0x000fe200078f38ff */
[----:B------:R-:W-:Y:S02]  /*15bf0*/  UIADD3 UR5, UPT, UPT, UR9, 0xc000, URZ ;  /* 0x0000c00009057890 */ /* 0x000fe4000fffe0ff */
[----:B------:R-:W-:Y:S01]  /*15c00*/  USHF.R.U32.HI UR4, URZ, 0x4, UR4 ;  /* 0x00000004ff047899 */ /* 0x000fe20008011604 */
[----:B------:R-:W-:Y:S01]  /*15c10*/  SHF.R.S32.HI R36, RZ, 0x7, R36 ;  /* 0x00000007ff247819 */ /* 0x000fe20000011424 */
[----:B------:R-:W-:Y:S02]  /*15c20*/  USHF.R.U32.HI UR5, URZ, 0x4, UR5 ;  /* 0x00000004ff057899 */ /* 0x000fe40008011605 */
[----:B------:R-:W-:Y:S01]  /*15c30*/  USGXT.U32 UR12, UR4, 0xe ;  /* 0x0000000e040c789a */ /* 0x000fe20008000000 */
[----:B------:R-:W-:Y:S01]  /*15c40*/  VIMNMX R38, PT, PT, R36, 0x2, !PT ;  /* 0x0000000224267848 */ /* 0x000fe20007fe0100 */
[----:B-----5:R-:W-:Y:S01]  /*15c50*/  IMAD.SHL.U32 R36, R37, 0x80, RZ ;  /* 0x0000008025247824 */ /* 0x020fe200078e00ff */
[----:B------:R-:W-:-:S02]  /*15c60*/  USGXT.U32 UR14, UR5, 0xe ;  /* 0x0000000e050e789a */ /* 0x000fc40008000000 */
[----:B------:R-:W-:Y:S01]  /*15c70*/  UIADD3 UR30, UP1, UPT, UR12, 0x100, URZ ;  /* 0x000001000c1e7890 */ /* 0x000fe2000ff3e0ff */
[----:B------:R-:W-:Y:S01]  /*15c80*/  VIADD R37, R38, 0xfffffffe ;  /* 0xfffffffe26257836 */ /* 0x000fe20000000000 */
[----:B------:R-:W-:Y:S01]  /*15c90*/  UIADD3 UR28, UP2, UPT, UR14, 0x2, URZ ;  /* 0x000000020e1c7890 */ /* 0x000fe2000ff5e0ff */
[----:B------:R-:W-:Y:S01]  /*15ca0*/  SHF.R.S32.HI R38, RZ, 0x1f, R36 ;  /* 0x0000001fff267819 */ /* 0x000fe20000011424 */
[----:B------:R-:W-:Y:S01]  /*15cb0*/  UMOV UR4, URZ ;  /* 0x000000ff00047c82 */ /* 0x000fe20008000000 */
[----:B------:R-:W-:Y:S01]  /*15cc0*/  UMOV UR5, URZ ;  /* 0x000000ff00057c82 */ /* 0x000fe20008000000 */
[----:B------:R0:W-:Y:S01]  /*15cd0*/  STL [R1+0x7d4], R37 ;  /* 0x0007d42501007387 */ /* 0x0001e20000100800 */
[----:B------:R-:W-:Y:S02]  /*15ce0*/  UIADD3.X UR31, UPT, UPT, UR4, 0x40004040, URZ, UP1, !UPT ;  /* 0x40004040041f7890 */ /* 0x000fe40008ffe4ff */
[----:B------:R-:W-:Y:S01]  /*15cf0*/  UIADD3.X UR29, UPT, UPT, UR5, 0x40004040, URZ, UP2, !UPT ;  /* 0x40004040051d7890 */ /* 0x000fe200097fe4ff */
[----:B------:R1:W-:Y:S01]  /*15d00*/  STL [R1+0x7c8], RZ ;  /* 0x0007c8ff01007387 */ /* 0x0003e20000100800 */
[----:B------:R-:W-:Y:S01]  /*15d10*/  UMOV UR11, 0x1 ;  /* 0x00000001000b7882 */ /* 0x000fe20000000000 */
[----:B------:R-:W-:-:S02]  /*15d20*/  UIADD3.64 UR20, UPT, UPT, UR30, 0x100, URZ ;  /* 0x000001001e147897 */ /* 0x000fc4000fffe0ff */
[----:B------:R-:W-:Y:S01]  /*15d30*/  UIADD3.64 UR22, UPT, UPT, UR28, 0x2, URZ ;  /* 0x000000021c167897 */ /* 0x000fe2000fffe0ff */
[----:B0-----:R-:W-:Y:S01]  /*15d40*/  SHF.R.S32.HI R37, RZ, 0x1f, R35 ;  /* 0x0000001fff257819 */ /* 0x001fe20000011423 */
[----:B------:R-:W-:Y:S02]  /*15d50*/  UIADD3.64 UR24, UPT, UPT, UR30, 0x200, URZ ;  /* 0x000002001e187897 */ /* 0x000fe4000fffe0ff */
[----:B-1----:R-:W-:-:S12]  /*15d60*/  UIADD3.64 UR26, UPT, UPT, UR28, 0x4, URZ ;  /* 0x000000041c1a7897 */ /* 0x002fd8000fffe0ff */
.L_x_10:
[----:B-1----:R-:W2:Y:S01]  /*15d70*/  LDL R40, [R1+0x7c8] ;  /* 0x0007c80001287983 */ /* 0x002ea20000100800 */
[----:B------:R-:W-:Y:S01]  /*15d80*/  IMAD.U32 R39, R39, -0x80000000, RZ ;  /* 0x8000000027277824 */ /* 0x000fe200078e00ff */
[----:B------:R-:W0:Y:S01]  /*15d90*/  LDC R65, c[0x0][0x3a0] ;  /* 0x0000e800ff417b82 */ /* 0x000e220000000800 */
[C---:B-----5:R-:W-:Y:S02]  /*15da0*/  IADD3 R10, P5, PT, R35.reuse, R10, RZ ;  /* 0x0000000a230a7210 */ /* 0x060fe40007fbe0ff */
[----:B------:R-:W-:Y:S01]  /*15db0*/  IADD3 R8, P4, PT, R35, R8, RZ ;  /* 0x0000000823087210 */ /* 0x000fe20007f9e0ff */
[----:B------:R-:W1:Y:S01]  /*15dc0*/  SYNCS.PHASECHK.TRANS64.TRYWAIT P6, [UR6], R39 ;  /* 0x00000027ff0075a7 */ /* 0x000e6200080c1106 */
[----:B--2---:R-:W-:-:S04]  /*15dd0*/  VIADD R40, R40, 0x1 ;  /* 0x0000000128287836 */ /* 0x004fc80000000000 */
[----:B0-----:R-:W-:Y:S01]  /*15de0*/  IMAD R65, R40, -0x80, R65 ;  /* 0xffffff8028417824 */ /* 0x001fe200078e0241 */
[----:B------:R0:W-:Y:S04]  /*15df0*/  STL [R1+0x7cc], R40 ;  /* 0x0007cc2801007387 */ /* 0x0001e80000100800 */
[C---:B------:R-:W-:Y:S02]  /*15e00*/  ISETP.GT.AND P2, PT, R65.reuse, 0x1, PT ;  /* 0x000000014100780c */ /* 0x040fe40003f44270 */
[----:B------:R-:W-:Y:S01]  /*15e10*/  ISETP.GT.AND P3, PT, R65, 0x2, PT ;  /* 0x000000024100780c */ /* 0x000fe20003f64270 */
[----:B-1----:R-:W-:-:S12]  /*15e20*/  @!P6 BRA `(.L_x_8) ;  /* 0x000001000070e947 */ /* 0x002fd80003800000 */
.L_x_16:
[----:B------:R-:W-:Y:S01]  /*15e30*/  PRMT R91, RZ, 0x7610, R91 ;  /* 0x00007610ff5b7816 */ /* 0x000fe2000000005b */
[----:B------:R-:W-:Y:S01]  /*15e40*/  IMAD.X R11, R37, 0x1, R11, P5 ;  /* 0x00000001250b7824 */ /* 0x000fe200028e060b */
[----:B------:R-:W-:Y:S01]  /*15e50*/  ISETP.GT.AND P5, PT, R65, 0x4, PT ;  /* 0x000000044100780c */ /* 0x000fe20003fa4270 */
[----:B------:R-:W-:Y:S01]  /*15e60*/  IMAD.X R9, R37, 0x1, R9, P4 ;  /* 0x0000000125097824 */ /* 0x000fe200020e0609 */
[C---:B------:R-:W-:Y:S01]  /*15e70*/  IADD3 R18, P6, PT, R35.reuse, R18, RZ ;  /* 0x0000001223127210 */ /* 0x040fe20007fde0ff */
[----:B------:R-:W-:Y:S01]  /*15e80*/  STL [R1+0xa4c], R71 ;  /* 0x000a4c4701007387 */ /* 0x000fe20000100800 */
[----:B------:R-:W-:Y:S02]  /*15e90*/  PRMT R49, RZ, 0x7610, R49 ;  /* 0x00007610ff317816 */ /* 0x000fe40000000031 */
[----:B0-----:R-:W-:Y:S01]  /*15ea0*/  PRMT R40, RZ, 0x7610, R40 ;  /* 0x00007610ff287816 */ /* 0x001fe20000000028 */
[----:B------:R-:W2:Y:S01]  /*15eb0*/  @P3 LDG.E.U8 R91, desc[UR18][R10.64] ;  /* 0x000000120a5b3981 */ /* 0x000ea2000c1e1100 */
[----:B------:R-:W-:Y:S01]  /*15ec0*/  IADD3 R22, P3, PT, R35, R22, RZ ;  /* 0x0000001623167210 */ /* 0x000fe20007f7e0ff */
[C---:B------:R-:W-:Y:S01]  /*15ed0*/  IMAD.X R19, R37.reuse, 0x1, R19, P6 ;  /* 0x0000000125137824 */ /* 0x040fe200030e0613 */
[----:B------:R-:W-:Y:S01]  /*15ee0*/  PRMT R29, RZ, 0x7610, R29 ;  /* 0x00007610ff1d7816 */ /* 0x000fe2000000001d */
[----:B------:R-:W3:Y:S01]  /*15ef0*/  @P2 LDG.E.U8 R49, desc[UR18][R8.64] ;  /* 0x0000001208312981 */ /* 0x000ee2000c1e1100 */
[----:B------:R-:W-:Y:S01]  /*15f00*/  PRMT R30, RZ, 0x7610, R30 ;  /* 0x00007610ff1e7816 */ /* 0x000fe2000000001e */
[----:B------:R-:W-:Y:S01]  /*15f10*/  IMAD.X R23, R37, 0x1, R23, P3 ;  /* 0x0000000125177824 */ /* 0x000fe200018e0617 */
[----:B------:R-:W-:Y:S01]  /*15f20*/  ISETP.GT.AND P3, PT, R65, 0x6, PT ;  /* 0x000000064100780c */ /* 0x000fe20003f64270 */
[----:B------:R0:W4:Y:S01]  /*15f30*/  @P5 LDG.E.U8 R40, desc[UR18][R18.64] ;  /* 0x0000001212285981 */ /* 0x000122000c1e1100 */
[----:B------:R-:W-:-:S02]  /*15f40*/  IADD3 R14, P2, PT, R35, R14, RZ ;  /* 0x0000000e230e7210 */ /* 0x000fc40007f5e0ff */
[----:B------:R-:W-:Y:S01]  /*15f50*/  IADD3 R24, P5, PT, R35, R24, RZ ;  /* 0x0000001823187210 */ /* 0x000fe20007fbe0ff */
[----:B------:R-:W-:Y:S01]  /*15f60*/  STL [R1+0xa48], R70 ;  /* 0x000a484601007387 */ /* 0x000fe20000100800 */
[----:B------:R-:W-:Y:S01]  /*15f70*/  ISETP.GT.AND P4, PT, R65, 0x3, PT ;  /* 0x000000034100780c */ /* 0x000fe20003f84270 */
[----:B------:R-:W-:Y:S01]  /*15f80*/  IMAD.X R15, R37, 0x1, R15, P2 ;  /* 0x00000001250f7824 */ /* 0x000fe200010e060f */
[----:B------:R-:W-:Y:S01]  /*15f90*/  ISETP.GT.AND P2, PT, R65, 0x5, PT ;  /* 0x000000054100780c */ /* 0x000fe20003f44270 */
[----:B------:R-:W-:Y:S01]  /*15fa0*/  IMAD.X R25, R37, 0x1, R25, P5 ;  /* 0x0000000125197824 */ /* 0x000fe200028e0619 */
[----:B------:R-:W-:Y:S01]  /*15fb0*/  PRMT R94, RZ, 0x7610, R94 ;  /* 0x00007610ff5e7816 */ /* 0x000fe2000000005e */
[----:B------:R-:W-:Y:S04]  /*15fc0*/  STL [R1+0xa44], R69 ;  /* 0x000a444501007387 */ /* 0x000fe80000100800 */
[----:B------:R-:W2:Y:S04]  /*15fd0*/  @P3 LDG.E.U8 R29, desc[UR18][R24.64] ;  /* 0x00000012181d3981 */ /* 0x000ea8000c1e1100 */
[----:B------:R-:W-:Y:S04]  /*15fe0*/  STL [R1+0xa40], R68 ;  /* 0x000a404401007387 */ /* 0x000fe80000100800 */
[----:B------:R-:W3:Y:S04]  /*15ff0*/  @P2 LDG.E.U8 R30, desc[UR18][R22.64] ;  /* 0x00000012161e2981 */ /* 0x000ee8000c1e1100 */
[----:B------:R-:W-:Y:S04]  /*16000*/  STL [R1+0xa3c], R67 ;  /* 0x000a3c4301007387 */ /* 0x000fe80000100800 */
[----:B------:R-:W-:Y:S04]  /*16010*/  STL [R1+0xa38], R66 ;  /* 0x000a384201007387 */ /* 0x000fe80000100800 */
[----:B------:R-:W-:Y:S04]  /*16020*/  STL [R1+0x9d8], R0 ;  /* 0x0009d80001007387 */ /* 0x000fe80000100800 */
[----:B------:R-:W-:Y:S04]  /*16030*/  STL [R1+0x9e0], R8 ;  /* 0x0009e00801007387 */ /* 0x000fe80000100800 */
[----:B------:R-:W4:Y:S01]  /*16040*/  @P4 LDG.E.U8 R94, desc[UR18][R14.64] ;  /* 0x000000120e5e4981 */ /* 0x000f22000c1e1100 */
[----:B------:R-:W-:-:S03]  /*16050*/  ISETP.GT.AND P4, PT, R65, 0x7, PT ;  /* 0x000000074100780c */ /* 0x000fc60003f84270 */
[----:B------:R-:W-:Y:S01]  /*16060*/  STL [R1+0x9dc], R9 ;  /* 0x0009dc0901007387 */ /* 0x000fe20000100800 */
[----:B------:R-:W-:-:S03]  /*16070*/  IADD3 R26, P6, PT, R35, R26, RZ ;  /* 0x0000001a231a7210 */ /* 0x000fc60007fde0ff */
[----:B------:R-:W-:Y:S04]  /*16080*/  STL [R1+0x9e8], R10 ;  /* 0x0009e80a01007387 */ /* 0x000fe80000100800 */
[----:B------:R-:W-:Y:S04]  /*16090*/  STL [R1+0x9e4], R11 ;  /* 0x0009e40b01007387 */ /* 0x000fe80000100800 */
[----:B------:R-:W-:Y:S04]  /*160a0*/  STL [R1+0x9f0], R14 ;  /* 0x0009f00e01007387 */ /* 0x000fe80000100800 */
[----:B------:R-:W-:Y:S01]  /*160b0*/  STL [R1+0x9ec], R15 ;  /* 0x0009ec0f01007387 */ /* 0x000fe20000100800 */
[----:B------:R-:W-:-:S03]  /*160c0*/  IMAD.X R27, R37, 0x1, R27, P6 ;  /* 0x00000001251b7824 */ /* 0x000fc600030e061b */
[----:B------:R-:W-:Y:S04]  /*160d0*/  STL [R1+0x9f8], R18 ;  /* 0x0009f81201007387 */ /* 0x000fe80000100800 */
[----:B------:R0:W-:Y:S02]  /*160e0*/  STL [R1+0x9f4], R19 ;  /* 0x0009f41301007387 */ /* 0x0001e40000100800 */
[----:B0-----:R-:W-:-:S06]  /*160f0*/  PRMT R19, RZ, 0x7610, R19 ;  /* 0x00007610ff137816 */ /* 0x001fcc0000000013 */
[----:B------:R-:W4:Y:S04]  /*16100*/  @P4 LDG.E.U8 R19, desc[UR18][R26.64] ;  /* 0x000000121a134981 */ /* 0x000f28000c1e1100 */
[----:B------:R-:W-:Y:S04]  /*16110*/  STL [R1+0xa00], R22 ;  /* 0x000a001601007387 */ /* 0x000fe80000100800 */
[----:B------:R-:W-:Y:S04]  /*16120*/  STL [R1+0x9fc], R23 ;  /* 0x0009fc1701007387 */ /* 0x000fe80000100800 */
[----:B------:R-:W4:Y:S04]  /*16130*/  LDL.LU R66, [R1+0x10] ;  /* 0x0000100001427983 */ /* 0x000f280000300800 */
[----:B------:R-:W4:Y:S01]  /*16140*/  LDL.LU R69, [R1+0x14] ;  /* 0x0000140001457983 */ /* 0x000f220000300800 */
[----:B------:R-:W-:-:S02]  /*16150*/  ISETP.GT.AND P2, PT, R65, 0x8, PT ;  /* 0x000000084100780c */ /* 0x000fc40003f44270 */
[----:B------:R-:W-:Y:S01]  /*16160*/  IADD3 R4, P5, PT, R35, R4, RZ ;  /* 0x0000000423047210 */ /* 0x000fe20007fbe0ff */
[----:B--2---:R0:W-:Y:S04]  /*16170*/  STL [R1+0x88], R29 ;  /* 0x0000881d01007387 */ /* 0x0041e80000100800 */
[----:B0-----:R-:W2:Y:S04]  /*16180*/  LDL.LU R29, [R1+0x18] ;  /* 0x00001800011d7983 */ /* 0x001ea80000300800 */
[----:B------:R-:W2:Y:S04]  /*16190*/  LDL.LU R70, [R1+0x94] ;  /* 0x0000940001467983 */ /* 0x000ea80000300800 */
[----:B---3--:R0:W-:Y:S04]  /*161a0*/  STL [R1+0x8c], R30 ;  /* 0x00008c1e01007387 */ /* 0x0081e80000100800 */
[----:B0-----:R-:W3:Y:S01]  /*161b0*/  LDL.LU R30, [R1+0x9c] ;  /* 0x00009c00011e7983 */ /* 0x001ee20000300800 */
[----:B------:R-:W-:Y:S01]  /*161c0*/  ISETP.GT.AND P3, PT, R65, 0x9, PT ;  /* 0x000000094100780c */ /* 0x000fe20003f64270 */
[----:B------:R-:W-:Y:S01]  /*161d0*/  IMAD.X R5, R37, 0x1, R5, P5 ;  /* 0x0000000125057824 */ /* 0x000fe200028e0605 */
[----:B------:R-:W-:-:S02]  /*161e0*/  PRMT R64, RZ, 0x7610, R64 ;  /* 0x00007610ff407816 */ /* 0x000fc40000000040 */
[----:B------:R-:W-:Y:S02]  /*161f0*/  ISETP.GT.AND P4, PT, R65, 0xa, PT ;  /* 0x0000000a4100780c */ /* 0x000fe40003f84270 */
[C---:B------:R-:W-:Y:S02]  /*16200*/  IADD3 R6, P5, PT, R35.reuse, R6, RZ ;  /* 0x0000000623067210 */ /* 0x040fe40007fbe0ff */
[----:B------:R-:W-:Y:S01]  /*16210*/  IADD3 R12, P6, PT, R35, R12, RZ ;  /* 0x0000000c230c7210 */ /* 0x000fe20007fde0ff */
[----:B------:R-:W3:Y:S01]  /*16220*/  @P2 LDG.E.U8 R64, desc[UR18][R4.64] ;  /* 0x0000001204402981 */ /* 0x000ee2000c1e1100 */
[----:B------:R-:W-:Y:S01]  /*16230*/  PRMT R48, RZ, 0x7610, R48 ;  /* 0x00007610ff307816 */ /* 0x000fe20000000030 */
[----:B------:R-:W-:Y:S01]  /*16240*/  IMAD.X R7, R37, 0x1, R7, P5 ;  /* 0x0000000125077824 */ /* 0x000fe200028e0607 */
[----:B------:R-:W-:Y:S01]  /*16250*/  ISETP.GT.AND P2, PT, R65, 0xb, PT ;  /* 0x0000000b4100780c */ /* 0x000fe20003f44270 */
[----:B------:R-:W-:Y:S01]  /*16260*/  STL [R1+0xa08], R24 ;  /* 0x000a081801007387 */ /* 0x000fe20000100800 */
[----:B------:R-:W-:Y:S01]  /*16270*/  PRMT R92, RZ, 0x7610, R92 ;  /* 0x00007610ff5c7816 */ /* 0x000fe2000000005c */
[----:B------:R-:W-:-:S02]  /*16280*/  IMAD.X R13, R37, 0x1, R13, P6 ;  /* 0x00000001250d7824 */ /* 0x000fc400030e060d */
[----:B------:R-:W-:Y:S01]  /*16290*/  STL [R1+0xa04], R25 ;  /* 0x000a041901007387 */ /* 0x000fe20000100800 */
[----:B------:R-:W-:-:S03]  /*162a0*/  IADD3 R16, P5, PT, R35, R16, RZ ;  /* 0x0000001023107210 */ /* 0x000fc60007fbe0ff */
[----:B----4-:R-:W-:Y:S01]  /*162b0*/  STL [R1+0x90], R40 ;  /* 0x0000902801007387 */ /* 0x010fe20000100800 */
[----:B------:R-:W-:Y:S01]  /*162c0*/  PRMT R93, RZ, 0x7610, R93 ;  /* 0x00007610ff5d7816 */ /* 0x000fe2000000005d */
[----:B------:R-:W-:Y:S02]  /*162d0*/  IMAD.X R17, R37, 0x1, R17, P5 ;  /* 0x0000000125117824 */ /* 0x000fe400028e0611 */
[----:B------:R-:W4:Y:S01]  /*162e0*/  @P3 LDG.E.U8 R48, desc[UR18][R6.64] ;  /* 0x0000001206303981 */ /* 0x000f22000c1e1100 */
[----:B------:R-:W-:-:S03]  /*162f0*/  ISETP.GT.AND P3, PT, R65, 0xc, PT ;  /* 0x0000000c4100780c */ /* 0x000fc60003f64270 */
[----:B------:R-:W4:Y:S01]  /*16300*/  @P4 LDG.E.U8 R92, desc[UR18][R12.64] ;  /* 0x000000120c5c4981 */ /* 0x000f22000c1e1100 */
[----:B------:R-:W-:Y:S02]  /*16310*/  ISETP.GT.AND P4, PT, R65, 0xd, PT ;  /* 0x0000000d4100780c */ /* 0x000fe40003f84270 */
[C---:B------:R-:W-:Y:S01]  /*16320*/  IADD3 R20, P5, PT, R35.reuse, R20, RZ ;  /* 0x0000001423147210 */ /* 0x040fe20007fbe0ff */
[----:B------:R0:W4:Y:S04]  /*16330*/  @P2 LDG.E.U8 R93, desc[UR18][R16.64] ;  /* 0x00000012105d2981 */ /* 0x000128000c1e1100 */
[----:B------:R-:W-:Y:S04]  /*16340*/  STL [R1+0xa14], R19 ;  /* 0x000a141301007387 */ /* 0x000fe80000100800 */
[----:B------:R-:W-:Y:S04]  /*16350*/  STL [R1+0xa10], R26 ;  /* 0x000a101a01007387 */ /* 0x000fe80000100800 */
[----:B------:R-:W-:Y:S04]  /*16360*/  STL [R1+0xa0c], R27 ;  /* 0x000a0c1b01007387 */ /* 0x000fe80000100800 */
[----:B------:R-:W-:Y:S04]  /*16370*/  STL [R1+0xa1c], R4 ;  /* 0x000a1c0401007387 */ /* 0x000fe80000100800 */
[----:B------:R-:W-:Y:S04]  /*16380*/  STL [R1+0xa18], R5 ;  /* 0x000a180501007387 */ /* 0x000fe80000100800 */
[----:B------:R-:W-:Y:S04]  /*16390*/  STL [R1+0xa24], R6 ;  /* 0x000a240601007387 */ /* 0x000fe80000100800 */
[----:B------:R-:W-:Y:S01]  /*163a0*/  STL [R1+0xa20], R7 ;  /* 0x000a200701007387 */ /* 0x000fe20000100800 */
[----:B------:R-:W-:-:S03]  /*163b0*/  IADD3 R111, P6, PT, R35, R111, RZ ;  /* 0x0000006f236f7210 */ /* 0x000fc60007fde0ff */
[----:B------:R-:W-:Y:S04]  /*163c0*/  STL [R1+0xa2c], R12 ;  /* 0x000a2c0c01007387 */ /* 0x000fe80000100800 */
[----:B------:R-:W-:Y:S01]  /*163d0*/  STL [R1+0xa28], R13 ;  /* 0x000a280d01007387 */ /* 0x000fe20000100800 */
[----:B------:R-:W-:-:S03]  /*163e0*/  IMAD.X R21, R37, 0x1, R21, P5 ;  /* 0x0000000125157824 */ /* 0x000fc600028e0615 */
[----:B------:R-:W-:Y:S01]  /*163f0*/  STL [R1+0xa34], R16 ;  /* 0x000a341001007387 */ /* 0x000fe20000100800 */
[----:B------:R-:W-:-:S03]  /*16400*/  ISETP.GT.AND P2, PT, R65, 0xe, PT ;  /* 0x0000000e4100780c */ /* 0x000fc60003f44270 */
[----:B------:R0:W-:Y:S01]  /*16410*/  STL [R1+0xa30], R17 ;  /* 0x000a301101007387 */ /* 0x0001e20000100800 */
[----:B------:R-:W-:Y:S01]  /*16420*/  IMAD.X R110, R37, 0x1, R110, P6 ;  /* 0x00000001256e7824 */ /* 0x000fe200030e066e */
[----:B------:R-:W-:Y:S02]  /*16430*/  IADD3 R118, P5, PT, R35, R118, RZ ;  /* 0x0000007623767210 */ /* 0x000fe40007fbe0ff */
[----:B0-----:R-:W-:Y:S01]  /*16440*/  PRMT R17, RZ, 0x7610, R17 ;  /* 0x00007610ff117816 */ /* 0x001fe20000000011 */
[----:B------:R-:W-:Y:S01]  /*16450*/  @P4 IMAD.MOV.U32 R40, RZ, RZ, R111 ;  /* 0x000000ffff284224 */ /* 0x000fe200078e006f */
[----:B------:R-:W-:Y:S01]  /*16460*/  PRMT R6, RZ, 0x7610, R6 ;  /* 0x00007610ff067816 */ /* 0x000fe20000000006 */
[----:B------:R-:W-:-:S03]  /*16470*/  @P4 IMAD.MOV.U32 R41, RZ, RZ, R110 ;  /* 0x000000ffff294224 */ /* 0x000fc600078e006e */
[----:B------:R-:W4:Y:S01]  /*16480*/  @P3 LDG.E.U8 R17, desc[UR18][R20.64] ;  /* 0x0000001214113981 */ /* 0x000f22000c1e1100 */
[----:B------:R-:W-:Y:S01]  /*16490*/  ISETP.GT.AND P3, PT, R65, 0xf, PT ;  /* 0x0000000f4100780c */ /* 0x000fe20003f64270 */
[----:B------:R-:W-:Y:S01]  /*164a0*/  IMAD.X R112, R37, 0x1, R112, P5 ;  /* 0x0000000125707824 */ /* 0x000fe200028e0670 */
[----:B------:R-:W-:Y:S01]  /*164b0*/  IADD3 R123, P5, PT, R35, R123, RZ ;  /* 0x0000007b237b7210 */ /* 0x000fe20007fbe0ff */
[----:B------:R0:W4:Y:S01]  /*164c0*/  @P4 LDG.E.U8 R6, desc[UR18][R40.64] ;  /* 0x0000001228064981 */ /* 0x000122000c1e1100 */
[----:B------:R-:W-:Y:S02]  /*164d0*/  PRMT R27, RZ, 0x7610, R27 ;  /* 0x00007610ff1b7816 */ /* 0x000fe4000000001b */
[----:B------:R-:W-:Y:S01]  /*164e0*/  ISETP.GT.AND P4, PT, R65, 0x10, PT ;  /* 0x000000104100780c */ /* 0x000fe20003f84270 */
[----:B------:R-:W-:Y:S01]  /*164f0*/  IMAD.X R119, R37, 0x1, R119, P5 ;  /* 0x0000000125777824 */ /* 0x000fe200028e0677 */
[----:B------:R-:W-:Y:S01]  /*16500*/  IADD3 R126, P6, PT, R35, R126, RZ ;  /* 0x0000007e237e7210 */ /* 0x000fe20007fde0ff */
[----:B0-----:R-:W-:-:S02]  /*16510*/  @P2 IMAD.MOV.U32 R40, RZ, RZ, R118 ;  /* 0x000000ffff282224 */ /* 0x001fc400078e0076 */
[----:B------:R-:W-:Y:S01]  /*16520*/  @P2 IMAD.MOV.U32 R41, RZ, RZ, R112 ;  /* 0x000000ffff292224 */ /* 0x000fe200078e0070 */
[----:B------:R-:W-:-:S04]  /*16530*/  PRMT R14, RZ, 0x7610, R14 ;  /* 0x00007610ff0e7816 */ /* 0x000fc8000000000e */
[----:B------:R0:W4:Y:S01]  /*16540*/  @P2 LDG.E.U8 R27, desc[UR18][R40.64] ;  /* 0x00000012281b2981 */ /* 0x000122000c1e1100 */
[----:B------:R-:W-:Y:S01]  /*16550*/  ISETP.GT.AND P2, PT, R65, 0x11, PT ;  /* 0x000000114100780c */ /* 0x000fe20003f44270 */
[----:B------:R-:W-:Y:S01]  /*16560*/  IMAD.X R125, R37, 0x1, R125, P6 ;  /* 0x00000001257d7824 */ /* 0x000fe200030e067d */
[----:B------:R-:W-:Y:S01]  /*16570*/  IADD3 R132, P5, PT, R35, R132, RZ ;  /* 0x0000008423847210 */ /* 0x000fe20007fbe0ff */
[----:B0-----:R-:W-:Y:S02]  /*16580*/  @P3 IMAD.MOV.U32 R40, RZ, RZ, R123 ;  /* 0x000000ffff283224 */ /* 0x001fe400078e007b */
[----:B------:R-:W-:Y:S01]  /*16590*/  @P3 IMAD.MOV.U32 R41, RZ, RZ, R119 ;  /* 0x000000ffff293224 */ /* 0x000fe200078e0077 */
[----:B------:R-:W-:-:S04]  /*165a0*/  PRMT R63, RZ, 0x7610, R63 ;  /* 0x00007610ff3f7816 */ /* 0x000fc8000000003f */
[----:B------:R0:W4:Y:S01]  /*165b0*/  @P3 LDG.E.U8 R14, desc[UR18][R40.64] ;  /* 0x00000012280e3981 */ /* 0x000122000c1e1100 */
[----:B------:R-:W-:Y:S01]  /*165c0*/  ISETP.GT.AND P3, PT, R65, 0x12, PT ;  /* 0x000000124100780c */ /* 0x000fe20003f64270 */
[----:B------:R-:W-:Y:S01]  /*165d0*/  IMAD.X R130, R37, 0x1, R130, P5 ;  /* 0x0000000125827824 */ /* 0x000fe200028e0682 */
[----:B------:R-:W-:Y:S02]  /*165e0*/  IADD3 R138, P5, PT, R35, R138, RZ ;  /* 0x0000008a238a7210 */ /* 0x000fe40007fbe0ff */
[----:B------:R-:W-:Y:S01]  /*165f0*/  PRMT R47, RZ, 0x7610, R47 ;  /* 0x00007610ff2f7816 */ /* 0x000fe2000000002f */
[----:B0-----:R-:W-:Y:S02]  /*16600*/  @P4 IMAD.MOV.U32 R40, RZ, RZ, R126 ;  /* 0x000000ffff284224 */ /* 0x001fe400078e007e */
[----:B------:R-:W-:Y:S02]  /*16610*/  @P4 IMAD.MOV.U32 R41, RZ, RZ, R125 ;  /* 0x000000ffff294224 */ /* 0x000fe400078e007d */
[----:B------:R-:W-:-:S03]  /*16620*/  IMAD.X R135, R37, 0x1, R135, P5 ;  /* 0x0000000125877824 */ /* 0x000fc600028e0687 */
[----:B------:R0:W4:Y:S01]  /*16630*/  @P4 LDG.E.U8 R63, desc[UR18][R40.64] ;  /* 0x00000012283f4981 */ /* 0x000122000c1e1100 */
[----:B------:R-:W-:Y:S02]  /*16640*/  ISETP.GT.AND P4, PT, R65, 0x13, PT ;  /* 0x000000134100780c */ /* 0x000fe40003f84270 */
[----:B------:R-:W-:Y:S02]  /*16650*/  IADD3 R146, P6, PT, R35, R146, RZ ;  /* 0x0000009223927210 */ /* 0x000fe40007fde0ff */
[----:B------:R-:W-:Y:S01]  /*16660*/  PRMT R108, RZ, 0x7610, R108 ;  /* 0x00007610ff6c7816 */ /* 0x000fe2000000006c */
[----:B0-----:R-:W-:Y:S02]  /*16670*/  @P2 IMAD.MOV.U32 R40, RZ, RZ, R132 ;  /* 0x000000ffff282224 */ /* 0x001fe400078e0084 */
[----:B------:R-:W-:-:S05]  /*16680*/  @P2 IMAD.MOV.U32 R41, RZ, RZ, R130 ;  /* 0x000000ffff292224 */ /* 0x000fca00078e0082 */
        /* <DEDUP_REMOVED lines=17> */
[C---:B------:R-:W-:Y:S02]  /*167a0*/  IADD3 R164, P6, PT, R35.reuse, R164, RZ ;  /* 0x000000a423a47210 */ /* 0x040fe40007fde0ff */
[----:B------:R-:W-:Y:S01]  /*167b0*/  PRMT R7, RZ, 0x7610, R7 ;  /* 0x00007610ff077816 */ /* 0x000fe20000000007 */
[----:B0-----:R-:W-:Y:S02]  /*167c0*/  @P2 IMAD.MOV.U32 R40, RZ, RZ, R156 ;  /* 0x000000ffff282224 */ /* 0x001fe400078e009c */
[----:B------:R-:W-:Y:S01]  /*167d0*/  @P2 IMAD.MOV.U32 R41, RZ, RZ, R150 ;  /* 0x000000ffff292224 */ /* 0x000fe200078e0096 */
[----:B------:R-:W-:-:S04]  /*167e0*/  IADD3 R66, P5, PT, R35, R66, RZ ;  /* 0x0000004223427210 */ /* 0x000fc80007fbe0ff */
[----:B------:R0:W4:Y:S01]  /*167f0*/  @P2 LDG.E.U8 R12, desc[UR18][R40.64] ;  /* 0x00000012280c2981 */ /* 0x000122000c1e1100 */
[----:B------:R-:W-:Y:S01]  /*16800*/  ISETP.GT.AND P2, PT, R65, 0x17, PT ;  /* 0x000000174100780c */ /* 0x000fe20003f44270 */
[C---:B------:R-:W-:Y:S01]  /*16810*/  IMAD.X R163, R37.reuse, 0x1, R163, P6 ;  /* 0x0000000125a37824 */ /* 0x040fe200030e06a3 */
[----:B------:R-:W-:Y:S01]  /*16820*/  PRMT R24, RZ, 0x7610, R24 ;  /* 0x00007610ff187816 */ /* 0x000fe20000000018 */
[----:B0-----:R-:W-:Y:S02]  /*16830*/  @P3 IMAD.MOV.U32 R40, RZ, RZ, R158 ;  /* 0x000000ffff283224 */ /* 0x001fe400078e009e */
[----:B------:R-:W-:Y:S02]  /*16840*/  @P3 IMAD.MOV.U32 R41, RZ, RZ, R157 ;  /* 0x000000ffff293224 */ /* 0x000fe400078e009d */
[----:B------:R-:W-:-:S03]  /*16850*/  IMAD.X R165, R37, 0x1, R165, P5 ;  /* 0x0000000125a57824 */ /* 0x000fc600028e06a5 */
[----:B------:R0:W4:Y:S01]  /*16860*/  @P3 LDG.E.U8 R7, desc[UR18][R40.64] ;  /* 0x0000001228073981 */ /* 0x000122000c1e1100 */
[----:B------:R-:W-:Y:S02]  /*16870*/  ISETP.GT.AND P3, PT, R65, 0x18, PT ;  /* 0x000000184100780c */ /* 0x000fe40003f64270 */
[----:B------:R-:W-:Y:S01]  /*16880*/  PRMT R15, RZ, 0x7610, R15 ;  /* 0x00007610ff0f7816 */ /* 0x000fe2000000000f */
[----:B0-----:R-:W-:Y:S02]  /*16890*/  @P4 IMAD.MOV.U32 R40, RZ, RZ, R164 ;  /* 0x000000ffff284224 */ /* 0x001fe400078e00a4 */
[----:B------:R-:W-:Y:S01]  /*168a0*/  @P4 IMAD.MOV.U32 R41, RZ, RZ, R163 ;  /* 0x000000ffff294224 */ /* 0x000fe200078e00a3 */
[----:B------:R0:W-:Y:S04]  /*168b0*/  STL [R1+0x10], R66 ;  /* 0x0000104201007387 */ /* 0x0001e80000100800 */
[----:B------:R1:W4:Y:S01]  /*168c0*/  @P4 LDG.E.U8 R24, desc[UR18][R40.64] ;  /* 0x0000001228184981 */ /* 0x000322000c1e1100 */
[----:B------:R-:W-:-:S03]  /*168d0*/  PRMT R62, RZ, 0x7610, R62 ;  /* 0x00007610ff3e7816 */ /* 0x000fc6000000003e */
[----:B------:R-:W4:Y:S01]  /*168e0*/  LDL.LU R68, [R1+0x98] ;  /* 0x0000980001447983 */ /* 0x000f220000300800 */
[----:B-1----:R-:W-:Y:S02]  /*168f0*/  @P2 IMAD.MOV.U32 R40, RZ, RZ, R66 ;  /* 0x000000ffff282224 */ /* 0x002fe400078e0042 */
[----:B------:R-:W-:Y:S01]  /*16900*/  @P2 IMAD.MOV.U32 R41, RZ, RZ, R165 ;  /* 0x000000ffff292224 */ /* 0x000fe200078e00a5 */
[----:B0-----:R-:W4:Y:S04]  /*16910*/  LDL.LU R66, [R1+0xa4] ;  /* 0x0000a40001427983 */ /* 0x001f280000300800 */
[----:B------:R0:W4:Y:S01]  /*16920*/  @P2 LDG.E.U8 R15, desc[UR18][R40.64] ;  /* 0x00000012280f2981 */ /* 0x000122000c1e1100 */
[----:B--2---:R-:W-:-:S05]  /*16930*/  IADD3 R29, P5, PT, R35, R29, RZ ;  /* 0x0000001d231d7210 */ /* 0x004fca0007fbe0ff */
[----:B------:R-:W-:Y:S01]  /*16940*/  IMAD.X R69, R37, 0x1, R69, P5 ;  /* 0x0000000125457824 */ /* 0x000fe200028e0645 */
[C---:B------:R-:W-:Y:S01]  /*16950*/  IADD3 R70, P6, PT, R35.reuse, R70, RZ ;  /* 0x0000004623467210 */ /* 0x040fe20007fde0ff */
[----:B------:R-:W-:Y:S01]  /*16960*/  STL [R1+0x18], R29 ;  /* 0x0000181d01007387 */ /* 0x000fe20000100800 */
[----:B0-----:R-:W-:Y:S02]  /*16970*/  @P3 IMAD.MOV.U32 R40, RZ, RZ, R29 ;  /* 0x000000ffff283224 */ /* 0x001fe400078e001d */
[----:B------:R-:W-:Y:S01]  /*16980*/  @P3 IMAD.MOV.U32 R41, RZ, RZ, R69 ;  /* 0x000000ffff293224 */ /* 0x000fe200078e0045 */
[----:B------:R0:W-:Y:S04]  /*16990*/  STL [R1+0x14], R69 ;  /* 0x0000144501007387 */ /* 0x0001e80000100800 */
[----:B------:R1:W2:Y:S01]  /*169a0*/  @P3 LDG.E.U8 R62, desc[UR18][R40.64] ;  /* 0x00000012283e3981 */ /* 0x0002a2000c1e1100 */
[----:B---3--:R-:W-:-:S03]  /*169b0*/  IADD3 R30, P5, PT, R35, R30, RZ ;  /* 0x0000001e231e7210 */ /* 0x008fc60007fbe0ff */
[----:B0-----:R-:W3:Y:S04]  /*169c0*/  LDL.LU R69, [R1+0xa0] ;  /* 0x0000a00001457983 */ /* 0x001ee80000300800 */
[----:B------:R-:W-:Y:S04]  /*169d0*/  STL [R1+0x94], R70 ;  /* 0x0000944601007387 */ /* 0x000fe80000100800 */
[----:B------:R-:W2:Y:S04]  /*169e0*/  LDL.LU R71, [R1+0xac] ;  /* 0x0000ac0001477983 */ /* 0x000ea80000300800 */
[----:B------:R-:W-:Y:S04]  /*169f0*/  STL [R1+0x9c], R30 ;  /* 0x00009c1e01007387 */ /* 0x000fe80000100800 */
[----:B------:R-:W2:Y:S04]  /*16a00*/  LDL.LU R29, [R1+0xb4] ;  /* 0x0000b400011d7983 */ /* 0x000ea80000300800 */
[----:B------:R-:W2:Y:S01]  /*16a10*/  LDL.LU R41, [R1+0x2c] ;  /* 0x00002c0001297983 */ /* 0x000ea20000300800 */
[----:B------:R-:W-:-:S02]  /*16a20*/  ISETP.GT.AND P4, PT, R65, 0x19, PT ;  /* 0x000000194100780c */ /* 0x000fc40003f84270 */
[C---:B------:R-:W-:Y:S02]  /*16a30*/  ISETP.GT.AND P2, PT, R65.reuse, 0x1a, PT ;  /* 0x0000001a4100780c */ /* 0x040fe40003f44270 */
[----:B------:R-:W-:Y:S02]  /*16a40*/  PRMT R46, RZ, 0x7610, R46 ;  /* 0x00007610ff2e7816 */ /* 0x000fe4000000002e */
[----:B------:R-:W-:Y:S02]  /*16a50*/  ISETP.GT.AND P3, PT, R65, 0x1b, PT ;  /* 0x0000001b4100780c */ /* 0x000fe40003f64270 */
[----:B------:R-:W-:-:S05]  /*16a60*/  PRMT R107, RZ, 0x7610, R107 ;  /* 0x00007610ff6b7816 */ /* 0x000fca000000006b */
[----:B-1----:R-:W-:Y:S01]  /*16a70*/  @P4 IMAD.MOV.U32 R40, RZ, RZ, R70 ;  /* 0x000000ffff284224 */ /* 0x002fe200078e0046 */
[----:B------:R-:W-:Y:S01]  /*16a80*/  PRMT R145, RZ, 0x7610, R145 ;  /* 0x00007610ff917816 */ /* 0x000fe20000000091 */
[----:B----4-:R-:W-:Y:S01]  /*16a90*/  IMAD.X R68, R37, 0x1, R68, P5 ;  /* 0x0000000125447824 */ /* 0x010fe200028e0644 */
[----:B------:R-:W-:-:S05]  /*16aa0*/  IADD3 R66, P5, PT, R35, R66, RZ ;  /* 0x0000004223427210 */ /* 0x000fca0007fbe0ff */
[C---:B---3--:R-:W-:Y:S02]  /*16ab0*/  IMAD.X R69, R37.reuse, 0x1, R69, P5 ;  /* 0x0000000125457824 */ /* 0x048fe400028e0645 */
[----:B--2---:R-:W-:Y:S01]  /*16ac0*/  IMAD.X R41, R37, 0x1, R41, P6 ;  /* 0x0000000125297824 */ /* 0x004fe200030e0629 */
[----:B------:R-:W-:-:S04]  /*16ad0*/  IADD3 R71, P6, PT, R35, R71, RZ ;  /* 0x0000004723477210 */ /* 0x000fc80007fde0ff */
[----:B------:R0:W-:Y:S04]  /*16ae0*/  STL [R1+0x2c], R41 ;  /* 0x00002c2901007387 */ /* 0x0001e80000100800 */
[----:B------:R1:W2:Y:S01]  /*16af0*/  @P4 LDG.E.U8 R46, desc[UR18][R40.64] ;  /* 0x00000012282e4981 */ /* 0x0002a2000c1e1100 */
[----:B------:R-:W-:-:S03]  /*16b00*/  IADD3 R29, P5, PT, R35, R29, RZ ;  /* 0x0000001d231d7210 */ /* 0x000fc60007fbe0ff */
[----:B------:R3:W-:Y:S01]  /*16b10*/  STL [R1+0x98], R68 ;  /* 0x0000984401007387 */ /* 0x0007e20000100800 */
[----:B-1----:R-:W-:Y:S02]  /*16b20*/  @P2 IMAD.MOV.U32 R40, RZ, RZ, R30 ;  /* 0x000000ffff282224 */ /* 0x002fe400078e001e */
[----:B0-----:R-:W-:Y:S02]  /*16b30*/  @P2 IMAD.MOV.U32 R41, RZ, RZ, R68 ;  /* 0x000000ffff292224 */ /* 0x001fe400078e0044 */
[----:B---3--:R-:W3:Y:S04]  /*16b40*/  LDL.LU R68, [R1+0xb0] ;  /* 0x0000b00001447983 */ /* 0x008ee80000300800 */
[----:B------:R-:W4:Y:S04]  /*16b50*/  LDL.LU R30, [R1+0xbc] ;  /* 0x0000bc00011e7983 */ /* 0x000f280000300800 */
[----:B------:R-:W-:Y:S04]  /*16b60*/  STL [R1+0xa4], R66 ;  /* 0x0000a44201007387 */ /* 0x000fe80000100800 */
[----:B------:R0:W2:Y:S04]  /*16b70*/  @P2 LDG.E.U8 R107, desc[UR18][R40.64] ;  /* 0x00000012286b2981 */ /* 0x0000a8000c1e1100 */
[----:B------:R1:W-:Y:S01]  /*16b80*/  STL [R1+0xa0], R69 ;  /* 0x0000a04501007387 */ /* 0x0003e20000100800 */
[----:B0-----:R-:W-:-:S02]  /*16b90*/  @P3 IMAD.MOV.U32 R40, RZ, RZ, R66 ;  /* 0x000000ffff283224 */ /* 0x001fc400078e0042 */
[----:B------:R-:W-:Y:S02]  /*16ba0*/  @P3 IMAD.MOV.U32 R41, RZ, RZ, R69 ;  /* 0x000000ffff293224 */ /* 0x000fe400078e0045 */
[----:B-1----:R-:W2:Y:S04]  /*16bb0*/  LDL.LU R69, [R1+0xb8] ;  /* 0x0000b80001457983 */ /* 0x002ea80000300800 */
[----:B------:R-:W-:Y:S04]  /*16bc0*/  STL [R1+0xac], R71 ;  /* 0x0000ac4701007387 */ /* 0x000fe80000100800 */
[----:B------:R-:W2:Y:S04]  /*16bd0*/  LDL.LU R70, [R1+0xc4] ;  /* 0x0000c40001467983 */ /* 0x000ea80000300800 */
[----:B------:R-:W-:Y:S04]  /*16be0*/  STL [R1+0xb4], R29 ;  /* 0x0000b41d01007387 */ /* 0x000fe80000100800 */
[----:B------:R-:W2:Y:S04]  /*16bf0*/  LDL.LU R66, [R1+0xcc] ;  /* 0x0000cc0001427983 */ /* 0x000ea80000300800 */
[----:B------:R0:W2:Y:S04]  /*16c00*/  @P3 LDG.E.U8 R145, desc[UR18][R40.64] ;  /* 0x0000001228913981 */ /* 0x0000a8000c1e1100 */
[----:B------:R-:W2:Y:S01]  /*16c10*/  LDL.LU R41, [R1+0xa8] ;  /* 0x0000a80001297983 */ /* 0x000ea20000300800 */
[----:B------:R-:W-:-:S02]  /*16c20*/  ISETP.GT.AND P4, PT, R65, 0x1c, PT ;  /* 0x0000001c4100780c */ /* 0x000fc40003f84270 */
[C---:B------:R-:W-:Y:S02]  /*16c30*/  ISETP.GT.AND P2, PT, R65.reuse, 0x1d, PT ;  /* 0x0000001d4100780c */ /* 0x040fe40003f44270 */
[----:B------:R-:W-:Y:S02]  /*16c40*/  PRMT R13, RZ, 0x7610, R13 ;  /* 0x00007610ff0d7816 */ /* 0x000fe4000000000d */
[----:B------:R-:W-:Y:S02]  /*16c50*/  ISETP.GT.AND P3, PT, R65, 0x1e, PT ;  /* 0x0000001e4100780c */ /* 0x000fe40003f64270 */
[----:B------:R-:W-:-:S05]  /*16c60*/  PRMT R4, RZ, 0x7610, R4 ;  /* 0x00007610ff047816 */ /* 0x000fca0000000004 */
[----:B0-----:R-:W-:Y:S01]  /*16c70*/  @P4 IMAD.MOV.U32 R40, RZ, RZ, R71 ;  /* 0x000000ffff284224 */ /* 0x001fe200078e0047 */
[----:B------:R-:W-:Y:S01]  /*16c80*/  PRMT R25, RZ, 0x7610, R25 ;  /* 0x00007610ff197816 */ /* 0x000fe20000000019 */
[----:B---3--:R-:W-:Y:S01]  /*16c90*/  IMAD.X R68, R37, 0x1, R68, P5 ;  /* 0x0000000125447824 */ /* 0x008fe200028e0644 */
[----:B----4-:R-:W-:-:S05]  /*16ca0*/  IADD3 R30, P5, PT, R35, R30, RZ ;  /* 0x0000001e231e7210 */ /* 0x010fca0007fbe0ff */
[----:B--2---:R-:W-:Y:S01]  /*16cb0*/  IMAD.X R69, R37, 0x1, R69, P5 ;  /* 0x0000000125457824 */ /* 0x004fe200028e0645 */
[----:B------:R-:W-:Y:S01]  /*16cc0*/  IADD3 R66, P5, PT, R35, R66, RZ ;  /* 0x0000004223427210 */ /* 0x000fe20007fbe0ff */
[----:B------:R-:W-:Y:S01]  /*16cd0*/  IMAD.X R41, R37, 0x1, R41, P6 ;  /* 0x0000000125297824 */ /* 0x000fe200030e0629 */
[----:B------:R-:W-:-:S04]  /*16ce0*/  IADD3 R70, P6, PT, R35, R70, RZ ;  /* 0x0000004623467210 */ /* 0x000fc80007fde0ff */
[----:B------:R0:W-:Y:S04]  /*16cf0*/  STL [R1+0xa8], R41 ;  /* 0x0000a82901007387 */ /* 0x0001e80000100800 */
[----:B------:R1:W2:Y:S04]  /*16d00*/  @P4 LDG.E.U8 R13, desc[UR18][R40.64] ;  /* 0x00000012280d4981 */ /* 0x0002a8000c1e1100 */
[----:B------:R3:W-:Y:S01]  /*16d10*/  STL [R1+0xb0], R68 ;  /* 0x0000b04401007387 */ /* 0x0007e20000100800 */
[----:B-1----:R-:W-:Y:S02]  /*16d20*/  @P2 IMAD.MOV.U32 R40, RZ, RZ, R29 ;  /* 0x000000ffff282224 */ /* 0x002fe400078e001d */
[----:B0-----:R-:W-:-:S02]  /*16d30*/  @P2 IMAD.MOV.U32 R41, RZ, RZ, R68 ;  /* 0x000000ffff292224 */ /* 0x001fc400078e0044 */
        /* <DEDUP_REMOVED lines=25> */
[----:B------:R-:W-:-:S05]  /*16ed0*/  IMAD.X R41, R37, 0x1, R41, P6 ;  /* 0x0000000125297824 */ /* 0x000fca00030e0629 */
        /* <DEDUP_REMOVED lines=8> */
[----:B------:R0:W2:Y:S04]  /*16f60*/  @P2 LDG.E.U8 R61, desc[UR18][R40.64] ;  /* 0x00000012283d2981 */ /* 0x0000a8000c1e1100 */
[----:B------:R-:W-:Y:S04]  /*16f70*/  STL [R1+0xd4], R29 ;  /* 0x0000d41d01007387 */ /* 0x000fe80000100800 */
[----:B------:R1:W-:Y:S01]  /*16f80*/  STL [R1+0xd0], R69 ;  /* 0x0000d04501007387 */ /* 0x0003e20000100800 */
[----:B0-----:R-:W-:-:S02]  /*16f90*/  @P3 IMAD.MOV.U32 R40, RZ, RZ, R29 ;  /* 0x000000ffff283224 */ /* 0x001fc400078e001d */
[----:B------:R-:W-:-:S05]  /*16fa0*/  @P3 IMAD.MOV.U32 R41, RZ, RZ, R69 ;  /* 0x000000ffff293224 */ /* 0x000fca00078e0045 */
[----:B------:R0:W2:Y:S04]  /*16fb0*/  @P3 LDG.E.U8 R45, desc[UR18][R40.64] ;  /* 0x00000012282d3981 */ /* 0x0000a8000c1e1100 */
[----:B-1----:R-:W2:Y:S04]  /*16fc0*/  LDL.LU R69, [R1+0xe8] ;  /* 0x0000e80001457983 */ /* 0x002ea80000300800 */
[----:B------:R1:W-:Y:S01]  /*16fd0*/  STL [R1+0xdc], R71 ;  /* 0x0000dc4701007387 */ /* 0x0003e20000100800 */
[----:B0-----:R-:W-:-:S03]  /*16fe0*/  IMAD.MOV.U32 R41, RZ, RZ, R71 ;  /* 0x000000ffff297224 */ /* 0x001fc600078e0047 */
[----:B------:R-:W2:Y:S04]  /*16ff0*/  LDL.LU R70, [R1+0x524] ;  /* 0x0005240001467983 */ /* 0x000ea80000300800 */
[----:B------:R-:W-:Y:S04]  /*17000*/  STL [R1+0xe4], R30 ;  /* 0x0000e41e01007387 */ /* 0x000fe80000100800 */
[----:B------:R-:W2:Y:S04]  /*17010*/  LDL.LU R29, [R1+0x52c] ;  /* 0x00052c00011d7983 */ /* 0x000ea80000300800 */
[----:B-1----:R-:W2:Y:S04]  /*17020*/  LDL.LU R71, [R1+0xa4c] ;  /* 0x000a4c0001477983 */ /* 0x002ea80000300800 */
[----:B------:R-:W2:Y:S01]  /*17030*/  LDL.LU R40, [R1+0xd8] ;  /* 0x0000d80001287983 */ /* 0x000ea20000300800 */
[----:B------:R-:W-:-:S02]  /*17040*/  ISETP.GT.AND P4, PT, R65, 0x22, PT ;  /* 0x000000224100780c */ /* 0x000fc40003f84270 */
[C---:B------:R-:W-:Y:S02]  /*17050*/  ISETP.GT.AND P2, PT, R65.reuse, 0x23, PT ;  /* 0x000000234100780c */ /* 0x040fe40003f44270 */
[----:B------:R-:W-:Y:S02]  /*17060*/  PRMT R106, RZ, 0x7610, R106 ;  /* 0x00007610ff6a7816 */ /* 0x000fe4000000006a */
[----:B------:R-:W-:Y:S02]  /*17070*/  ISETP.GT.AND P3, PT, R65, 0x24, PT ;  /* 0x000000244100780c */ /* 0x000fe40003f64270 */
[----:B------:R-:W-:Y:S02]  /*17080*/  PRMT R31, RZ, 0x7610, R31 ;  /* 0x00007610ff1f7816 */ /* 0x000fe4000000001f */
[----:B------:R-:W-:Y:S01]  /*17090*/  PRMT R16, RZ, 0x7610, R16 ;  /* 0x00007610ff107816 */ /* 0x000fe20000000010 */
[----:B---3--:R-:W-:Y:S01]  /*170a0*/  IMAD.X R68, R37, 0x1, R68, P5 ;  /* 0x0000000125447824 */ /* 0x008fe200028e0644 */
[----:B----4-:R-:W-:-:S05]  /*170b0*/  IADD3 R66, P5, PT, R35, R66, RZ ;  /* 0x0000004223427210 */ /* 0x010fca0007fbe0ff */
[C---:B--2---:R-:W-:Y:S02]  /*170c0*/  IMAD.X R69, R37.reuse, 0x1, R69, P5 ;  /* 0x0000000125457824 */ /* 0x044fe400028e0645 */
[----:B------:R-:W-:-:S05]  /*170d0*/  IMAD.X R40, R37, 0x1, R40, P6 ;  /* 0x0000000125287824 */ /* 0x000fca00030e0628 */
[-C--:B------:R-:W-:Y:S01]  /*170e0*/  @P4 LOP3.LUT R41, R41, R40.reuse, RZ, 0x3c, !PT ;  /* 0x0000002829294212 */ /* 0x080fe200078e3cff */
[----:B------:R0:W-:Y:S03]  /*170f0*/  STL [R1+0xd8], R40 ;  /* 0x0000d82801007387 */ /* 0x0001e60000100800 */
[----:B0-----:R-:W-:-:S04]  /*17100*/  @P4 LOP3.LUT R40, R41, R40, RZ, 0x3c, !PT ;  /* 0x0000002829284212 */ /* 0x001fc800078e3cff */
[----:B------:R-:W-:-:S05]  /*17110*/  @P4 LOP3.LUT R41, R41, R40, RZ, 0x3c, !PT ;  /* 0x0000002829294212 */ /* 0x000fca00078e3cff */
[----:B------:R0:W2:Y:S02]  /*17120*/  @P4 LDG.E.U8 R106, desc[UR18][R40.64] ;  /* 0x00000012286a4981 */ /* 0x0000a4000c1e1100 */
[----:B0-----:R-:W-:Y:S02]  /*17130*/  @P2 IMAD.MOV.U32 R40, RZ, RZ, R30 ;  /* 0x000000ffff282224 */ /* 0x001fe400078e001e */
[----:B------:R-:W-:-:S05]  /*17140*/  @P2 IMAD.MOV.U32 R41, RZ, RZ, R68 ;  /* 0x000000ffff292224 */ /* 0x000fca00078e0044 */
[----:B------:R0:W3:Y:S02]  /*17150*/  @P2 LDG.E.U8 R31, desc[UR18][R40.64] ;  /* 0x00000012281f2981 */ /* 0x0000e4000c1e1100 */
[----:B0-----:R-:W-:Y:S02]  /*17160*/  @P3 IMAD.MOV.U32 R40, RZ, RZ, R66 ;  /* 0x000000ffff283224 */ /* 0x001fe400078e0042 */
[----:B------:R-:W-:-:S05]  /*17170*/  @P3 IMAD.MOV.U32 R41, RZ, RZ, R69 ;  /* 0x000000ffff293224 */ /* 0x000fca00078e0045 */
[----:B------:R-:W4:Y:S04]  /*17180*/  @P3 LDG.E.U8 R16, desc[UR18][R40.64] ;  /* 0x0000001228103981 */ /* 0x000f28000c1e1100 */
[----:B------:R0:W-:Y:S01]  /*17190*/  STL [R1+0xe0], R68 ;  /* 0x0000e04401007387 */ /* 0x0001e20000100800 */
[C---:B------:R-:W-:Y:S02]  /*171a0*/  IADD3 R70, P6, PT, R35.reuse, R70, RZ ;  /* 0x0000004623467210 */ /* 0x040fe40007fde0ff */
[----:B------:R-:W-:Y:S01]  /*171b0*/  IADD3 R29, P5, PT, R35, R29, RZ ;  /* 0x0000001d231d7210 */ /* 0x000fe20007fbe0ff */
[----:B0-----:R-:W2:Y:S04]  /*171c0*/  LDL.LU R68, [R1+0x528] ;  /* 0x0005280001447983 */ /* 0x001ea80000300800 */
[----:B------:R-:W2:Y:S04]  /*171d0*/  LDL.LU R30, [R1+0x534] ;  /* 0x00053400011e7983 */ /* 0x000ea80000300800 */
[----:B------:R0:W-:Y:S04]  /*171e0*/  STL [R1+0xec], R66 ;  /* 0x0000ec4201007387 */ /* 0x0001e80000100800 */
[----:B------:R1:W-:Y:S04]  /*171f0*/  STL [R1+0xe8], R69 ;  /* 0x0000e84501007387 */ /* 0x0003e80000100800 */
[----:B------:R-:W3:Y:S04]  /*17200*/  LDL.LU R41, [R1+0xf0] ;  /* 0x0000f00001297983 */ /* 0x000ee80000300800 */
[----:B------:R-:W-:Y:S04]  /*17210*/  STL [R1+0x524], R70 ;  /* 0x0005244601007387 */ /* 0x000fe80000100800 */
[----:B0-----:R-:W3:Y:S04]  /*17220*/  LDL.LU R66, [R1+0x530] ;  /* 0x0005300001427983 */ /* 0x001ee80000300800 */
[----:B------:R-:W-:Y:S04]  /*17230*/  STL [R1+0x52c], R29 ;  /* 0x00052c1d01007387 */ /* 0x000fe80000100800 */
[----:B-1----:R-:W3:Y:S04]  /*17240*/  LDL.LU R69, [R1+0x53c] ;  /* 0x00053c0001457983 */ /* 0x002ee80000300800 */
[----:B----4-:R0:W-:Y:S04]  /*17250*/  STL [R1+0x50], R16 ;  /* 0x0000501001007387 */ /* 0x0101e80000100800 */
[----:B0-----:R-:W4:Y:S01]  /*17260*/  LDL.LU R16, [R1+0x544] ;  /* 0x0005440001107983 */ /* 0x001f220000300800 */
[----:B------:R-:W-:-:S02]  /*17270*/  ISETP.GT.AND P4, PT, R65, 0x25, PT ;  /* 0x000000254100780c */ /* 0x000fc40003f84270 */
[C---:B------:R-:W-:Y:S02]  /*17280*/  ISETP.GT.AND P2, PT, R65.reuse, 0x26, PT ;  /* 0x000000264100780c */ /* 0x040fe40003f44270 */
[----:B------:R-:W-:Y:S02]  /*17290*/  PRMT R5, RZ, 0x7610, R5 ;  /* 0x00007610ff057816 */ /* 0x000fe40000000005 */
[----:B------:R-:W-:Y:S01]  /*172a0*/  ISETP.GT.AND P3, PT, R65, 0x27, PT ;  /* 0x000000274100780c */ /* 0x000fe20003f64270 */
[----:B--2---:R-:W-:Y:S01]  /*172b0*/  IMAD.X R68, R37, 0x1, R68, P5 ;  /* 0x0000000125447824 */ /* 0x004fe200028e0644 */
[----:B------:R-:W-:-:S05]  /*172c0*/  IADD3 R30, P5, PT, R35, R30, RZ ;  /* 0x0000001e231e7210 */ /* 0x000fca0007fbe0ff */
[----:B------:R-:W-:Y:S01]  /*172d0*/  @P4 IMAD.MOV.U32 R40, RZ, RZ, R70 ;  /* 0x000000ffff284224 */ /* 0x000fe200078e0046 */
[----:B------:R-:W-:Y:S01]  /*172e0*/  PRMT R22, RZ, 0x7610, R22 ;  /* 0x00007610ff167816 */ /* 0x000fe20000000016 */
[----:B---3--:R-:W-:-:S05]  /*172f0*/  IMAD.X R41, R37, 0x1, R41, P6 ;  /* 0x0000000125297824 */ /* 0x008fca00030e0629 */
[----:B------:R0:W-:Y:S04]  /*17300*/  STL [R1+0xf0], R41 ;  /* 0x0000f02901007387 */ /* 0x0001e80000100800 */
[----:B------:R1:W2:Y:S01]  /*17310*/  @P4 LDG.E.U8 R5, desc[UR18][R40.64] ;  /* 0x0000001228054981 */ /* 0x0002a2000c1e1100 */
[----:B------:R-:W-:-:S03]  /*17320*/  IMAD.X R66, R37, 0x1, R66, P5 ;  /* 0x0000000125427824 */ /* 0x000fc600028e0642 */
[----:B------:R3:W-:Y:S01]  /*17330*/  STL [R1+0x528], R68 ;  /* 0x0005284401007387 */ /* 0x0007e20000100800 */
[----:B------:R-:W-:Y:S02]  /*17340*/  PRMT R11, RZ, 0x7610, R11 ;  /* 0x00007610ff0b7816 */ /* 0x000fe4000000000b */
[----:B------:R-:W-:Y:S01]  /*17350*/  IADD3 R69, P6, PT, R35, R69, RZ ;  /* 0x0000004523457210 */ /* 0x000fe20007fde0ff */
[----:B-1----:R-:W-:Y:S02]  /*17360*/  @P2 IMAD.MOV.U32 R40, RZ, RZ, R29 ;  /* 0x000000ffff282224 */ /* 0x002fe400078e001d */
[----:B0-----:R-:W-:Y:S02]  /*17370*/  @P2 IMAD.MOV.U32 R41, RZ, RZ, R68 ;  /* 0x000000ffff292224 */ /* 0x001fe400078e0044 */
[----:B---3--:R-:W3:Y:S04]  /*17380*/  LDL.LU R68, [R1+0x540] ;  /* 0x0005400001447983 */ /* 0x008ee80000300800 */
[----:B------:R-:W2:Y:S04]  /*17390*/  LDL.LU R29, [R1+0x54c] ;  /* 0x00054c00011d7983 */ /* 0x000ea80000300800 */
[----:B------:R0:W-:Y:S04]  /*173a0*/  STL [R1+0x534], R30 ;  /* 0x0005341e01007387 */ /* 0x0001e80000100800 */
[----:B------:R1:W2:Y:S04]  /*173b0*/  @P2 LDG.E.U8 R22, desc[UR18][R40.64] ;  /* 0x0000001228162981 */ /* 0x0002a8000c1e1100 */
[----:B------:R4:W-:Y:S01]  /*173c0*/  STL [R1+0x530], R66 ;  /* 0x0005304201007387 */ /* 0x0009e20000100800 */
[----:B-1----:R-:W-:-:S02]  /*173d0*/  @P3 IMAD.MOV.U32 R40, RZ, RZ, R30 ;  /* 0x000000ffff283224 */ /* 0x002fc400078e001e */
[----:B------:R-:W-:Y:S01]  /*173e0*/  @P3 IMAD.MOV.U32 R41, RZ, RZ, R66 ;  /* 0x000000ffff293224 */ /* 0x000fe200078e0042 */
[----:B0-----:R-:W2:Y:S04]  /*173f0*/  LDL.LU R30, [R1+0x548] ;  /* 0x00054800011e7983 */ /* 0x001ea80000300800 */
[----:B------:R-:W-:Y:S04]  /*17400*/  STL [R1+0x53c], R69 ;  /* 0x00053c4501007387 */ /* 0x000fe80000100800 */
[----:B------:R-:W2:Y:S04]  /*17410*/  LDL.LU R70, [R1+0x554] ;  /* 0x0005540001467983 */ /* 0x000ea80000300800 */
[----:B------:R0:W2:Y:S01]  /*17420*/  @P3 LDG.E.U8 R11, desc[UR18][R40.64] ;  /* 0x00000012280b3981 */ /* 0x0000a2000c1e1100 */
[----:B----4-:R-:W-:-:S05]  /*17430*/  IADD3 R16, P5, PT, R35, R16, RZ ;  /* 0x0000001023107210 */ /* 0x010fca0007fbe0ff */
[----:B------:R-:W-:Y:S04]  /*17440*/  STL [R1+0x544], R16 ;  /* 0x0005441001007387 */ /* 0x000fe80000100800 */
[----:B------:R-:W4:Y:S04]  /*17450*/  LDL.LU R66, [R1+0x55c] ;  /* 0x00055c0001427983 */ /* 0x000f280000300800 */
[----:B------:R-:W4:Y:S01]  /*17460*/  LDL.LU R41, [R1+0x538] ;  /* 0x0005380001297983 */ /* 0x000f220000300800 */
[C---:B------:R-:W-:Y:S02]  /*17470*/  ISETP.GT.AND P4, PT, R65.reuse, 0x28, PT ;  /* 0x000000284100780c */ /* 0x040fe40003f84270 */
[----:B------:R-:W-:-:S02]  /*17480*/  ISETP.GT.AND P2, PT, R65, 0x29, PT ;  /* 0x000000294100780c */ /* 0x000fc40003f44270 */
[----:B------:R-:W-:Y:S02]  /*17490*/  PRMT R60, RZ, 0x7610, R60 ;  /* 0x00007610ff3c7816 */ /* 0x000fe4000000003c */
[----:B------:R-:W-:Y:S02]  /*174a0*/  ISETP.GT.AND P3, PT, R65, 0x2a, PT ;  /* 0x0000002a4100780c */ /* 0x000fe40003f64270 */
[----:B------:R-:W-:-:S05]  /*174b0*/  PRMT R44, RZ, 0x7610, R44 ;  /* 0x00007610ff2c7816 */ /* 0x000fca000000002c */
[----:B0-----:R-:W-:Y:S01]  /*174c0*/  @P4 IMAD.MOV.U32 R40, RZ, RZ, R69 ;  /* 0x000000ffff284224 */ /* 0x001fe200078e0045 */
[----:B------:R-:W-:Y:S01]  /*174d0*/  PRMT R105, RZ, 0x7610, R105 ;  /* 0x00007610ff697816 */ /* 0x000fe20000000069 */
[----:B---3--:R-:W-:Y:S01]  /*174e0*/  IMAD.X R68, R37, 0x1, R68, P5 ;  /* 0x0000000125447824 */ /* 0x008fe200028e0644 */
[----:B--2---:R-:W-:-:S05]  /*174f0*/  IADD3 R29, P5, PT, R35, R29, RZ ;  /* 0x0000001d231d7210 */ /* 0x004fca0007fbe0ff */
[C---:B------:R-:W-:Y:S02]  /*17500*/  IMAD.X R30, R37.reuse, 0x1, R30, P5 ;  /* 0x00000001251e7824 */ /* 0x040fe400028e061e */
[----:B----4-:R-:W-:-:S05]  /*17510*/  IMAD.X R41, R37, 0x1, R41, P6 ;  /* 0x0000000125297824 */ /* 0x010fca00030e0629 */
[----:B------:R0:W-:Y:S04]  /*17520*/  STL [R1+0x538], R41 ;  /* 0x0005382901007387 */ /* 0x0001e80000100800 */
[----:B------:R1:W2:Y:S01]  /*17530*/  @P4 LDG.E.U8 R60, desc[UR18][R40.64] ;  /* 0x00000012283c4981 */ /* 0x0002a2000c1e1100 */
[----:B------:R-:W-:-:S03]  /*17540*/  IADD3 R70, P6, PT, R35, R70, RZ ;  /* 0x0000004623467210 */ /* 0x000fc60007fde0ff */
[----:B------:R3:W-:Y:S01]  /*17550*/  STL [R1+0x540], R68 ;  /* 0x0005404401007387 */ /* 0x0007e20000100800 */
[----:B-1----:R-:W-:Y:S02]  /*17560*/  @P2 IMAD.MOV.U32 R40, RZ, RZ, R16 ;  /* 0x000000ffff282224 */ /* 0x002fe400078e0010 */
[----:B0-----:R-:W-:Y:S02]  /*17570*/  @P2 IMAD.MOV.U32 R41, RZ, RZ, R68 ;  /* 0x000000ffff292224 */ /* 0x001fe400078e0044 */
[----:B---3--:R-:W3:Y:S01]  /*17580*/  LDL.LU R68, [R1+0x558] ;  /* 0x0005580001447983 */ /* 0x008ee20000300800 */
[----:B------:R-:W-:-:S03]  /*17590*/  IADD3 R66, P5, PT, R35, R66, RZ ;  /* 0x0000004223427210 */ /* 0x000fc60007fbe0ff */
        /* <DEDUP_REMOVED lines=16> */
[----:B------:R-:W-:Y:S02]  /*176a0*/  ISETP.GT.AND P2, PT, R65, 0x2c, PT ;  /* 0x0000002c4100780c */ /* 0x000fe40003f44270 */
[----:B------:R-:W-:Y:S02]  /*176b0*/  PRMT R147, RZ, 0x7610, R147 ;  /* 0x00007610ff937816 */ /* 0x000fe40000000093 */
[----:B------:R-:W-:Y:S01]  /*176c0*/  PRMT R28, RZ, 0x7610, R28 ;  /* 0x00007610ff1c7816 */ /* 0x000fe2000000001c */
[C---:B---3--:R-:W-:Y:S02]  /*176d0*/  IMAD.X R68, R37.reuse, 0x1, R68, P5 ;  /* 0x0000000125447824 */ /* 0x048fe400028e0644 */
[----:B--2---:R-:W-:-:S05]  /*176e0*/  IMAD.X R40, R37, 0x1, R40, P6 ;  /* 0x0000000125287824 */ /* 0x004fca00030e0628 */
[-C--:B------:R-:W-:Y:S01]  /*176f0*/  @P4 LOP3.LUT R41, R41, R40.reuse, RZ, 0x3c, !PT ;  /* 0x0000002829294212 */ /* 0x080fe200078e3cff */
[----:B------:R0:W-:Y:S03]  /*17700*/  STL [R1+0x550], R40 ;  /* 0x0005502801007387 */ /* 0x0001e60000100800 */
[----:B0-----:R-:W-:-:S04]  /*17710*/  @P4 LOP3.LUT R40, R41, R40, RZ, 0x3c, !PT ;  /* 0x0000002829284212 */ /* 0x001fc800078e3cff */
[----:B------:R-:W-:-:S05]  /*17720*/  @P4 LOP3.LUT R41, R41, R40, RZ, 0x3c, !PT ;  /* 0x0000002829294212 */ /* 0x000fca00078e3cff */
[----:B------:R0:W2:Y:S02]  /*17730*/  @P4 LDG.E.U8 R147, desc[UR18][R40.64] ;  /* 0x0000001228934981 */ /* 0x0000a4000c1e1100 */
[----:B0-----:R-:W-:Y:S02]  /*17740*/  @P2 IMAD.MOV.U32 R40, RZ, RZ, R66 ;  /* 0x000000ffff282224 */ /* 0x001fe400078e0042 */
[----:B------:R-:W-:-:S05]  /*17750*/  @P2 IMAD.MOV.U32 R41, RZ, RZ, R68 ;  /* 0x000000ffff292224 */ /* 0x000fca00078e0044 */
[----:B------:R0:W3:Y:S01]  /*17760*/  @P2 LDG.E.U8 R28, desc[UR18][R40.64] ;  /* 0x00000012281c2981 */ /* 0x0000e2000c1e1100 */
[----:B------:R-:W-:Y:S02]  /*17770*/  ISETP.GT.AND P3, PT, R65, 0x2d, PT ;  /* 0x0000002d4100780c */ /* 0x000fe40003f64270 */
[C---:B----4-:R-:W-:Y:S01]  /*17780*/  IADD3 R16, P5, PT, R35.reuse, R16, RZ ;  /* 0x0000001023107210 */ /* 0x050fe20007fbe0ff */
[----:B------:R-:W-:Y:S01]  /*17790*/  STL [R1+0x558], R68 ;  /* 0x0005584401007387 */ /* 0x000fe20000100800 */
[----:B------:R-:W-:-:S03]  /*177a0*/  IADD3 R69, P6, PT, R35, R69, RZ ;  /* 0x0000004523457210 */ /* 0x000fc60007fde0ff */
[----:B------:R-:W-:Y:S01]  /*177b0*/  IMAD.X R30, R37, 0x1, R30, P5 ;  /* 0x00000001251e7824 */ /* 0x000fe200028e061e */
[----:B------:R-:W4:Y:S01]  /*177c0*/  LDL.LU R66, [R1+0x570] ;  /* 0x0005700001427983 */ /* 0x000f220000300800 */
[----:B------:R-:W-:-:S03]  /*177d0*/  PRMT R19, RZ, 0x7610, R19 ;  /* 0x00007610ff137816 */ /* 0x000fc60000000013 */
[----:B------:R-:W-:Y:S01]  /*177e0*/  STL [R1+0x564], R16 ;  /* 0x0005641001007387 */ /* 0x000fe20000100800 */
[----:B------:R-:W-:Y:S01]  /*177f0*/  IADD3 R29, P5, PT, R35, R29, RZ ;  /* 0x0000001d231d7210 */ /* 0x000fe20007fbe0ff */
[----:B0-----:R-:W-:Y:S02]  /*17800*/  @P3 IMAD.MOV.U32 R40, RZ, RZ, R16 ;  /* 0x000000ffff283224 */ /* 0x001fe400078e0010 */
[----:B------:R-:W-:-:S05]  /*17810*/  @P3 IMAD.MOV.U32 R41, RZ, RZ, R30 ;  /* 0x000000ffff293224 */ /* 0x000fca00078e001e */
[----:B------:R0:W2:Y:S04]  /*17820*/  @P3 LDG.E.U8 R19, desc[UR18][R40.64] ;  /* 0x0000001228133981 */ /* 0x0000a8000c1e1100 */
[----:B---3--:R1:W-:Y:S04]  /*17830*/  STL [R1+0x40], R28 ;  /* 0x0000401c01007387 */ /* 0x0083e80000100800 */
[----:B-1----:R-:W3:Y:S04]  /*17840*/  LDL.LU R28, [R1+0x57c] ;  /* 0x00057c00011c7983 */ /* 0x002ee80000300800 */
[----:B------:R1:W-:Y:S04]  /*17850*/  STL [R1+0x560], R30 ;  /* 0x0005601e01007387 */ /* 0x0003e80000100800 */
[----:B-1----:R-:W2:Y:S04]  /*17860*/  LDL.LU R30, [R1+0x578] ;  /* 0x00057800011e7983 */ /* 0x002ea80000300800 */
        /* <DEDUP_REMOVED lines=8> */
[----:B------:R-:W-:Y:S01]  /*178f0*/  ISETP.GT.AND P3, PT, R65, 0x30, PT ;  /* 0x000000304100780c */ /* 0x000fe20003f64270 */
[----:B----4-:R-:W-:Y:S01]  /*17900*/  IMAD.X R66, R37, 0x1, R66, P5 ;  /* 0x0000000125427824 */ /* 0x010fe200028e0642 */
[----:B------:R-:W-:-:S05]  /*17910*/  PRMT R8, RZ, 0x7610, R8 ;  /* 0x00007610ff087816 */ /* 0x000fca0000000008 */
[----:B0-----:R-:W-:Y:S01]  /*17920*/  @P4 IMAD.MOV.U32 R40, RZ, RZ, R69 ;  /* 0x000000ffff284224 */ /* 0x001fe200078e0045 */
[----:B------:R-:W-:Y:S02]  /*17930*/  PRMT R59, RZ, 0x7610, R59 ;  /* 0x00007610ff3b7816 */ /* 0x000fe4000000003b */
[----:B---3--:R-:W-:-:S05]  /*17940*/  IADD3 R28, P5, PT, R35, R28, RZ ;  /* 0x0000001c231c7210 */ /* 0x008fca0007fbe0ff */
[C---:B--2---:R-:W-:Y:S02]  /*17950*/  IMAD.X R30, R37.reuse, 0x1, R30, P5 ;  /* 0x00000001251e7824 */ /* 0x044fe400028e061e */
[----:B------:R-:W-:Y:S01]  /*17960*/  IMAD.X R41, R37, 0x1, R41, P6 ;  /* 0x0000000125297824 */ /* 0x000fe200030e0629 */
        /* <DEDUP_REMOVED lines=56> */
[----:B------:R-:W-:Y:S01]  /*17cf0*/  PRMT R67, RZ, 0x7610, R67 ;  /* 0x00007610ff437816 */ /* 0x000fe20000000043 */
[----:B--2---:R-:W-:-:S10]  /*17d00*/  IMAD.X R40, R37, 0x1, R40, P6 ;  /* 0x0000000125287824 */ /* 0x004fd400030e0628 */
[-C--:B------:R-:W-:Y:S01]  /*17d10*/  @P4 LOP3.LUT R41, R41, R40.reuse, RZ, 0x3c, !PT ;  /* 0x0000002829294212 */ /* 0x080fe200078e3cff */
[----:B------:R0:W-:Y:S03]  /*17d20*/  STL [R1+0x598], R40 ;  /* 0x0005982801007387 */ /* 0x0001e60000100800 */
[----:B0-----:R-:W-:-:S04]  /*17d30*/  @P4 LOP3.LUT R40, R41, R40, RZ, 0x3c, !PT ;  /* 0x0000002829284212 */ /* 0x001fc800078e3cff */
[----:B------:R-:W-:-:S05]  /*17d40*/  @P4 LOP3.LUT R41, R41, R40, RZ, 0x3c, !PT ;  /* 0x0000002829294212 */ /* 0x000fca00078e3cff */
[----:B------:R0:W2:Y:S01]  /*17d50*/  @P4 LDG.E.U8 R67, desc[UR18][R40.64] ;  /* 0x0000001228434981 */ /* 0x0000a2000c1e1100 */
[C---:B------:R-:W-:Y:S02]  /*17d60*/  ISETP.GT.AND P2, PT, R65.reuse, 0x35, PT ;  /* 0x000000354100780c */ /* 0x040fe40003f44270 */
[----:B------:R-:W-:Y:S01]  /*17d70*/  ISETP.GT.AND P3, PT, R65, 0x36, PT ;  /* 0x000000364100780c */ /* 0x000fe20003f64270 */
[----:B---3--:R-:W-:Y:S01]  /*17d80*/  IMAD.X R66, R37, 0x1, R66, P5 ;  /* 0x0000000125427824 */ /* 0x008fe200028e0642 */
[----:B----4-:R-:W-:Y:S02]  /*17d90*/  IADD3 R16, P5, PT, R35, R16, RZ ;  /* 0x0000001023107210 */ /* 0x010fe40007fbe0ff */
[----:B------:R-:W-:Y:S02]  /*17da0*/  PRMT R26, RZ, 0x7610, R26 ;  /* 0x00007610ff1a7816 */ /* 0x000fe4000000001a */
[----:B------:R1:W-:Y:S01]  /*17db0*/  STL [R1+0x5a0], R66 ;  /* 0x0005a04201007387 */ /* 0x0003e20000100800 */
[----:B------:R-:W-:Y:S01]  /*17dc0*/  IMAD.X R30, R37, 0x1, R30, P5 ;  /* 0x00000001251e7824 */ /* 0x000fe200028e061e */
[----:B------:R-:W-:-:S03]  /*17dd0*/  IADD3 R68, P6, PT, R35, R68, RZ ;  /* 0x0000004423447210 */ /* 0x000fc60007fde0ff */
[----:B0-----:R-:W-:Y:S02]  /*17de0*/  @P2 IMAD.MOV.U32 R40, RZ, RZ, R28 ;  /* 0x000000ffff282224 */ /* 0x001fe400078e001c */
[----:B------:R-:W-:Y:S02]  /*17df0*/  @P2 IMAD.MOV.U32 R41, RZ, RZ, R66 ;  /* 0x000000ffff292224 */ /* 0x000fe400078e0042 */
[----:B-1----:R-:W3:Y:S01]  /*17e00*/  LDL.LU R66, [R1+0x5b8] ;  /* 0x0005b80001427983 */ /* 0x002ee20000300800 */
[----:B------:R-:W-:-:S03]  /*17e10*/  PRMT R18, RZ, 0x7610, R18 ;  /* 0x00007610ff127816 */ /* 0x000fc60000000012 */
[----:B------:R-:W4:Y:S01]  /*17e20*/  LDL.LU R28, [R1+0x5c4] ;  /* 0x0005c400011c7983 */ /* 0x000f220000300800 */
[----:B------:R-:W-:-:S03]  /*17e30*/  IADD3 R29, P5, PT, R35, R29, RZ ;  /* 0x0000001d231d7210 */ /* 0x000fc60007fbe0ff */
[----:B------:R-:W-:Y:S04]  /*17e40*/  STL [R1+0x5ac], R16 ;  /* 0x0005ac1001007387 */ /* 0x000fe80000100800 */
[----:B------:R0:W3:Y:S04]  /*17e50*/  @P2 LDG.E.U8 R26, desc[UR18][R40.64] ;  /* 0x00000012281a2981 */ /* 0x0000e8000c1e1100 */
[----:B------:R1:W-:Y:S01]  /*17e60*/  STL [R1+0x5a8], R30 ;  /* 0x0005a81e01007387 */ /* 0x0003e20000100800 */
[----:B0-----:R-:W-:Y:S02]  /*17e70*/  @P3 IMAD.MOV.U32 R41, RZ, RZ, R30 ;  /* 0x000000ffff293224 */ /* 0x001fe400078e001e */
[----:B------:R-:W-:Y:S01]  /*17e80*/  @P3 IMAD.MOV.U32 R40, RZ, RZ, R16 ;  /* 0x000000ffff283224 */ /* 0x000fe200078e0010 */
[----:B-1----:R-:W4:Y:S04]  /*17e90*/  LDL.LU R30, [R1+0x5c0] ;  /* 0x0005c000011e7983 */ /* 0x002f280000300800 */
[----:B------:R-:W-:Y:S04]  /*17ea0*/  STL [R1+0x5b4], R68 ;  /* 0x0005b44401007387 */ /* 0x000fe80000100800 */
[----:B------:R0:W4:Y:S04]  /*17eb0*/  @P3 LDG.E.U8 R18, desc[UR18][R40.64] ;  /* 0x0000001228123981 */ /* 0x000128000c1e1100 */
[----:B--2---:R1:W-:Y:S04]  /*17ec0*/  STL [R1+0x28], R67 ;  /* 0x0000284301007387 */ /* 0x0043e80000100800 */
[----:B-1----:R-:W2:Y:S04]  /*17ed0*/  LDL.LU R67, [R1+0x5cc] ;  /* 0x0005cc0001437983 */ /* 0x002ea80000300800 */
[----:B------:R-:W-:Y:S04]  /*17ee0*/  STL [R1+0x5bc], R29 ;  /* 0x0005bc1d01007387 */ /* 0x000fe80000100800 */
[----:B------:R-:W2:Y:S04]  /*17ef0*/  LDL.LU R16, [R1+0x5d4] ;  /* 0x0005d40001107983 */ /* 0x000ea80000300800 */
[----:B------:R-:W2:Y:S01]  /*17f00*/  LDL.LU R41, [R1+0x5b0] ;  /* 0x0005b00001297983 */ /* 0x000ea20000300800 */
[----:B------:R-:W-:-:S02]  /*17f10*/  ISETP.GT.AND P4, PT, R65, 0x37, PT ;  /* 0x000000374100780c */ /* 0x000fc40003f84270 */
[C---:B------:R-:W-:Y:S02]  /*17f20*/  ISETP.GT.AND P2, PT, R65.reuse, 0x38, PT ;  /* 0x000000384100780c */ /* 0x040fe40003f44270 */
[----:B------:R-:W-:Y:S02]  /*17f30*/  PRMT R9, RZ, 0x7610, R9 ;  /* 0x00007610ff097816 */ /* 0x000fe40000000009 */
[----:B------:R-:W-:Y:S01]  /*17f40*/  ISETP.GT.AND P3, PT, R65, 0x39, PT ;  /* 0x000000394100780c */ /* 0x000fe20003f64270 */
[----:B---3--:R-:W-:Y:S01]  /*17f50*/  IMAD.X R66, R37, 0x1, R66, P5 ;  /* 0x0000000125427824 */ /* 0x008fe200028e0642 */
[----:B----4-:R-:W-:-:S05]  /*17f60*/  IADD3 R28, P5, PT, R35, R28, RZ ;  /* 0x0000001c231c7210 */ /* 0x010fca0007fbe0ff */
[----:B0-----:R-:W-:Y:S01]  /*17f70*/  @P4 IMAD.MOV.U32 R40, RZ, RZ, R68 ;  /* 0x000000ffff284224 */ /* 0x001fe200078e0044 */
[----:B------:R-:W-:Y:S02]  /*17f80*/  PRMT R58, RZ, 0x7610, R58 ;  /* 0x00007610ff3a7816 */ /* 0x000fe4000000003a */
[----:B------:R-:W-:Y:S01]  /*17f90*/  PRMT R42, RZ, 0x7610, R42 ;  /* 0x00007610ff2a7816 */ /* 0x000fe2000000002a */
[C---:B------:R-:W-:Y:S02]  /*17fa0*/  IMAD.X R30, R37.reuse, 0x1, R30, P5 ;  /* 0x00000001251e7824 */ /* 0x040fe400028e061e */
        /* <DEDUP_REMOVED lines=208> */
[----:B------:R0:W-:Y:S04]  /*18cb0*/  STL [R1+0x65c], R67 ;  /* 0x00065c4301007387 */ /* 0x0001e80000100800 */
        /* <DEDUP_REMOVED lines=12> */
[----:B---3--:R-:W-:Y:S01]  /*18d80*/  IMAD.X R66, R37, 0x1, R66, P5 ;  /* 0x0000000125427824 */ /* 0x008fe200028e0642 */
[----:B----4-:R-:W-:-:S05]  /*18d90*/  IADD3 R29, P5, PT, R35, R29, RZ ;  /* 0x0000001d231d7210 */ /* 0x010fca0007fbe0ff */
[----:B--2---:R-:W-:Y:S01]  /*18da0*/  IMAD.X R30, R37, 0x1, R30, P5 ;  /* 0x00000001251e7824 */ /* 0x004fe200028e061e */
[----:B------:R-:W-:Y:S01]  /*18db0*/  IADD3 R28, P5, PT, R35, R28, RZ ;  /* 0x0000001c231c7210 */ /* 0x000fe20007fbe0ff */
[----:B------:R-:W-:-:S05]  /*18dc0*/  IMAD.X R41, R37, 0x1, R41, P6 ;  /* 0x0000000125297824 */ /* 0x000fca00030e0629 */
[----:B------:R1:W-:Y:S04]  /*18dd0*/  STL [R1+0x658], R41 ;  /* 0x0006582901007387 */ /* 0x0003e80000100800 */
[----:B------:R2:W3:Y:S01]  /*18de0*/  @P4 LDG.E.U8 R155, desc[UR18][R40.64] ;  /* 0x00000012289b4981 */ /* 0x0004e2000c1e1100 */
[----:B------:R-:W-:-:S03]  /*18df0*/  IADD3 R68, P6, PT, R35, R68, RZ ;  /* 0x0000004423447210 */ /* 0x000fc60007fde0ff */
[----:B------:R-:W-:Y:S04]  /*18e00*/  STL [R1+0x660], R66 ;  /* 0x0006604201007387 */ /* 0x000fe80000100800 */
[----:B0-----:R-:W4:Y:S01]  /*18e10*/  LDL.LU R67, [R1+0x678] ;  /* 0x0006780001437983 */ /* 0x001f220000300800 */
[----:B--2---:R-:W-:Y:S02]  /*18e20*/  @P2 IMAD.MOV.U32 R40, RZ, RZ, R16 ;  /* 0x000000ffff282224 */ /* 0x004fe400078e0010 */
[----:B-1----:R-:W-:Y:S01]  /*18e30*/  @P2 IMAD.MOV.U32 R41, RZ, RZ, R66 ;  /* 0x000000ffff292224 */ /* 0x002fe200078e0042 */
[----:B------:R-:W2:Y:S04]  /*18e40*/  LDL.LU R16, [R1+0x684] ;  /* 0x0006840001107983 */ /* 0x000ea80000300800 */
[----:B------:R0:W3:Y:S04]  /*18e50*/  @P2 LDG.E.U8 R154, desc[UR18][R40.64] ;  /* 0x00000012289a2981 */ /* 0x0000e8000c1e1100 */
[----:B------:R-:W-:Y:S04]  /*18e60*/  STL [R1+0x66c], R29 ;  /* 0x00066c1d01007387 */ /* 0x000fe80000100800 */
[----:B------:R1:W-:Y:S01]  /*18e70*/  STL [R1+0x668], R30 ;  /* 0x0006681e01007387 */ /* 0x0003e20000100800 */
[----:B0-----:R-:W-:-:S02]  /*18e80*/  @P3 IMAD.MOV.U32 R40, RZ, RZ, R29 ;  /* 0x000000ffff283224 */ /* 0x001fc400078e001d */
[----:B------:R-:W-:-:S05]  /*18e90*/  @P3 IMAD.MOV.U32 R41, RZ, RZ, R30 ;  /* 0x000000ffff293224 */ /* 0x000fca00078e001e */
[----:B------:R0:W3:Y:S04]  /*18ea0*/  @P3 LDG.E.U8 R152, desc[UR18][R40.64] ;  /* 0x0000001228983981 */ /* 0x0000e8000c1e1100 */
[----:B-1----:R-:W3:Y:S04]  /*18eb0*/  LDL.LU R30, [R1+0x680] ;  /* 0x00068000011e7983 */ /* 0x002ee80000300800 */
[----:B------:R1:W-:Y:S01]  /*18ec0*/  STL [R1+0x674], R68 ;  /* 0x0006744401007387 */ /* 0x0003e20000100800 */
[----:B0-----:R-:W-:-:S03]  /*18ed0*/  IMAD.MOV.U32 R41, RZ, RZ, R68 ;  /* 0x000000ffff297224 */ /* 0x001fc600078e0044 */
[----:B------:R-:W3:Y:S04]  /*18ee0*/  LDL.LU R66, [R1+0x68c] ;  /* 0x00068c0001427983 */ /* 0x000ee80000300800 */
[----:B------:R-:W-:Y:S04]  /*18ef0*/  STL [R1+0x67c], R28 ;  /* 0x00067c1c01007387 */ /* 0x000fe80000100800 */
[----:B------:R-:W3:Y:S04]  /*18f00*/  LDL.LU R29, [R1+0x694] ;  /* 0x00069400011d7983 */ /* 0x000ee80000300800 */
[----:B-1----:R-:W3:Y:S04]  /*18f10*/  LDL.LU R68, [R1+0xa40] ;  /* 0x000a400001447983 */ /* 0x002ee80000300800 */
[----:B------:R-:W3:Y:S01]  /*18f20*/  LDL.LU R40, [R1+0x670] ;  /* 0x0006700001287983 */ /* 0x000ee20000300800 */
[----:B------:R-:W-:-:S02]  /*18f30*/  ISETP.GT.AND P4, PT, R65, 0x4f, PT ;  /* 0x0000004f4100780c */ /* 0x000fc40003f84270 */
[C---:B------:R-:W-:Y:S02]  /*18f40*/  ISETP.GT.AND P2, PT, R65.reuse, 0x50, PT ;  /* 0x000000504100780c */ /* 0x040fe40003f44270 */
[----:B------:R-:W-:Y:S02]  /*18f50*/  PRMT R148, RZ, 0x7610, R148 ;  /* 0x00007610ff947816 */ /* 0x000fe40000000094 */
[----:B------:R-:W-:Y:S02]  /*18f60*/  ISETP.GT.AND P3, PT, R65, 0x51, PT ;  /* 0x000000514100780c */ /* 0x000fe40003f64270 */
[----:B------:R-:W-:Y:S02]  /*18f70*/  PRMT R55, RZ, 0x7610, R55 ;  /* 0x00007610ff377816 */ /* 0x000fe40000000037 */
[----:B------:R-:W-:Y:S01]  /*18f80*/  PRMT R85, RZ, 0x7610, R85 ;  /* 0x00007610ff557816 */ /* 0x000fe20000000055 */
[----:B----4-:R-:W-:Y:S01]  /*18f90*/  IMAD.X R67, R37, 0x1, R67, P5 ;  /* 0x0000000125437824 */ /* 0x010fe200028e0643 */
[----:B--2---:R-:W-:-:S05]  /*18fa0*/  IADD3 R16, P5, PT, R35, R16, RZ ;  /* 0x0000001023107210 */ /* 0x004fca0007fbe0ff */
[C---:B---3--:R-:W-:Y:S02]  /*18fb0*/  IMAD.X R30, R37.reuse, 0x1, R30, P5 ;  /* 0x00000001251e7824 */ /* 0x048fe400028e061e */
[----:B------:R-:W-:-:S05]  /*18fc0*/  IMAD.X R40, R37, 0x1, R40, P6 ;  /* 0x0000000125287824 */ /* 0x000fca00030e0628 */
[-C--:B------:R-:W-:Y:S01]  /*18fd0*/  @P4 LOP3.LUT R41, R41, R40.reuse, RZ, 0x3c, !PT ;  /* 0x0000002829294212 */ /* 0x080fe200078e3cff */
[----:B------:R0:W-:Y:S03]  /*18fe0*/  STL [R1+0x670], R40 ;  /* 0x0006702801007387 */ /* 0x0001e60000100800 */
[----:B0-----:R-:W-:-:S04]  /*18ff0*/  @P4 LOP3.LUT R40, R41, R40, RZ, 0x3c, !PT ;  /* 0x0000002829284212 */ /* 0x001fc800078e3cff */
[----:B------:R-:W-:Y:S01]  /*19000*/  @P4 LOP3.LUT R41, R41, R40, RZ, 0x3c, !PT ;  /* 0x0000002829294212 */ /* 0x000fe200078e3cff */
[----:B------:R0:W-:Y:S04]  /*19010*/  STL [R1+0x678], R67 ;  /* 0x0006784301007387 */ /* 0x0001e80000100800 */
[----:B------:R1:W2:Y:S01]  /*19020*/  @P4 LDG.E.U8 R148, desc[UR18][R40.64] ;  /* 0x0000001228944981 */ /* 0x0002a2000c1e1100 */
[C---:B------:R-:W-:Y:S02]  /*19030*/  IADD3 R66, P6, PT, R35.reuse, R66, RZ ;  /* 0x0000004223427210 */ /* 0x040fe40007fde0ff */
[----:B------:R-:W-:Y:S01]  /*19040*/  IADD3 R29, P5, PT, R35, R29, RZ ;  /* 0x0000001d231d7210 */ /* 0x000fe20007fbe0ff */
[----:B-1----:R-:W-:Y:S02]  /*19050*/  @P2 IMAD.MOV.U32 R40, RZ, RZ, R28 ;  /* 0x000000ffff282224 */ /* 0x002fe400078e001c */
[----:B------:R-:W-:-:S02]  /*19060*/  @P2 IMAD.MOV.U32 R41, RZ, RZ, R67 ;  /* 0x000000ffff292224 */ /* 0x000fc400078e0043 */
[----:B0-----:R-:W3:Y:S04]  /*19070*/  LDL.LU R67, [R1+0x690] ;  /* 0x0006900001437983 */ /* 0x001ee80000300800 */
[----:B------:R-:W4:Y:S04]  /*19080*/  LDL.LU R28, [R1+0x69c] ;  /* 0x00069c00011c7983 */ /* 0x000f280000300800 */
[----:B------:R0:W2:Y:S04]  /*19090*/  @P2 LDG.E.U8 R55, desc[UR18][R40.64] ;  /* 0x0000001228372981 */ /* 0x0000a8000c1e1100 */
[----:B------:R1:W-:Y:S04]  /*190a0*/  STL [R1+0x684], R16 ;  /* 0x0006841001007387 */ /* 0x0003e80000100800 */
[----:B------:R1:W-:Y:S01]  /*190b0*/  STL [R1+0x680], R30 ;  /* 0x0006801e01007387 */ /* 0x0003e20000100800 */
[----:B0-----:R-:W-:-:S02]  /*190c0*/  @P3 IMAD.MOV.U32 R40, RZ, RZ, R16 ;  /* 0x000000ffff283224 */ /* 0x001fc400078e0010 */
[----:B------:R-:W-:Y:S01]  /*190d0*/  @P3 IMAD.MOV.U32 R41, RZ, RZ, R30 ;  /* 0x000000ffff293224 */ /* 0x000fe200078e001e */
[----:B-1----:R-:W2:Y:S04]  /*190e0*/  LDL.LU R16, [R1+0x6a4] ;  /* 0x0006a40001107983 */ /* 0x002ea80000300800 */
[----:B------:R0:W-:Y:S04]  /*190f0*/  STL [R1+0x68c], R66 ;  /* 0x00068c4201007387 */ /* 0x0001e80000100800 */
[----:B------:R-:W2:Y:S04]  /*19100*/  LDL.LU R30, [R1+0x6ac] ;  /* 0x0006ac00011e7983 */ /* 0x000ea80000300800 */
[----:B------:R-:W-:Y:S04]  /*19110*/  STL [R1+0x694], R29 ;  /* 0x0006941d01007387 */ /* 0x000fe80000100800 */
[----:B------:R1:W2:Y:S04]  /*19120*/  @P3 LDG.E.U8 R85, desc[UR18][R40.64] ;  /* 0x0000001228553981 */ /* 0x0002a8000c1e1100 */
[----:B------:R-:W2:Y:S01]  /*19130*/  LDL.LU R41, [R1+0x688] ;  /* 0x0006880001297983 */ /* 0x000ea20000300800 */
[----:B------:R-:W-:-:S02]  /*19140*/  ISETP.GT.AND P4, PT, R65, 0x52, PT ;  /* 0x000000524100780c */ /* 0x000fc40003f84270 */
[----:B------:R-:W-:Y:S02]  /*19150*/  ISETP.GT.AND P2, PT, R65, 0x53, PT ;  /* 0x000000534100780c */ /* 0x000fe40003f44270 */
[----:B------:R-:W-:Y:S02]  /*19160*/  PRMT R100, RZ, 0x7610, R100 ;  /* 0x00007610ff647816 */ /* 0x000fe40000000064 */
[----:B------:R-:W-:-:S07]  /*19170*/  PRMT R137, RZ, 0x7610, R137 ;  /* 0x00007610ff897816 */ /* 0x000fce0000000089 */
[----:B-1----:R-:W-:Y:S02]  /*19180*/  @P4 IMAD.MOV.U32 R40, RZ, RZ, R66 ;  /* 0x000000ffff284224 */ /* 0x002fe400078e0042 */
[C---:B---3--:R-:W-:Y:S02]  /*19190*/  IMAD.X R67, R37.reuse, 0x1, R67, P5 ;  /* 0x0000000125437824 */ /* 0x048fe400028e0643 */
[----:B--2---:R-:W-:-:S05]  /*191a0*/  IMAD.X R41, R37, 0x1, R41, P6 ;  /* 0x0000000125297824 */ /* 0x004fca00030e0629 */
[----:B------:R1:W-:Y:S04]  /*191b0*/  STL [R1+0x688], R41 ;  /* 0x0006882901007387 */ /* 0x0003e80000100800 */
[----:B------:R1:W2:Y:S04]  /*191c0*/  @P4 LDG.E.U8 R100, desc[UR18][R40.64] ;  /* 0x0000001228644981 */ /* 0x0002a8000c1e1100 */
[----:B------:R3:W-:Y:S04]  /*191d0*/  STL [R1+0x690], R67 ;  /* 0x0006904301007387 */ /* 0x0007e80000100800 */
[----:B0-----:R-:W2:Y:S01]  /*191e0*/  LDL.LU R66, [R1+0x6a8] ;  /* 0x0006a80001427983 */ /* 0x001ea20000300800 */
[----:B-1----:R-:W-:-:S02]  /*191f0*/  IMAD.MOV.U32 R41, RZ, RZ, R67 ;  /* 0x000000ffff297224 */ /* 0x002fc400078e0043 */
[----:B------:R-:W-:Y:S01]  /*19200*/  @P2 IMAD.MOV.U32 R40, RZ, RZ, R29 ;  /* 0x000000ffff282224 */ /* 0x000fe200078e001d */
[----:B---3--:R-:W3:Y:S04]  /*19210*/  LDL.LU R67, [R1+0xa3c] ;  /* 0x000a3c0001437983 */ /* 0x008ee80000300800 */
[----:B------:R-:W2:Y:S04]  /*19220*/  LDL.LU R29, [R1+0xf8] ;  /* 0x0000f800011d7983 */ /* 0x000ea80000300800 */
[----:B------:R0:W2:Y:S04]  /*19230*/  @P2 LDG.E.U8 R137, desc[UR18][R40.64] ;  /* 0x0000001228892981 */ /* 0x0000a8000c1e1100 */
[----:B------:R-:W2:Y:S01]  /*19240*/  LDL.LU R41, [R1+0x698] ;  /* 0x0006980001297983 */ /* 0x000ea20000300800 */
[----:B------:R-:W-:-:S02]  /*19250*/  ISETP.GT.AND P3, PT, R65, 0x54, PT ;  /* 0x000000544100780c */ /* 0x000fc40003f64270 */
[C---:B----4-:R-:W-:Y:S02]  /*19260*/  IADD3 R28, P5, PT, R35.reuse, R28, RZ ;  /* 0x0000001c231c7210 */ /* 0x050fe40007fbe0ff */
[----:B------:R-:W-:Y:S02]  /*19270*/  PRMT R143, RZ, 0x7610, R143 ;  /* 0x00007610ff8f7816 */ /* 0x000fe4000000008f */
[----:B------:R-:W-:Y:S01]  /*19280*/  IADD3 R16, P6, PT, R35, R16, RZ ;  /* 0x0000001023107210 */ /* 0x000fe20007fde0ff */
[----:B------:R1:W-:Y:S06]  /*19290*/  STL [R1+0x69c], R28 ;  /* 0x00069c1c01007387 */ /* 0x0003ec0000100800 */
[----:B0-----:R-:W-:-:S02]  /*192a0*/  @P3 IMAD.MOV.U32 R40, RZ, RZ, R28 ;  /* 0x000000ffff283224 */ /* 0x001fc400078e001c */
[----:B--2---:R-:W-:-:S05]  /*192b0*/  IMAD.X R41, R37, 0x1, R41, P5 ;  /* 0x0000000125297824 */ /* 0x004fca00028e0629 */
[----:B------:R0:W-:Y:S04]  /*192c0*/  STL [R1+0x698], R41 ;  /* 0x0006982901007387 */ /* 0x0001e80000100800 */
[----:B-1----:R-:W2:Y:S04]  /*192d0*/  LDL.LU R28, [R1+0x6b4] ;  /* 0x0006b400011c7983 */ /* 0x002ea80000300800 */
[----:B------:R-:W-:Y:S04]  /*192e0*/  STL [R1+0x6a4], R16 ;  /* 0x0006a41001007387 */ /* 0x000fe80000100800 */
[----:B------:R1:W4:Y:S04]  /*192f0*/  @P3 LDG.E.U8 R143, desc[UR18][R40.64] ;  /* 0x00000012288f3981 */ /* 0x000328000c1e1100 */
[----:B0-----:R-:W2:Y:S01]  /*19300*/  LDL.LU R41, [R1+0x6a0] ;  /* 0x0006a00001297983 */ /* 0x001ea20000300800 */
[----:B------:R-:W-:-:S02]  /*19310*/  ISETP.GT.AND P4, PT, R65, 0x55, PT ;  /* 0x000000554100780c */ /* 0x000fc40003f84270 */
[----:B------:R-:W-:Y:S02]  /*19320*/  IADD3 R30, P5, PT, R35, R30, RZ ;  /* 0x0000001e231e7210 */ /* 0x000fe40007fbe0ff */
[----:B------:R-:W-:Y:S02]  /*19330*/  ISETP.GT.AND P2, PT, R65, 0x56, PT ;  /* 0x000000564100780c */ /* 0x000fe40003f44270 */
[----:B------:R-:W-:Y:S01]  /*19340*/  PRMT R141, RZ, 0x7610, R141 ;  /* 0x00007610ff8d7816 */ /* 0x000fe2000000008d */
[C---:B------:R-:W-:Y:S01]  /*19350*/  IMAD.X R66, R37.reuse, 0x1, R66, P5 ;  /* 0x0000000125427824 */ /* 0x040fe200028e0642 */
[----:B------:R-:W-:Y:S05]  /*19360*/  STL [R1+0x6ac], R30 ;  /* 0x0006ac1e01007387 */ /* 0x000fea0000100800 */
[----:B-1----:R-:W-:Y:S01]  /*19370*/  @P4 IMAD.MOV.U32 R40, RZ, RZ, R16 ;  /* 0x000000ffff284224 */ /* 0x002fe200078e0010 */
[----:B------:R-:W-:Y:S01]  /*19380*/  PRMT R140, RZ, 0x7610, R140 ;  /* 0x00007610ff8c7816 */ /* 0x000fe2000000008c */
[----:B--2---:R-:W-:-:S05]  /*19390*/  IMAD.X R41, R37, 0x1, R41, P6 ;  /* 0x0000000125297824 */ /* 0x004fca00030e0629 */
[----:B------:R0:W-:Y:S04]  /*193a0*/  STL [R1+0x6a0], R41 ;  /* 0x0006a02901007387 */ /* 0x0001e80000100800 */
[----:B------:R1:W2:Y:S02]  /*193b0*/  @P4 LDG.E.U8 R141, desc[UR18][R40.64] ;  /* 0x00000012288d4981 */ /* 0x0002a4000c1e1100 */
[----:B-1----:R-:W-:Y:S02]  /*193c0*/  IMAD.MOV.U32 R40, RZ, RZ, R66 ;  /* 0x000000ffff287224 */ /* 0x002fe400078e0042 */
[----:B0-----:R-:W-:-:S05]  /*193d0*/  IMAD.MOV.U32 R41, RZ, RZ, R30 ;  /* 0x000000ffff297224 */ /* 0x001fca00078e001e */
[----:B------:R-:W-:-:S04]  /*193e0*/  @P2 LOP3.LUT R41, R41, R40, RZ, 0x3c, !PT ;  /* 0x0000002829292212 */ /* 0x000fc800078e3cff */
[----:B------:R-:W-:Y:S02]  /*193f0*/  @P2 LOP3.LUT R40, R41, R40, RZ, 0x3c, !PT ;  /* 0x0000002829282212 */ /* 0x000fe400078e3cff */
[----:B------:R-:W-:Y:S02]  /*19400*/  IADD3 R29, P4, PT, R35, R29, RZ ;  /* 0x0000001d231d7210 */ /* 0x000fe40007f9e0ff */
[----:B------:R-:W-:Y:S01]  /*19410*/  @P2 LOP3.LUT R41, R41, R40, RZ, 0x3c, !PT ;  /* 0x0000002829292212 */ /* 0x000fe200078e3cff */
[----:B------:R0:W-:Y:S04]  /*19420*/  STL [R1+0x6a8], R66 ;  /* 0x0006a84201007387 */ /* 0x0001e80000100800 */
[----:B------:R-:W2:Y:S04]  /*19430*/  LDL.LU R16, [R1+0x6bc] ;  /* 0x0006bc0001107983 */ /* 0x000ea80000300800 */
[----:B------:R1:W2:Y:S04]  /*19440*/  @P2 LDG.E.U8 R140, desc[UR18][R40.64] ;  /* 0x00000012288c2981 */ /* 0x0002a8000c1e1100 */
[----:B0-----:R-:W2:Y:S04]  /*19450*/  LDL.LU R66, [R1+0xa38] ;  /* 0x000a380001427983 */ /* 0x001ea80000300800 */
[----:B------:R-:W-:Y:S04]  /*19460*/  STL [R1+0xf8], R29 ;  /* 0x0000f81d01007387 */ /* 0x000fe80000100800 */
[----:B------:R-:W2:Y:S01]  /*19470*/  LDL.LU R40, [R1+0xf4] ;  /* 0x0000f40001287983 */ /* 0x000ea20000300800 */
[----:B------:R-:W-:Y:S01]  /*19480*/  ISETP.GT.AND P3, PT, R65, 0x57, PT ;  /* 0x000000574100780c */ /* 0x000fe20003f64270 */
[----:B-1----:R-:W-:Y:S01]  /*19490*/  IMAD.MOV.U32 R41, RZ, RZ, R29 ;  /* 0x000000ffff297224 */ /* 0x002fe200078e001d */
[----:B------:R-:W-:Y:S01]  /*194a0*/  PRMT R136, RZ, 0x7610, R136 ;  /* 0x00007610ff887816 */ /* 0x000fe20000000088 */
[----:B--2---:R-:W-:-:S10]  /*194b0*/  IMAD.X R40, R37, 0x1, R40, P4 ;  /* 0x0000000125287824 */ /* 0x004fd400020e0628 */
[-C--:B------:R-:W-:Y:S01]  /*194c0*/  @P3 LOP3.LUT R41, R41, R40.reuse, RZ, 0x3c, !PT ;  /* 0x0000002829293212 */ /* 0x080fe200078e3cff */
[----:B------:R0:W-:Y:S03]  /*194d0*/  STL [R1+0xf4], R40 ;  /* 0x0000f42801007387 */ /* 0x0001e60000100800 */
[----:B0-----:R-:W-:-:S04]  /*194e0*/  @P3 LOP3.LUT R40, R41, R40, RZ, 0x3c, !PT ;  /* 0x0000002829283212 */ /* 0x001fc800078e3cff */
[----:B------:R-:W-:-:S05]  /*194f0*/  @P3 LOP3.LUT R41, R41, R40, RZ, 0x3c, !PT ;  /* 0x0000002829293212 */ /* 0x000fca00078e3cff */
[----:B------:R0:W2:Y:S04]  /*19500*/  @P3 LDG.E.U8 R136, desc[UR18][R40.64] ;  /* 0x0000001228883981 */ /* 0x0000a8000c1e1100 */
[----:B------:R-:W2:Y:S01]  /*19510*/  LDL.LU R41, [R1+0x6b0] ;  /* 0x0006b00001297983 */ /* 0x000ea20000300800 */
[----:B------:R-:W-:Y:S02]  /*19520*/  ISETP.GT.AND P5, PT, R65, 0x58, PT ;  /* 0x000000584100780c */ /* 0x000fe40003fa4270 */
[----:B------:R-:W-:Y:S02]  /*19530*/  IADD3 R28, P2, PT, R35, R28, RZ ;  /* 0x0000001c231c7210 */ /* 0x000fe40007f5e0ff */
[----:B------:R-:W-:-:S03]  /*19540*/  PRMT R54, RZ, 0x7610, R54 ;  /* 0x00007610ff367816 */ /* 0x000fc60000000036 */
[----:B------:R1:W-:Y:S06]  /*19550*/  STL [R1+0x6b4], R28 ;  /* 0x0006b41c01007387 */ /* 0x0003ec0000100800 */
[----:B0-----:R-:W-:Y:S02]  /*19560*/  @P5 IMAD.MOV.U32 R40, RZ, RZ, R28 ;  /* 0x000000ffff285224 */ /* 0x001fe400078e001c */
[----:B--2---:R-:W-:-:S05]  /*19570*/  IMAD.X R41, R37, 0x1, R41, P2 ;  /* 0x0000000125297824 */ /* 0x004fca00010e0629 */
[----:B------:R0:W-:Y:S04]  /*19580*/  STL [R1+0x6b0], R41 ;  /* 0x0006b02901007387 */ /* 0x0001e80000100800 */
[----:B-1----:R-:W2:Y:S04]  /*19590*/  LDL.LU R28, [R1+0x6cc] ;  /* 0x0006cc00011c7983 */ /* 0x002ea80000300800 */
[----:B------:R1:W2:Y:S04]  /*195a0*/  @P5 LDG.E.U8 R54, desc[UR18][R40.64] ;  /* 0x0000001228365981 */ /* 0x0002a8000c1e1100 */
[----:B0-----:R-:W2:Y:S01]  /*195b0*/  LDL.LU R41, [R1+0x6b8] ;  /* 0x0006b80001297983 */ /* 0x001ea20000300800 */
[----:B------:R-:W-:-:S02]  /*195c0*/  ISETP.GT.AND P3, PT, R65, 0x59, PT ;  /* 0x000000594100780c */ /* 0x000fc40003f64270 */
[----:B------:R-:W-:Y:S02]  /*195d0*/  IADD3 R16, P2, PT, R35, R16, RZ ;  /* 0x0000001023107210 */ /* 0x000fe40007f5e0ff */
[----:B------:R-:W-:-:S03]  /*195e0*/  PRMT R86, RZ, 0x7610, R86 ;  /* 0x00007610ff567816 */ /* 0x000fc60000000056 */
[----:B------:R0:W-:Y:S06]  /*195f0*/  STL [R1+0x6bc], R16 ;  /* 0x0006bc1001007387 */ /* 0x0001ec0000100800 */
[----:B-1----:R-:W-:Y:S02]  /*19600*/  @P3 IMAD.MOV.U32 R40, RZ, RZ, R16 ;  /* 0x000000ffff283224 */ /* 0x002fe400078e0010 */
[----:B--2---:R-:W-:-:S05]  /*19610*/  IMAD.X R41, R37, 0x1, R41, P2 ;  /* 0x0000000125297824 */ /* 0x004fca00010e0629 */
[----:B------:R1:W-:Y:S04]  /*19620*/  STL [R1+0x6b8], R41 ;  /* 0x0006b82901007387 */ /* 0x0003e80000100800 */
[----:B0-----:R-:W2:Y:S04]  /*19630*/  LDL.LU R16, [R1+0x6d4] ;  /* 0x0006d40001107983 */ /* 0x001ea80000300800 */
[----:B------:R0:W2:Y:S04]  /*19640*/  @P3 LDG.E.U8 R86, desc[UR18][R40.64] ;  /* 0x0000001228563981 */ /* 0x0000a8000c1e1100 */
[----:B------:R-:W2:Y:S04]  /*19650*/  LDL.LU R40, [R1+0x6c0] ;  /* 0x0006c00001287983 */ /* 0x000ea80000300800 */
[----:B-1----:R-:W0:Y:S01]  /*19660*/  LDL.LU R41, [R1+0x6c4] ;  /* 0x0006c40001297983 */ /* 0x002e220000300800 */
[----:B------:R-:W-:-:S02]  /*19670*/  ISETP.GT.AND P3, PT, R65, 0x5a, PT ;  /* 0x0000005a4100780c */ /* 0x000fc40003f64270 */
[----:B------:R-:W-:Y:S02]  /*19680*/  PRMT R99, RZ, 0x7610, R99 ;  /* 0x00007610ff637816 */ /* 0x000fe40000000063 */
[----:B0-----:R-:W-:-:S05]  /*19690*/  IADD3 R41, P2, PT, R35, R41, RZ ;  /* 0x0000002923297210 */ /* 0x001fca0007f5e0ff */
[----:B--2---:R-:W-:Y:S01]  /*196a0*/  IMAD.X R40, R37, 0x1, R40, P2 ;  /* 0x0000000125287824 */ /* 0x004fe200010e0628 */
[----:B------:R0:W-:Y:S04]  /*196b0*/  STL [R1+0x6c4], R41 ;  /* 0x0006c42901007387 */ /* 0x0001e80000100800 */
[----:B------:R1:W-:Y:S01]  /*196c0*/  STL [R1+0x6c0], R40 ;  /* 0x0006c02801007387 */ /* 0x0003e20000100800 */
[----:B0-----:R-:W-:-:S04]  /*196d0*/  @P3 LOP3.LUT R41, R41, R40, RZ, 0x3c, !PT ;  /* 0x0000002829293212 */ /* 0x001fc800078e3cff */
[----:B-1----:R-:W-:-:S04]  /*196e0*/  @P3 LOP3.LUT R40, R41, R40, RZ, 0x3c, !PT ;  /* 0x0000002829283212 */ /* 0x002fc800078e3cff */
        /* <DEDUP_REMOVED lines=246> */
[----:B-1----:R-:W2:Y:S01]  /*1a650*/  LDL.LU R41, [R1+0x768] ;  /* 0x0007680001297983 */ /* 0x002ea20000300800 */
[----:B------:R-:W-:-:S02]  /*1a660*/  ISETP.GT.AND P3, PT, R65, RZ, PT ;  /* 0x000000ff4100720c */ /* 0x000fc40003f64270 */
[----:B------:R-:W-:Y:S02]  /*1a670*/  IADD3 R2, P2, PT, R35, R2, RZ ;  /* 0x0000000223027210 */ /* 0x000fe40007f5e0ff */
[----:B------:R-:W-:-:S03]  /*1a680*/  PRMT R83, RZ, 0x7610, R83 ;  /* 0x00007610ff537816 */ /* 0x000fc60000000053 */
[----:B------:R-:W-:-:S06]  /*1a690*/  IMAD.X R3, R37, 0x1, R3, P2 ;  /* 0x0000000125037824 */ /* 0x000fcc00010e0603 */
[----:B------:R-:W3:Y:S01]  /*1a6a0*/  @P3 LDG.E.U8 R83, desc[UR18][R2.64] ;  /* 0x0000001202533981 */ /* 0x000ee2000c1e1100 */
        /* <DEDUP_REMOVED lines=131> */
[----:B------:R-:W-:Y:S06]  /*1aee0*/  STL [R1+0x7c4], R28 ;  /* 0x0007c41c01007387 */ /* 0x000fec0000100800 */
[----:B0-----:R-:W-:Y:S02]  /*1aef0*/  @P3 IMAD.MOV.U32 R40, RZ, RZ, R28 ;  /* 0x000000ffff283224 */ /* 0x001fe400078e001c */
[----:B--2---:R-:W-:-:S05]  /*1af00*/  IMAD.X R41, R37, 0x1, R41, P2 ;  /* 0x0000000125297824 */ /* 0x004fca00010e0629 */
[----:B------:R0:W-:Y:S04]  /*1af10*/  STL [R1+0x7c0], R41 ;  /* 0x0007c02901007387 */ /* 0x0001e80000100800 */
[----:B------:R1:W2:Y:S04]  /*1af20*/  @P3 LDG.E.U8 R76, desc[UR18][R40.64] ;  /* 0x00000012284c3981 */ /* 0x0002a8000c1e1100 */
[----:B0-----:R-:W2:Y:S01]  /*1af30*/  LDL.LU R41, [R1+0x11c] ;  /* 0x00011c0001297983 */ /* 0x001ea20000300800 */
[----:B------:R-:W-:Y:S02]  /*1af40*/  ISETP.GT.AND P4, PT, R65, 0x7f, PT ;  /* 0x0000007f4100780c */ /* 0x000fe40003f84270 */
[----:B------:R-:W-:-:S02]  /*1af50*/  IADD3 R16, P3, PT, R35, R16, RZ ;  /* 0x0000001023107210 */ /* 0x000fc40007f7e0ff */
[----:B------:R-:W-:-:S03]  /*1af60*/  PRMT R74, RZ, 0x7610, R74 ;  /* 0x00007610ff4a7816 */ /* 0x000fc6000000004a */
[----:B------:R0:W-:Y:S06]  /*1af70*/  STL [R1+0x120], R16 ;  /* 0x0001201001007387 */ /* 0x0001ec0000100800 */
[----:B-1----:R-:W-:Y:S01]  /*1af80*/  @P4 IMAD.MOV.U32 R40, RZ, RZ, R16 ;  /* 0x000000ffff284224 */ /* 0x002fe200078e0010 */
[----:B------:R-:W1:Y:S01]  /*1af90*/  S2R R28, SR_TID.X ;  /* 0x00000000001c7919 */ /* 0x000e620000002100 */
[----:B--2---:R-:W-:-:S05]  /*1afa0*/  IMAD.X R41, R37, 0x1, R41, P3 ;  /* 0x0000000125297824 */ /* 0x004fca00018e0629 */
[----:B------:R2:W-:Y:S04]  /*1afb0*/  STL [R1+0x11c], R41 ;  /* 0x00011c2901007387 */ /* 0x0005e80000100800 */
[----:B0-----:R-:W3:Y:S04]  /*1afc0*/  LDL.LU R16, [R1+0x1e8] ;  /* 0x0001e80001107983 */ /* 0x001ee80000300800 */
[----:B------:R0:W3:Y:S04]  /*1afd0*/  @P4 LDG.E.U8 R74, desc[UR18][R40.64] ;  /* 0x00000012284a4981 */ /* 0x0000e8000c1e1100 */
[----:B------:R-:W3:Y:S04]  /*1afe0*/  LDL.LU R40, [R1+0x124] ;  /* 0x0001240001287983 */ /* 0x000ee80000300800 */
[----:B--2---:R-:W0:Y:S01]  /*1aff0*/  LDL.LU R41, [R1+0x128] ;  /* 0x0001280001297983 */ /* 0x004e220000300800 */
[----:B-1----:R-:W-:Y:S01]  /*1b000*/  LOP3.LUT R28, R28, 0x7f, RZ, 0xc0, !PT ;  /* 0x0000007f1c1c7812 */ /* 0x002fe200078ec0ff */
[----:B------:R-:W-:Y:S03]  /*1b010*/  BAR.SYNC.DEFER_BLOCKING 0x0 ;  /* 0x0000000000007b1d */ /* 0x000fe60000010000 */
[----:B------:R-:W-:-:S02]  /*1b020*/  ISETP.GE.AND P2, PT, R28, R65, PT ;  /* 0x000000411c00720c */ /* 0x000fc40003f46270 */
[----:B------:R-:W-:Y:S02]  /*1b030*/  PRMT R73, RZ, 0x7610, R73 ;  /* 0x00007610ff497816 */ /* 0x000fe40000000049 */
[----:B0-----:R-:W-:-:S05]  /*1b040*/  IADD3 R41, P3, PT, R36, R41, RZ ;  /* 0x0000002924297210 */ /* 0x001fca0007f7e0ff */
[----:B---3--:R-:W-:Y:S01]  /*1b050*/  IMAD.X R40, R38, 0x1, R40, P3 ;  /* 0x0000000126287824 */ /* 0x008fe200018e0628 */
[----:B------:R0:W-:Y:S04]  /*1b060*/  STL [R1+0x128], R41 ;  /* 0x0001282901007387 */ /* 0x0001e80000100800 */
[----:B------:R1:W-:Y:S01]  /*1b070*/  STL [R1+0x124], R40 ;  /* 0x0001242801007387 */ /* 0x0003e20000100800 */
[----:B0-----:R-:W-:-:S04]  /*1b080*/  @!P2 LOP3.LUT R41, R41, R40, RZ, 0x3c, !PT ;  /* 0x000000282929a212 */ /* 0x001fc800078e3cff */
[----:B-1----:R-:W-:-:S04]  /*1b090*/  @!P2 LOP3.LUT R40, R41, R40, RZ, 0x3c, !PT ;  /* 0x000000282928a212 */ /* 0x002fc800078e3cff */
[----:B------:R-:W-:-:S05]  /*1b0a0*/  @!P2 LOP3.LUT R41, R41, R40, RZ, 0x3c, !PT ;  /* 0x000000282929a212 */ /* 0x000fca00078e3cff */
[----:B------:R0:W2:Y:S04]  /*1b0b0*/  @!P2 LDG.E.U8 R73, desc[UR18][R40.64] ;  /* 0x000000122849a981 */ /* 0x0000a8000c1e1100 */
[----:B------:R-:W3:Y:S04]  /*1b0c0*/  LDL.LU R40, [R1+0x164] ;  /* 0x0001640001287983 */ /* 0x000ee80000300800 */
[----:B------:R-:W0:Y:S01]  /*1b0d0*/  LDL.LU R41, [R1+0x168] ;  /* 0x0001680001297983 */ /* 0x000e220000300800 */
        /* <DEDUP_REMOVED lines=8> */
[----:B------:R0:W3:Y:S04]  /*1b160*/  @!P2 LDG.E.U8 R72, desc[UR18][R40.64] ;  /* 0x000000122848a981 */ /* 0x0000e8000c1e1100 */
[----:B------:R-:W2:Y:S04]  /*1b170*/  LDL.LU R40, [R1+0x1a4] ;  /* 0x0001a40001287983 */ /* 0x000ea80000300800 */
[----:B------:R-:W0:Y:S01]  /*1b180*/  LDL.LU R41, [R1+0x1a8] ;  /* 0x0001a80001297983 */ /* 0x000e220000300800 */
[----:B------:R-:W-:Y:S02]  /*1b190*/  PRMT R71, RZ, 0x7610, R71 ;  /* 0x00007610ff477816 */ /* 0x000fe40000000047 */
[----:B0-----:R-:W-:-:S05]  /*1b1a0*/  IADD3 R41, P3, PT, R36, R41, RZ ;  /* 0x0000002924297210 */ /* 0x001fca0007f7e0ff */
[----:B--2---:R-:W-:Y:S01]  /*1b1b0*/  IMAD.X R40, R38, 0x1, R40, P3 ;  /* 0x0000000126287824 */ /* 0x004fe200018e0628 */
[----:B------:R0:W-:Y:S04]  /*1b1c0*/  STL [R1+0x1a8], R41 ;  /* 0x0001a82901007387 */ /* 0x0001e80000100800 */
[----:B------:R1:W-:Y:S01]  /*1b1d0*/  STL [R1+0x1a4], R40 ;  /* 0x0001a42801007387 */ /* 0x0003e20000100800 */
[----:B0-----:R-:W-:-:S04]  /*1b1e0*/  @!P2 LOP3.LUT R41, R41, R40, RZ, 0x3c, !PT ;  /* 0x000000282929a212 */ /* 0x001fc800078e3cff */
[----:B-1----:R-:W-:-:S04]  /*1b1f0*/  @!P2 LOP3.LUT R40, R41, R40, RZ, 0x3c, !PT ;  /* 0x000000282928a212 */ /* 0x002fc800078e3cff */
[----:B------:R-:W-:-:S05]  /*1b200*/  @!P2 LOP3.LUT R41, R41, R40, RZ, 0x3c, !PT ;  /* 0x000000282929a212 */ /* 0x000fca00078e3cff */
[----:B------:R0:W2:Y:S04]  /*1b210*/  @!P2 LDG.E.U8 R71, desc[UR18][R40.64] ;  /* 0x000000122847a981 */ /* 0x0000a8000c1e1100 */
[----:B------:R-:W2:Y:S01]  /*1b220*/  LDL.LU R41, [R1+0x1e4] ;  /* 0x0001e40001297983 */ /* 0x000ea20000300800 */
[----:B------:R-:W-:Y:S02]  /*1b230*/  IADD3 R16, P3, PT, R36, R16, RZ ;  /* 0x0000001024107210 */ /* 0x000fe40007f7e0ff */
[----:B------:R-:W-:-:S03]  /*1b240*/  PRMT R70, RZ, 0x7610, R70 ;  /* 0x00007610ff467816 */ /* 0x000fc60000000046 */
[----:B0-----:R-:W-:Y:S01]  /*1b250*/  @!P2 IMAD.MOV.U32 R40, RZ, RZ, R16 ;  /* 0x000000ffff28a224 */ /* 0x001fe200078e0010 */
[----:B------:R0:W-:Y:S01]  /*1b260*/  STL [R1+0x1e8], R16 ;  /* 0x0001e81001007387 */ /* 0x0001e20000100800 */
[----:B--2---:R-:W-:-:S05]  /*1b270*/  IMAD.X R41, R38, 0x1, R41, P3 ;  /* 0x0000000126297824 */ /* 0x004fca00018e0629 */
[----:B------:R1:W-:Y:S04]  /*1b280*/  STL [R1+0x1e4], R41 ;  /* 0x0001e42901007387 */ /* 0x0003e80000100800 */
[----:B0-----:R-:W2:Y:S04]  /*1b290*/  LDL.LU R16, [R1+0x308] ;  /* 0x0003080001107983 */ /* 0x001ea80000300800 */
[----:B------:R0:W2:Y:S04]  /*1b2a0*/  @!P2 LDG.E.U8 R70, desc[UR18][R40.64] ;  /* 0x000000122846a981 */ /* 0x0000a8000c1e1100 */
[----:B------:R-:W2:Y:S04]  /*1b2b0*/  LDL.LU R40, [R1+0x224] ;  /* 0x0002240001287983 */ /* 0x000ea80000300800 */
[----:B-1----:R-:W0:Y:S01]  /*1b2c0*/  LDL.LU R41, [R1+0x240] ;  /* 0x0002400001297983 */ /* 0x002e220000300800 */
[----:B------:R-:W-:-:S02]  /*1b2d0*/  PRMT R69, RZ, 0x7610, R69 ;  /* 0x00007610ff457816 */ /* 0x000fc40000000045 */
        /* <DEDUP_REMOVED lines=41> */
[----:B------:R-:W-:-:S03]  /*1b570*/  PRMT R65, RZ, 0x7610, R65 ;  /* 0x00007610ff417816 */ /* 0x000fc60000000041 */
[----:B------:R1:W-:Y:S01]  /*1b580*/  STS.U8 [R28+UR9+0x8000], R83 ;  /* 0x008000531c007988 */ /* 0x0003e20008000009 */
[----:B0-----:R-:W-:-:S05]  /*1b590*/  IADD3 R41, P3, PT, R36, R41, RZ ;  /* 0x0000002924297210 */ /* 0x001fca0007f7e0ff */
[----:B--2---:R-:W-:Y:S01]  /*1b5a0*/  IMAD.X R40, R38, 0x1, R40, P3 ;  /* 0x0000000126287824 */ /* 0x004fe200018e0628 */
[----:B------:R0:W-:Y:S04]  /*1b5b0*/  STL [R1+0x348], R41 ;  /* 0x0003482901007387 */ /* 0x0001e80000100800 */
[----:B------:R2:W-:Y:S04]  /*1b5c0*/  STL [R1+0x344], R40 ;  /* 0x0003442801007387 */ /* 0x0005e80000100800 */
[----:B-1----:R-:W3:Y:S01]  /*1b5d0*/  LDL.LU R83, [R1+0x448] ;  /* 0x0004480001537983 */ /* 0x002ee20000300800 */
[----:B0-----:R-:W-:-:S04]  /*1b5e0*/  @!P2 LOP3.LUT R41, R41, R40, RZ, 0x3c, !PT ;  /* 0x000000282929a212 */ /* 0x001fc800078e3cff */
[----:B--2---:R-:W-:-:S04]  /*1b5f0*/  @!P2 LOP3.LUT R40, R41, R40, RZ, 0x3c, !PT ;  /* 0x000000282928a212 */ /* 0x004fc800078e3cff */
[----:B------:R-:W-:-:S05]  /*1b600*/  @!P2 LOP3.LUT R41, R41, R40, RZ, 0x3c, !PT ;  /* 0x000000282929a212 */ /* 0x000fca00078e3cff */
[----:B------:R0:W2:Y:S04]  /*1b610*/  @!P2 LDG.E.U8 R65, desc[UR18][R40.64] ;  /* 0x000000122841a981 */ /* 0x0000a8000c1e1100 */
[----:B------:R-:W2:Y:S04]  /*1b620*/  LDL.LU R40, [R1+0x384] ;  /* 0x0003840001287983 */ /* 0x000ea80000300800 */
[----:B------:R-:W0:Y:S04]  /*1b630*/  LDL.LU R41, [R1+0x388] ;  /* 0x0003880001297983 */ /* 0x000e280000300800 */
[----:B------:R1:W-:Y:S02]  /*1b640*/  STS.U8 [R28+UR9+0x8400], R64 ;  /* 0x008400401c007988 */ /* 0x0003e40008000009 */
[----:B-1----:R-:W-:-:S02]  /*1b650*/  PRMT R64, RZ, 0x7610, R64 ;  /* 0x00007610ff407816 */ /* 0x002fc40000000040 */
        /* <DEDUP_REMOVED lines=21> */
[----:B------:R-:W-:-:S03]  /*1b7b0*/  IADD3 R16, P3, PT, R36, R16, RZ ;  /* 0x0000001024107210 */ /* 0x000fc60007f7e0ff */
[----:B------:R1:W-:Y:S02]  /*1b7c0*/  STS.U8 [R28+UR9+0x8c00], R62 ;  /* 0x008c003e1c007988 */ /* 0x0003e40008000009 */
[----:B0-----:R-:W-:Y:S02]  /*1b7d0*/  @!P2 IMAD.MOV.U32 R40, RZ, RZ, R16 ;  /* 0x000000ffff28a224 */ /* 0x001fe400078e0010 */
[----:B------:R0:W-:Y:S01]  /*1b7e0*/  STL [R1+0x408], R16 ;  /* 0x0004081001007387 */ /* 0x0001e20000100800 */
[----:B-1----:R-:W-:Y:S01]  /*1b7f0*/  PRMT R62, RZ, 0x7610, R62 ;  /* 0x00007610ff3e7816 */ /* 0x002fe2000000003e */
[----:B--2---:R-:W-:-:S05]  /*1b800*/  IMAD.X R41, R38, 0x1, R41, P3 ;  /* 0x0000000126297824 */ /* 0x004fca00018e0629 */
[----:B------:R1:W-:Y:S04]  /*1b810*/  STL [R1+0x404], R41 ;  /* 0x0004042901007387 */ /* 0x0003e80000100800 */
[----:B0-----:R-:W2:Y:S04]  /*1b820*/  LDL.LU R16, [R1+0x500] ;  /* 0x0005000001107983 */ /* 0x001ea80000300800 */
[----:B------:R0:W2:Y:S04]  /*1b830*/  @!P2 LDG.E.U8 R62, desc[UR18][R40.64] ;  /* 0x00000012283ea981 */ /* 0x0000a8000c1e1100 */
[----:B-1----:R-:W2:Y:S01]  /*1b840*/  LDL.LU R41, [R1+0x444] ;  /* 0x0004440001297983 */ /* 0x002ea20000300800 */
[----:B---3--:R-:W-:-:S03]  /*1b850*/  IADD3 R83, P3, PT, R36, R83, RZ ;  /* 0x0000005324537210 */ /* 0x008fc60007f7e0ff */
[----:B------:R1:W-:Y:S02]  /*1b860*/  STS.U8 [R28+UR9+0x9000], R61 ;  /* 0x0090003d1c007988 */ /* 0x0003e40008000009 */
[----:B0-----:R-:W-:Y:S02]  /*1b870*/  @!P2 IMAD.MOV.U32 R40, RZ, RZ, R83 ;  /* 0x000000ffff28a224 */ /* 0x001fe400078e0053 */
[----:B------:R0:W-:Y:S01]  /*1b880*/  STL [R1+0x448], R83 ;  /* 0x0004485301007387 */ /* 0x0001e20000100800 */
[----:B-1----:R-:W-:Y:S01]  /*1b890*/  PRMT R61, RZ, 0x7610, R61 ;  /* 0x00007610ff3d7816 */ /* 0x002fe2000000003d */
[----:B--2---:R-:W-:-:S05]  /*1b8a0*/  IMAD.X R41, R38, 0x1, R41, P3 ;  /* 0x0000000126297824 */ /* 0x004fca00018e0629 */
[----:B------:R1:W-:Y:S04]  /*1b8b0*/  STL [R1+0x444], R41 ;  /* 0x0004442901007387 */ /* 0x0003e80000100800 */
[----:B0-----:R-:W2:Y:S04]  /*1b8c0*/  LDL.LU R83, [R1+0x130] ;  /* 0x0001300001537983 */ /* 0x001ea80000300800 */
[----:B------:R0:W3:Y:S04]  /*1b8d0*/  @!P2 LDG.E.U8 R61, desc[UR18][R40.64] ;  /* 0x00000012283da981 */ /* 0x0000e8000c1e1100 */
[----:B------:R-:W2:Y:S04]  /*1b8e0*/  LDL.LU R40, [R1+0x484] ;  /* 0x0004840001287983 */ /* 0x000ea80000300800 */
[----:B-1----:R-:W0:Y:S04]  /*1b8f0*/  LDL.LU R41, [R1+0x488] ;  /* 0x0004880001297983 */ /* 0x002e280000300800 */
        /* <DEDUP_REMOVED lines=111> */
[----:B0-----:R-:W0:Y:S01]  /*1bff0*/  S2R R40, SR_TID.X ;  /* 0x0000000000287919 */ /* 0x001e220000002100 */
[----:B------:R-:W-:-:S05]  /*1c000*/  IADD3 R16, P3, PT, R36, R16, RZ ;  /* 0x0000001024107210 */ /* 0x000fca0007f7e0ff */
[----:B------:R-:W-:Y:S01]  /*1c010*/  STL [R1+0x310], R16 ;  /* 0x0003101001007387 */ /* 0x000fe20000100800 */
[----:B0-----:R-:W-:-:S05]  /*1c020*/  LOP3.LUT R40, R40, 0x7f, RZ, 0xc0, !PT ;  /* 0x0000007f28287812 */ /* 0x001fca00078ec0ff */
[----:B------:R0:W-:Y:S02]  /*1c030*/  STS.U8 [R40+UR9+0xbc00], R50 ;  /* 0x00bc003228007988 */ /* 0x0001e40008000009 */
[----:B0-----:R-:W-:Y:S01]  /*1c040*/  PRMT R50, RZ, 0x7610, R50 ;  /* 0x00007610ff327816 */ /* 0x001fe20000000032 */
[----:B------:R-:W-:Y:S02]  /*1c050*/  @!P2 IMAD.MOV.U32 R40, RZ, RZ, R16 ;  /* 0x000000ffff28a224 */ /* 0x000fe400078e0010 */
[----:B--2---:R-:W-:-:S05]  /*1c060*/  IMAD.X R41, R38, 0x1, R41, P3 ;  /* 0x0000000126297824 */ /* 0x004fca00018e0629 */
[----:B------:R0:W-:Y:S04]  /*1c070*/  STL [R1+0x30c], R41 ;  /* 0x00030c2901007387 */ /* 0x0001e80000100800 */
[----:B------:R-:W2:Y:S04]  /*1c080*/  LDL.LU R16, [R1+0x410] ;  /* 0x0004100001107983 */ /* 0x000ea80000300800 */
[----:B------:R1:W2:Y:S04]  /*1c090*/  @!P2 LDG.E.U8 R50, desc[UR18][R40.64] ;  /* 0x000000122832a981 */ /* 0x0002a8000c1e1100 */
[----:B0-----:R-:W2:Y:S01]  /*1c0a0*/  LDL.LU R41, [R1+0x34c] ;  /* 0x00034c0001297983 */ /* 0x001ea20000300800 */
[----:B------:R-:W0:Y:S01]  /*1c0b0*/  S2R R28, SR_TID.X ;  /* 0x00000000001c7919 */ /* 0x000e220000002100 */
[----:B------:R-:W-:-:S05]  /*1c0c0*/  IADD3 R83, P3, PT, R36, R83, RZ ;  /* 0x0000005324537210 */ /* 0x000fca0007f7e0ff */
[----:B-1----:R-:W-:Y:S01]  /*1c0d0*/  @!P2 IMAD.MOV.U32 R40, RZ, RZ, R83 ;  /* 0x000000ffff28a224 */ /* 0x002fe200078e0053 */
[----:B------:R-:W-:Y:S01]  /*1c0e0*/  STL [R1+0x350], R83 ;  /* 0x0003505301007387 */ /* 0x000fe20000100800 */
[----:B0-----:R-:W-:-:S04]  /*1c0f0*/  LOP3.LUT R28, R28, 0x7f, RZ, 0xc0, !PT ;  /* 0x0000007f1c1c7812 */ /* 0x001fc800078ec0ff */
[----:B------:R-:W-:-:S05]  /*1c100*/  LOP3.LUT R28, R28, 0x10, RZ, 0x3c, !PT ;  /* 0x000000101c1c7812 */ /* 0x000fca00078e3cff */
[----:B------:R0:W-:Y:S02]  /*1c110*/  STS.U8 [R28+UR9+0x8080], R49 ;  /* 0x008080311c007988 */ /* 0x0001e40008000009 */
[----:B0-----:R-:W-:Y:S01]  /*1c120*/  PRMT R49, RZ, 0x7610, R49 ;  /* 0x00007610ff317816 */ /* 0x001fe20000000031 */
[----:B--2---:R-:W-:-:S05]  /*1c130*/  IMAD.X R41, R38, 0x1, R41, P3 ;  /* 0x0000000126297824 */ /* 0x004fca00018e0629 */
[----:B------:R0:W-:Y:S04]  /*1c140*/  STL [R1+0x34c], R41 ;  /* 0x00034c2901007387 */ /* 0x0001e80000100800 */
[----:B------:R-:W2:Y:S04]  /*1c150*/  LDL.LU R83, [R1+0x450] ;  /* 0x0004500001537983 */ /* 0x000ea80000300800 */
[----:B------:R1:W2:Y:S04]  /*1c160*/  @!P2 LDG.E.U8 R49, desc[UR18][R40.64] ;  /* 0x000000122831a981 */ /* 0x0002a8000c1e1100 */
[----:B------:R-:W2:Y:S04]  /*1c170*/  LDL.LU R40, [R1+0x38c] ;  /* 0x00038c0001287983 */ /* 0x000ea80000300800 */
[----:B0-----:R-:W1:Y:S04]  /*1c180*/  LDL.LU R41, [R1+0x390] ;  /* 0x0003900001297983 */ /* 0x001e680000300800 */
[----:B------:R0:W-:Y:S02]  /*1c190*/  STS.U8 [R28+UR9+0x8480], R48 ;  /* 0x008480301c007988 */ /* 0x0001e40008000009 */
[----:B0-----:R-:W-:-:S02]  /*1c1a0*/  PRMT R48, RZ, 0x7610, R48 ;  /* 0x00007610ff307816 */ /* 0x001fc40000000030 */
[----:B-1----:R-:W-:-:S05]  /*1c1b0*/  IADD3 R41, P3, PT, R36, R41, RZ ;  /* 0x0000002924297210 */ /* 0x002fca0007f7e0ff */
        /* <DEDUP_REMOVED lines=65> */
[----:B------:R-:W-:Y:S02]  /*1c5d0*/  STS.U8 [R28+UR9+0xa080], R82 ;  /* 0x00a080521c007988 */ /* 0x000fe40008000009 */
[----:B0-----:R-:W-:Y:S02]  /*1c5e0*/  @!P2 IMAD.MOV.U32 R40, RZ, RZ, R16 ;  /* 0x000000ffff28a224 */ /* 0x001fe400078e0010 */
[----:B------:R0:W-:Y:S01]  /*1c5f0*/  STL [R1+0x508], R16 ;  /* 0x0005081001007387 */ /* 0x0001e20000100800 */
[----:B--2---:R-:W-:-:S05]  /*1c600*/  IMAD.X R41, R38, 0x1, R41, P3 ;  /* 0x0000000126297824 */ /* 0x004fca00018e0629 */
[----:B------:R-:W-:Y:S04]  /*1c610*/  STL [R1+0x504], R41 ;  /* 0x0005042901007387 */ /* 0x000fe80000100800 */
[----:B0-----:R-:W2:Y:S04]  /*1c620*/  LDL.LU R16, [R1+0x1f8] ;  /* 0x0001f80001107983 */ /* 0x001ea80000300800 */
[----:B------:R-:W2:Y:S01]  /*1c630*/  LDL.LU R82, [R1+0x134] ;  /* 0x0001340001527983 */ /* 0x000ea20000300800 */
[----:B------:R-:W-:-:S03]  /*1c640*/  IADD3 R83, P3, PT, R36, R83, RZ ;  /* 0x0000005324537210 */ /* 0x000fc60007f7e0ff */
[----:B------:R0:W-:Y:S04]  /*1c650*/  STS.U8 [R28+UR9+0x9c80], R42 ;  /* 0x009c802a1c007988 */ /* 0x0001e80008000009 */
[----:B------:R1:W-:Y:S01]  /*1c660*/  STL [R1+0x138], R83 ;  /* 0x0001385301007387 */ /* 0x0003e20000100800 */
[----:B0-----:R-:W-:-:S06]  /*1c670*/  PRMT R42, RZ, 0x7610, R42 ;  /* 0x00007610ff2a7816 */ /* 0x001fcc000000002a */
[----:B------:R0:W3:Y:S02]  /*1c680*/  @!P2 LDG.E.U8 R42, desc[UR18][R40.64] ;  /* 0x00000012282aa981 */ /* 0x0000e4000c1e1100 */
[----:B0-----:R-:W-:Y:S01]  /*1c690*/  PRMT R41, RZ, 0x7610, R41 ;  /* 0x00007610ff297816 */ /* 0x001fe20000000029 */
[----:B--2---:R-:W-:-:S05]  /*1c6a0*/  IMAD.X R82, R38, 0x1, R82, P3 ;  /* 0x0000000126527824 */ /* 0x004fca00018e0652 */
[-C--:B-1----:R-:W-:Y:S01]  /*1c6b0*/  @!P2 LOP3.LUT R83, R83, R82.reuse, RZ, 0x3c, !PT ;  /* 0x000000525353a212 */ /* 0x082fe200078e3cff */
[----:B------:R0:W-:Y:S03]  /*1c6c0*/  STL [R1+0x134], R82 ;  /* 0x0001345201007387 */ /* 0x0001e60000100800 */
[----:B0-----:R-:W-:-:S04]  /*1c6d0*/  @!P2 LOP3.LUT R82, R83, R82, RZ, 0x3c, !PT ;  /* 0x000000525352a212 */ /* 0x001fc800078e3cff */
        /* <DEDUP_REMOVED lines=75> */
[----:B------:R0:W-:Y:S01]  /*1cb90*/  STS.U8 [R28+UR9+0xa480], R109 ;  /* 0x00a4806d1c007988 */ /* 0x0001e20008000009 */
[----:B-1----:R-:W-:-:S03]  /*1cba0*/  PRMT R90, RZ, 0x7610, R90 ;  /* 0x00007610ff5a7816 */ /* 0x002fc6000000005a */
[----:B0-----:R-:W3:Y:S04]  /*1cbb0*/  LDL.LU R28, [R1+0x398] ;  /* 0x00039800011c7983 */ /* 0x001ee80000300800 */
[----:B------:R0:W-:Y:S01]  /*1cbc0*/  STL [R1+0x318], R16 ;  /* 0x0003181001007387 */ /* 0x0001e20000100800 */
[----:B--2---:R-:W-:-:S05]  /*1cbd0*/  IMAD.X R83, R38, 0x1, R83, P3 ;  /* 0x0000000126537824 */ /* 0x004fca00018e0653 */
[----:B------:R1:W-:Y:S04]  /*1cbe0*/  STL [R1+0x314], R83 ;  /* 0x0003145301007387 */ /* 0x0003e80000100800 */
[----:B0-----:R-:W2:Y:S04]  /*1cbf0*/  LDL.LU R16, [R1+0x418] ;  /* 0x0004180001107983 */ /* 0x001ea80000300800 */
[----:B------:R0:W2:Y:S04]  /*1cc00*/  @!P2 LDG.E.U8 R90, desc[UR18][R82.64] ;  /* 0x00000012525aa981 */ /* 0x0000a8000c1e1100 */
[----:B------:R-:W2:Y:S04]  /*1cc10*/  LDL.LU R82, [R1+0x354] ;  /* 0x0003540001527983 */ /* 0x000ea80000300800 */
[----:B-1----:R-:W0:Y:S01]  /*1cc20*/  LDL.LU R83, [R1+0x358] ;  /* 0x0003580001537983 */ /* 0x002e220000300800 */
[----:B------:R-:W1:Y:S02]  /*1cc30*/  S2R R29, SR_TID.X ;  /* 0x00000000001d7919 */ /* 0x000e640000002100 */
[----:B-1----:R-:W-:-:S04]  /*1cc40*/  LOP3.LUT R29, R29, 0x7f, RZ, 0xc0, !PT ;  /* 0x0000007f1d1d7812 */ /* 0x002fc800078ec0ff */
[----:B------:R-:W-:-:S05]  /*1cc50*/  LOP3.LUT R29, R29, 0x20, RZ, 0x3c, !PT ;  /* 0x000000201d1d7812 */ /* 0x000fca00078e3cff */
[----:B------:R1:W-:Y:S02]  /*1cc60*/  STS.U8 [R29+UR9+0x8100], R91 ;  /* 0x0081005b1d007988 */ /* 0x0003e40008000009 */
[----:B-1----:R-:W-:Y:S02]  /*1cc70*/  PRMT R91, RZ, 0x7610, R91 ;  /* 0x00007610ff5b7816 */ /* 0x002fe4000000005b */
        /* <DEDUP_REMOVED lines=165> */
[----:B0-----:R-:W-:Y:S01]  /*1d6d0*/  @!P2 IMAD.MOV.U32 R82, RZ, RZ, R16 ;  /* 0x000000ffff52a224 */ /* 0x001fe200078e0010 */
[----:B-1----:R-:W-:Y:S01]  /*1d6e0*/  PRMT R95, RZ, 0x7610, R95 ;  /* 0x00007610ff5f7816 */ /* 0x002fe2000000005f */
[----:B------:R-:W3:Y:S04]  /*1d6f0*/  LDL.LU R29, [R1+0x3a0] ;  /* 0x0003a000011d7983 */ /* 0x000ee80000300800 */
[----:B------:R0:W-:Y:S01]  /*1d700*/  STL [R1+0x320], R16 ;  /* 0x0003201001007387 */ /* 0x0001e20000100800 */
[----:B------:R-:W1:Y:S01]  /*1d710*/  S2R R30, SR_TID.X ;  /* 0x00000000001e7919 */ /* 0x000e620000002100 */
[----:B--2---:R-:W-:-:S05]  /*1d720*/  IMAD.X R83, R38, 0x1, R83, P3 ;  /* 0x0000000126537824 */ /* 0x004fca00018e0653 */
[----:B------:R2:W-:Y:S04]  /*1d730*/  STL [R1+0x31c], R83 ;  /* 0x00031c5301007387 */ /* 0x0005e80000100800 */
[----:B0-----:R-:W3:Y:S04]  /*1d740*/  LDL.LU R16, [R1+0x3e0] ;  /* 0x0003e00001107983 */ /* 0x001ee80000300800 */
[----:B------:R0:W3:Y:S04]  /*1d750*/  @!P2 LDG.E.U8 R95, desc[UR18][R82.64] ;  /* 0x00000012525fa981 */ /* 0x0000e8000c1e1100 */
[----:B--2---:R-:W2:Y:S01]  /*1d760*/  LDL.LU R83, [R1+0x35c] ;  /* 0x00035c0001537983 */ /* 0x004ea20000300800 */
[----:B-1----:R-:W-:-:S02]  /*1d770*/  LOP3.LUT R30, R30, 0x7f, RZ, 0xc0, !PT ;  /* 0x0000007f1e1e7812 */ /* 0x002fc400078ec0ff */
[----:B------:R-:W-:Y:S02]  /*1d780*/  IADD3 R28, P3, PT, R36, R28, RZ ;  /* 0x0000001c241c7210 */ /* 0x000fe40007f7e0ff */
[----:B------:R-:W-:-:S03]  /*1d790*/  LOP3.LUT R30, R30, 0x30, RZ, 0x3c, !PT ;  /* 0x000000301e1e7812 */ /* 0x000fc600078e3cff */
[----:B0-----:R-:W-:Y:S02]  /*1d7a0*/  @!P2 IMAD.MOV.U32 R82, RZ, RZ, R28 ;  /* 0x000000ffff52a224 */ /* 0x001fe400078e001c */
[----:B------:R0:W-:Y:S04]  /*1d7b0*/  STS.U8 [R30+UR9+0x8180], R94 ;  /* 0x0081805e1e007988 */ /* 0x0001e80008000009 */
[----:B------:R1:W-:Y:S01]  /*1d7c0*/  STL [R1+0x360], R28 ;  /* 0x0003601c01007387 */ /* 0x0003e20000100800 */
[----:B0-----:R-:W-:Y:S01]  /*1d7d0*/  PRMT R94, RZ, 0x7610, R94 ;  /* 0x00007610ff5e7816 */ /* 0x001fe2000000005e */
[----:B--2---:R-:W-:-:S05]  /*1d7e0*/  IMAD.X R83, R38, 0x1, R83, P3 ;  /* 0x0000000126537824 */ /* 0x004fca00018e0653 */
[----:B------:R0:W-:Y:S04]  /*1d7f0*/  STL [R1+0x35c], R83 ;  /* 0x00035c5301007387 */ /* 0x0001e80000100800 */
[----:B-1----:R-:W2:Y:S04]  /*1d800*/  LDL.LU R28, [R1+0x420] ;  /* 0x00042000011c7983 */ /* 0x002ea80000300800 */
[----:B------:R1:W2:Y:S04]  /*1d810*/  @!P2 LDG.E.U8 R94, desc[UR18][R82.64] ;  /* 0x00000012525ea981 */ /* 0x0002a8000c1e1100 */
[----:B0-----:R-:W2:Y:S01]  /*1d820*/  LDL.LU R83, [R1+0x39c] ;  /* 0x00039c0001537983 */ /* 0x001ea20000300800 */
[----:B---3--:R-:W-:-:S03]  /*1d830*/  IADD3 R29, P3, PT, R36, R29, RZ ;  /* 0x0000001d241d7210 */ /* 0x008fc60007f7e0ff */
[----:B------:R0:W-:Y:S02]  /*1d840*/  STS.U8 [R30+UR9+0x8580], R93 ;  /* 0x0085805d1e007988 */ /* 0x0001e40008000009 */
[----:B-1----:R-:W-:Y:S02]  /*1d850*/  @!P2 IMAD.MOV.U32 R82, RZ, RZ, R29 ;  /* 0x000000ffff52a224 */ /* 0x002fe400078e001d */
[----:B------:R1:W-:Y:S01]  /*1d860*/  STL [R1+0x3a0], R29 ;  /* 0x0003a01d01007387 */ /* 0x0003e20000100800 */
[----:B0-----:R-:W-:Y:S01]  /*1d870*/  PRMT R93, RZ, 0x7610, R93 ;  /* 0x00007610ff5d7816 */ /* 0x001fe2000000005d */
[----:B--2---:R-:W-:-:S05]  /*1d880*/  IMAD.X R83, R38, 0x1, R83, P3 ;  /* 0x0000000126537824 */ /* 0x004fca00018e0653 */
[----:B------:R0:W-:Y:S04]  /*1d890*/  STL [R1+0x39c], R83 ;  /* 0x00039c5301007387 */ /* 0x0001e80000100800 */
[----:B-1----:R-:W2:Y:S04]  /*1d8a0*/  LDL.LU R29, [R1+0x460] ;  /* 0x00046000011d7983 */ /* 0x002ea80000300800 */
[----:B------:R1:W3:Y:S04]  /*1d8b0*/  @!P2 LDG.E.U8 R93, desc[UR18][R82.64] ;  /* 0x00000012525da981 */ /* 0x0002e8000c1e1100 */
[----:B0-----:R-:W2:Y:S01]  /*1d8c0*/  LDL.LU R83, [R1+0x3dc] ;  /* 0x0003dc0001537983 */ /* 0x001ea20000300800 */
[----:B------:R-:W-:-:S02]  /*1d8d0*/  IADD3 R16, P3, PT, R36, R16, RZ ;  /* 0x0000001024107210 */ /* 0x000fc40007f7e0ff */
[----:B------:R-:W-:-:S03]  /*1d8e0*/  PRMT R109, RZ, 0x7610, R109 ;  /* 0x00007610ff6d7816 */ /* 0x000fc6000000006d */
[----:B-1----:R-:W-:Y:S01]  /*1d8f0*/  @!P2 IMAD.MOV.U32 R82, RZ, RZ, R16 ;  /* 0x000000ffff52a224 */ /* 0x002fe200078e0010 */
[----:B------:R0:W-:Y:S01]  /*1d900*/  STL [R1+0x3e0], R16 ;  /* 0x0003e01001007387 */ /* 0x0001e20000100800 */
        /* <DEDUP_REMOVED lines=26> */
[----:B------:R1:W-:Y:S04]  /*1dab0*/  STS.U8 [R30+UR9+0x9580], R147 ;  /* 0x009580931e007988 */ /* 0x0003e80008000009 */
[----:B------:R3:W-:Y:S01]  /*1dac0*/  STS.U8 [R30+UR9+0x9980], R149 ;  /* 0x009980951e007988 */ /* 0x0007e20008000009 */
[----:B-1----:R-:W-:-:S02]  /*1dad0*/  PRMT R147, RZ, 0x7610, R147 ;  /* 0x00007610ff937816 */ /* 0x002fc40000000093 */
[----:B---3--:R-:W-:Y:S02]  /*1dae0*/  PRMT R149, RZ, 0x7610, R149 ;  /* 0x00007610ff957816 */ /* 0x008fe40000000095 */
[----:B0-----:R-:W-:-:S05]  /*1daf0*/  IADD3 R83, P3, PT, R36, R83, RZ ;  /* 0x0000005324537210 */ /* 0x001fca0007f7e0ff */
[----:B--2---:R-:W-:Y:S01]  /*1db00*/  IMAD.X R82, R38, 0x1, R82, P3 ;  /* 0x0000000126527824 */ /* 0x004fe200018e0652 */
[----:B------:R0:W-:Y:S01]  /*1db10*/  STL [R1+0x4a0], R83 ;  /* 0x0004a05301007387 */ /* 0x0001e20000100800 */
[----:B------:R-:W-:-:S03]  /*1db20*/  IADD3 R16, P3, PT, R36, R16, RZ ;  /* 0x0000001024107210 */ /* 0x000fc60007f7e0ff */
[----:B------:R1:W-:Y:S01]  /*1db30*/  STL [R1+0x49c], R82 ;  /* 0x00049c5201007387 */ /* 0x0003e20000100800 */
[----:B0-----:R-:W-:-:S04]  /*1db40*/  @!P2 LOP3.LUT R83, R83, R82, RZ, 0x3c, !PT ;  /* 0x000000525353a212 */ /* 0x001fc800078e3cff */
[----:B-1----:R-:W-:Y:S01]  /*1db50*/  @!P2 LOP3.LUT R82, R83, R82, RZ, 0x3c, !PT ;  /* 0x000000525352a212 */ /* 0x002fe200078e3cff */
[----:B------:R-:W-:-:S03]  /*1db60*/  IMAD.X R28, R38, 0x1, R28, P3 ;  /* 0x00000001261c7824 */ /* 0x000fc600018e061c */
[----:B------:R-:W-:Y:S01]  /*1db70*/  @!P2 LOP3.LUT R83, R83, R82, RZ, 0x3c, !PT ;  /* 0x000000525353a212 */ /* 0x000fe200078e3cff */
[----:B------:R0:W-:Y:S04]  /*1db80*/  STL [R1+0x4e0], R16 ;  /* 0x0004e01001007387 */ /* 0x0001e80000100800 */
[----:B------:R1:W2:Y:S04]  /*1db90*/  @!P2 LDG.E.U8 R147, desc[UR18][R82.64] ;  /* 0x000000125293a981 */ /* 0x0002a8000c1e1100 */
[----:B------:R3:W-:Y:S01]  /*1dba0*/  STL [R1+0x4dc], R28 ;  /* 0x0004dc1c01007387 */ /* 0x0007e20000100800 */
[----:B-1----:R-:W-:-:S02]  /*1dbb0*/  @!P2 IMAD.MOV.U32 R82, RZ, RZ, R16 ;  /* 0x000000ffff52a224 */ /* 0x002fc400078e0010 */
[----:B------:R-:W-:Y:S01]  /*1dbc0*/  @!P2 IMAD.MOV.U32 R83, RZ, RZ, R28 ;  /* 0x000000ffff53a224 */ /* 0x000fe200078e001c */
[----:B0-----:R-:W2:Y:S04]  /*1dbd0*/  LDL.LU R16, [R1+0x188] ;  /* 0x0001880001107983 */ /* 0x001ea80000300800 */
[----:B---3--:R-:W3:Y:S04]  /*1dbe0*/  LDL.LU R28, [R1+0x1c8] ;  /* 0x0001c800011c7983 */ /* 0x008ee80000300800 */
        /* <DEDUP_REMOVED lines=27> */
[----:B------:R-:W-:Y:S01]  /*1dda0*/  STL [R1+0x188], R16 ;  /* 0x0001881001007387 */ /* 0x000fe20000100800 */
[----:B-1----:R-:W-:-:S03]  /*1ddb0*/  PRMT R144, RZ, 0x7610, R144 ;  /* 0x00007610ff907816 */ /* 0x002fc60000000090 */
[----:B------:R0:W-:Y:S02]  /*1ddc0*/  STS.U8 [R30+UR9+0xa980], R137 ;  /* 0x00a980891e007988 */ /* 0x0001e40008000009 */
[----:B0-----:R-:W-:Y:S01]  /*1ddd0*/  PRMT R137, RZ, 0x7610, R137 ;  /* 0x00007610ff897816 */ /* 0x001fe20000000089 */
[----:B--2---:R-:W-:Y:S01]  /*1dde0*/  IMAD.X R83, R38, 0x1, R83, P3 ;  /* 0x0000000126537824 */ /* 0x004fe200018e0653 */
[----:B---3--:R-:W-:-:S04]  /*1ddf0*/  IADD3 R28, P3, PT, R36, R28, RZ ;  /* 0x0000001c241c7210 */ /* 0x008fc80007f7e0ff */
[----:B------:R0:W2:Y:S01]  /*1de00*/  @!P2 LDG.E.U8 R144, desc[UR18][R82.64] ;  /* 0x000000125290a981 */ /* 0x0000a2000c1e1100 */
[----:B------:R-:W-:-:S03]  /*1de10*/  IMAD.X R29, R38, 0x1, R29, P3 ;  /* 0x00000001261d7824 */ /* 0x000fc600018e061d */
[----:B------:R1:W-:Y:S04]  /*1de20*/  STL [R1+0x184], R83 ;  /* 0x0001845301007387 */ /* 0x0003e80000100800 */
[----:B------:R-:W3:Y:S01]  /*1de30*/  LDL.LU R16, [R1+0x90] ;  /* 0x0000900001107983 */ /* 0x000ee20000300800 */
[----:B0-----:R-:W-:-:S03]  /*1de40*/  @!P2 IMAD.MOV.U32 R82, RZ, RZ, R28 ;  /* 0x000000ffff52a224 */ /* 0x001fc600078e001c */
[----:B------:R-:W-:Y:S01]  /*1de50*/  STL [R1+0x1c8], R28 ;  /* 0x0001c81c01007387 */ /* 0x000fe20000100800 */
[----:B-1----:R-:W-:-:S03]  /*1de60*/  @!P2 IMAD.MOV.U32 R83, RZ, RZ, R29 ;  /* 0x000000ffff53a224 */ /* 0x002fc600078e001d */
[----:B------:R0:W-:Y:S04]  /*1de70*/  STL [R1+0x1c4], R29 ;  /* 0x0001c41d01007387 */ /* 0x0001e80000100800 */
[----:B------:R1:W2:Y:S04]  /*1de80*/  @!P2 LDG.E.U8 R137, desc[UR18][R82.64] ;  /* 0x000000125289a981 */ /* 0x0002a8000c1e1100 */
[----:B0-----:R-:W2:Y:S04]  /*1de90*/  LDL.LU R29, [R1+0x40] ;  /* 0x00004000011d7983 */ /* 0x001ea80000300800 */
[----:B------:R-:W2:Y:S04]  /*1dea0*/  LDL.LU R28, [R1+0x28] ;  /* 0x00002800011c7983 */ /* 0x000ea80000300800 */
[----:B------:R-:W2:Y:S04]  /*1deb0*/  LDL.LU R82, [R1+0x204] ;  /* 0x0002040001527983 */ /* 0x000ea80000300800 */
[----:B------:R-:W1:Y:S04]  /*1dec0*/  LDL.LU R83, [R1+0x208] ;  /* 0x0002080001537983 */ /* 0x000e680000300800 */
        /* <DEDUP_REMOVED lines=36> */
[----:B------:R1:W-:Y:S04]  /*1e110*/  STS.U8 [R30+UR9+0x9180], R31 ;  /* 0x0091801f1e007988 */ /* 0x0003e80008000009 */
[----:B------:R-:W-:Y:S04]  /*1e120*/  STS.U8 [R30+UR9+0xb980], R84 ;  /* 0x00b980541e007988 */ /* 0x000fe80008000009 */
[----:B------:R0:W-:Y:S01]  /*1e130*/  STS.U8 [R30+UR9+0xbd80], R39 ;  /* 0x00bd80271e007988 */ /* 0x0001e20008000009 */
[----:B-1----:R-:W1:Y:S01]  /*1e140*/  S2R R31, SR_TID.X ;  /* 0x00000000001f7919 */ /* 0x002e620000002100 */
[----:B0-----:R-:W-:-:S05]  /*1e150*/  IADD3 R83, P3, PT, R36, R83, RZ ;  /* 0x0000005324537210 */ /* 0x001fca0007f7e0ff */
[----:B--2---:R-:W-:Y:S01]  /*1e160*/  IMAD.X R82, R38, 0x1, R82, P3 ;  /* 0x0000000126527824 */ /* 0x004fe200018e0652 */
[----:B------:R-:W-:Y:S04]  /*1e170*/  STL [R1+0x2e8], R83 ;  /* 0x0002e85301007387 */ /* 0x000fe80000100800 */
[----:B------:R-:W-:Y:S04]  /*1e180*/  STL [R1+0x2e4], R82 ;  /* 0x0002e45201007387 */ /* 0x000fe80000100800 */
[----:B------:R-:W2:Y:S01]  /*1e190*/  LDL.LU R30, [R1+0x50] ;  /* 0x00005000011e7983 */ /* 0x000ea20000300800 */
[----:B-1----:R-:W-:-:S04]  /*1e1a0*/  LOP3.LUT R31, R31, 0x7f, RZ, 0xc0, !PT ;  /* 0x0000007f1f1f7812 */ /* 0x002fc800078ec0ff */
[----:B------:R-:W-:-:S05]  /*1e1b0*/  LOP3.LUT R31, R31, 0x40, RZ, 0x3c, !PT ;  /* 0x000000401f1f7812 */ /* 0x000fca00078e3cff */
[----:B---3--:R0:W-:Y:S04]  /*1e1c0*/  STS.U8 [R31+UR9+0x8200], R16 ;  /* 0x008200101f007988 */ /* 0x0081e80008000009 */
[----:B------:R1:W-:Y:S04]  /*1e1d0*/  STS.U8 [R31+UR9+0x8600], R17 ;  /* 0x008600111f007988 */ /* 0x0003e80008000009 */
[----:B------:R3:W-:Y:S04]  /*1e1e0*/  STS.U8 [R31+UR9+0x8a00], R12 ;  /* 0x008a000c1f007988 */ /* 0x0007e80008000009 */
[----:B0-----:R-:W5:Y:S04]  /*1e1f0*/  LDL.LU R16, [R1+0xa34] ;  /* 0x000a340001107983 */ /* 0x001f680000300800 */
[----:B-1----:R-:W5:Y:S04]  /*1e200*/  LDL.LU R17, [R1+0xa30] ;  /* 0x000a300001117983 */ /* 0x002f680000300800 */
[----:B------:R0:W-:Y:S04]  /*1e210*/  STS.U8 [R31+UR9+0x9e00], R32 ;  /* 0x009e00201f007988 */ /* 0x0001e80008000009 */
[----:B---3--:R-:W5:Y:S04]  /*1e220*/  LDL.LU R12, [R1+0xa2c] ;  /* 0x000a2c00010c7983 */ /* 0x008f680000300800 */
[----:B------:R1:W-:Y:S01]  /*1e230*/  STS.U8 [R31+UR9+0x8e00], R13 ;  /* 0x008e000d1f007988 */ /* 0x0003e20008000009 */
[----:B0-----:R-:W0:Y:S03]  /*1e240*/  S2R R32, SR_TID.X ;  /* 0x0000000000207919 */ /* 0x001e260000002100 */
[----:B------:R3:W-:Y:S04]  /*1e250*/  STS.U8 [R31+UR9+0xa200], R162 ;  /* 0x00a200a21f007988 */ /* 0x0007e80008000009 */
[----:B-1----:R-:W5:Y:S04]  /*1e260*/  LDL.LU R13, [R1+0xa28] ;  /* 0x000a2800010d7983 */ /* 0x002f680000300800 */
[----:B------:R1:W-:Y:S04]  /*1e270*/  STS.U8 [R31+UR9+0xa600], R155 ;  /* 0x00a6009b1f007988 */ /* 0x0003e80008000009 */
[----:B---3--:R-:W3:Y:S04]  /*1e280*/  LDL.LU R162, [R1+0x88] ;  /* 0x0000880001a27983 */ /* 0x008ee80000300800 */
[----:B-1----:R-:W3:Y:S01]  /*1e290*/  LDL.LU R155, [R1+0x8c] ;  /* 0x00008c00019b7983 */ /* 0x002ee20000300800 */
[----:B0-----:R-:W-:-:S04]  /*1e2a0*/  LOP3.LUT R32, R32, 0x7f, RZ, 0xc0, !PT ;  /* 0x0000007f20207812 */ /* 0x001fc800078ec0ff */
[----:B------:R-:W-:Y:S01]  /*1e2b0*/  LOP3.LUT R32, R32, 0x50, RZ, 0x3c, !PT ;  /* 0x0000005020207812 */ /* 0x000fe200078e3cff */
[----:B------:R-:W-:Y:S04]  /*1e2c0*/  STS.U8 [R31+UR9+0x9600], R29 ;  /* 0x0096001d1f007988 */ /* 0x000fe80008000009 */
[----:B------:R-:W-:Y:S04]  /*1e2d0*/  STS.U8 [R31+UR9+0x9a00], R28 ;  /* 0x009a001c1f007988 */ /* 0x000fe80008000009 */
[----:B----4-:R-:W-:Y:S04]  /*1e2e0*/  STS.U8 [R31+UR9+0xaa00], R143 ;  /* 0x00aa008f1f007988 */ /* 0x010fe80008000009 */
[----:B------:R-:W-:Y:S04]  /*1e2f0*/  STS.U8 [R31+UR9+0xae00], R134 ;  /* 0x00ae00861f007988 */ /* 0x000fe80008000009 */
[----:B------:R-:W-:Y:S04]  /*1e300*/  STS.U8 [R31+UR9+0xb200], R127 ;  /* 0x00b2007f1f007988 */ /* 0x000fe80008000009 */
[----:B------:R-:W-:Y:S04]  /*1e310*/  STS.U8 [R31+UR9+0xb600], R117 ;  /* 0x00b600751f007988 */ /* 0x000fe80008000009 */
[----:B------:R-:W-:Y:S04]  /*1e320*/  STS.U8 [R31+UR9+0xba00], R81 ;  /* 0x00ba00511f007988 */ /* 0x000fe80008000009 */
[----:B------:R-:W-:Y:S04]  /*1e330*/  STS.U8 [R31+UR9+0xbe00], R80 ;  /* 0x00be00501f007988 */ /* 0x000fe80008000009 */
[----:B--2---:R-:W-:Y:S04]  /*1e340*/  STS.U8 [R31+UR9+0x9200], R30 ;  /* 0x0092001e1f007988 */ /* 0x004fe80008000009 */
[----:B------:R0:W-:Y:S04]  /*1e350*/  STS.U8 [R32+UR9+0x8680], R6 ;  /* 0x0086800620007988 */ /* 0x0001e80008000009 */
[----:B------:R1:W-:Y:S04]  /*1e360*/  STS.U8 [R32+UR9+0x8a80], R7 ;  /* 0x008a800720007988 */ /* 0x0003e80008000009 */
[----:B------:R2:W-:Y:S04]  /*1e370*/  STS.U8 [R32+UR9+0x8e80], R4 ;  /* 0x008e800420007988 */ /* 0x0005e80008000009 */
[----:B0-----:R-:W5:Y:S04]  /*1e380*/  LDL.LU R6, [R1+0xa24] ;  /* 0x000a240001067983 */ /* 0x001f680000300800 */
[----:B-1----:R-:W5:Y:S04]  /*1e390*/  LDL.LU R7, [R1+0xa20] ;  /* 0x000a200001077983 */ /* 0x002f680000300800 */
[----:B--2---:R-:W5:Y:S04]  /*1e3a0*/  LDL.LU R4, [R1+0xa1c] ;  /* 0x000a1c0001047983 */ /* 0x004f680000300800 */
[----:B------:R0:W-:Y:S04]  /*1e3b0*/  STS.U8 [R32+UR9+0x9280], R5 ;  /* 0x0092800520007988 */ /* 0x0001e80008000009 */
[----:B------:R1:W-:Y:S04]  /*1e3c0*/  STS.U8 [R32+UR9+0x9680], R19 ;  /* 0x0096801320007988 */ /* 0x0003e80008000009 */
[----:B0-----:R-:W5:Y:S04]  /*1e3d0*/  LDL.LU R5, [R1+0xa18] ;  /* 0x000a180001057983 */ /* 0x001f680000300800 */
[----:B-1----:R-:W2:Y:S04]  /*1e3e0*/  LDL.LU R19, [R1+0xa14] ;  /* 0x000a140001137983 */ /* 0x002ea80000300800 */
[----:B------:R0:W-:Y:S02]  /*1e3f0*/  STS.U8 [R32+UR9+0x9e80], R33 ;  /* 0x009e802120007988 */ /* 0x0001e40008000009 */
[----:B0-----:R-:W0:Y:S02]  /*1e400*/  S2R R33, SR_TID.X ;  /* 0x0000000000217919 */ /* 0x001e240000002100 */
[----:B------:R1:W-:Y:S04]  /*1e410*/  STS.U8 [R32+UR9+0x9a80], R26 ;  /* 0x009a801a20007988 */ /* 0x0003e80008000009 */
[----:B---3--:R-:W-:Y:S04]  /*1e420*/  STS.U8 [R32+UR9+0x8280], R155 ;  /* 0x0082809b20007988 */ /* 0x008fe80008000009 */
[----:B------:R-:W-:Y:S04]  /*1e430*/  STS.U8 [R32+UR9+0xa280], R161 ;  /* 0x00a280a120007988 */ /* 0x000fe80008000009 */
[----:B------:R-:W-:Y:S04]  /*1e440*/  STS.U8 [R32+UR9+0xa680], R154 ;  /* 0x00a6809a20007988 */ /* 0x000fe80008000009 */
[----:B------:R-:W-:Y:S04]  /*1e450*/  STS.U8 [R32+UR9+0xaa80], R141 ;  /* 0x00aa808d20007988 */ /* 0x000fe80008000009 */
[----:B------:R-:W-:Y:S04]  /*1e460*/  STS.U8 [R32+UR9+0xae80], R133 ;  /* 0x00ae808520007988 */ /* 0x000fe80008000009 */
[----:B------:R-:W-:Y:S01]  /*1e470*/  STS.U8 [R32+UR9+0xb280], R124 ;  /* 0x00b2807c20007988 */ /* 0x000fe20008000009 */
[----:B0-----:R-:W-:-:S03]  /*1e480*/  LOP3.LUT R33, R33, 0x7f, RZ, 0xc0, !PT ;  /* 0x0000007f21217812 */ /* 0x001fc600078ec0ff */
[----:B------:R-:W-:Y:S01]  /*1e490*/  STS.U8 [R32+UR9+0xb680], R115 ;  /* 0x00b6807320007988 */ /* 0x000fe20008000009 */
[----:B------:R-:W-:-:S03]  /*1e4a0*/  LOP3.LUT R33, R33, 0x60, RZ, 0x3c, !PT ;  /* 0x0000006021217812 */ /* 0x000fc600078e3cff */
[----:B------:R-:W-:Y:S04]  /*1e4b0*/  STS.U8 [R32+UR9+0xba80], R79 ;  /* 0x00ba804f20007988 */ /* 0x000fe80008000009 */
[----:B------:R-:W-:Y:S04]  /*1e4c0*/  STS.U8 [R32+UR9+0xbe80], R78 ;  /* 0x00be804e20007988 */ /* 0x000fe80008000009 */
[----:B------:R0:W-:Y:S04]  /*1e4d0*/  STS.U8 [R33+UR9+0x9f00], R34 ;  /* 0x009f002221007988 */ /* 0x0001e80008000009 */
[----:B------:R3:W-:Y:S04]  /*1e4e0*/  STS.U8 [R33+UR9+0x8300], R162 ;  /* 0x008300a221007988 */ /* 0x0007e80008000009 */
[----:B-1----:R-:W5:Y:S01]  /*1e4f0*/  LDL.LU R26, [R1+0xa10] ;  /* 0x000a1000011a7983 */ /* 0x002f620000300800 */
[----:B0-----:R-:W0:Y:S01]  /*1e500*/  S2R R34, SR_TID.X ;  /* 0x0000000000227919 */ /* 0x001e220000002100 */
[----:B---3--:R-:W1:Y:S02]  /*1e510*/  S2R R162, SR_TID.X ;  /* 0x0000000000a27919 */ /* 0x008e640000002100 */
[----:B------:R3:W-:Y:S04]  /*1e520*/  STS.U8 [R33+UR9+0x8700], R27 ;  /* 0x0087001b21007988 */ /* 0x0007e80008000009 */
[----:B------:R4:W-:Y:S04]  /*1e530*/  STS.U8 [R33+UR9+0x8b00], R24 ;  /* 0x008b001821007988 */ /* 0x0009e80008000009 */
[----:B------:R4:W-:Y:S04]  /*1e540*/  STS.U8 [R33+UR9+0x8f00], R25 ;  /* 0x008f001921007988 */ /* 0x0009e80008000009 */
[----:B---3--:R-:W5:Y:S04]  /*1e550*/  LDL.LU R27, [R1+0xa0c] ;  /* 0x000a0c00011b7983 */ /* 0x008f680000300800 */
[----:B----4-:R-:W5:Y:S04]  /*1e560*/  LDL.LU R24, [R1+0xa08] ;  /* 0x000a080001187983 */ /* 0x010f680000300800 */
[----:B------:R-:W5:Y:S01]  /*1e570*/  LDL.LU R25, [R1+0xa04] ;  /* 0x000a040001197983 */ /* 0x000f620000300800 */
[----:B0-----:R-:W-:-:S04]  /*1e580*/  LOP3.LUT R34, R34, 0x7f, RZ, 0xc0, !PT ;  /* 0x0000007f22227812 */ /* 0x001fc800078ec0ff */
[----:B------:R-:W-:Y:S02]  /*1e590*/  LOP3.LUT R34, R34, 0x70, RZ, 0x3c, !PT ;  /* 0x0000007022227812 */ /* 0x000fe400078e3cff */
[----:B-1----:R-:W-:Y:S01]  /*1e5a0*/  LOP3.LUT R162, R162, 0x7f, RZ, 0xc0, !PT ;  /* 0x0000007fa2a27812 */ /* 0x002fe200078ec0ff */
[----:B------:R0:W-:Y:S04]  /*1e5b0*/  STS.U8 [R33+UR9+0x9300], R22 ;  /* 0x0093001621007988 */ /* 0x0001e80008000009 */
[----:B------:R1:W-:Y:S04]  /*1e5c0*/  STS.U8 [R33+UR9+0x9700], R23 ;  /* 0x0097001721007988 */ /* 0x0003e80008000009 */
[----:B------:R3:W-:Y:S04]  /*1e5d0*/  STS.U8 [R33+UR9+0x9b00], R18 ;  /* 0x009b001221007988 */ /* 0x0007e80008000009 */
        /* <DEDUP_REMOVED lines=8> */
[----:B0-----:R-:W5:Y:S04]  /*1e660*/  LDL.LU R22, [R1+0xa00] ;  /* 0x000a000001167983 */ /* 0x001f680000300800 */
        /* <DEDUP_REMOVED lines=15> */
[----:B-1----:R-:W5:Y:S04]  /*1e760*/  LDL.LU R23, [R1+0x9fc] ;  /* 0x0009fc0001177983 */ /* 0x002f680000300800 */
[----:B---3--:R-:W5:Y:S04]  /*1e770*/  LDL.LU R18, [R1+0x9f8] ;  /* 0x0009f80001127983 */ /* 0x008f680000300800 */
[----:B--2---:R0:W-:Y:S04]  /*1e780*/  STS.U8 [R34+UR9+0x8380], R19 ;  /* 0x0083801322007988 */ /* 0x0041e80008000009 */
[----:B------:R-:W-:Y:S04]  /*1e790*/  STS.U8 [R162+UR9+0xc000], R73 ;  /* 0x00c00049a2007988 */ /* 0x000fe80008000009 */
[----:B------:R-:W-:Y:S04]  /*1e7a0*/  STS.U8 [R162+UR9+0xc400], R72 ;  /* 0x00c40048a2007988 */ /* 0x000fe80008000009 */
[----:B0-----:R-:W5:Y:S04]  /*1e7b0*/  LDL.LU R19, [R1+0x9f4] ;  /* 0x0009f40001137983 */ /* 0x001f680000300800 */
[----:B------:R-:W-:Y:S04]  /*1e7c0*/  STS.U8 [R162+UR9+0xc800], R71 ;  /* 0x00c80047a2007988 */ /* 0x000fe80008000009 */
[----:B------:R-:W5:Y:S04]  /*1e7d0*/  LDL.LU R14, [R1+0x9f0] ;  /* 0x0009f000010e7983 */ /* 0x000f680000300800 */
        /* <DEDUP_REMOVED lines=13> */
[----:B------:R-:W-:Y:S04]  /*1e8b0*/  STS.U8 [R162+UR9+0xe800], R63 ;  /* 0x00e8003fa2007988 */ /* 0x000fe80008000009 */
[----:B------:R-:W2:Y:S04]  /*1e8c0*/  LDL.LU R134, [R1+0x14c] ;  /* 0x00014c0001867983 */ /* 0x000ea80000300800 */
[----:B------:R-:W-:Y:S04]  /*1e8d0*/  STS.U8 [R162+UR9+0xec00], R62 ;  /* 0x00ec003ea2007988 */ /* 0x000fe80008000009 */
[----:B------:R-:W3:Y:S04]  /*1e8e0*/  LDL.LU R133, [R1+0x150] ;  /* 0x0001500001857983 */ /* 0x000ee80000300800 */
[----:B------:R-:W-:Y:S04]  /*1e8f0*/  STS.U8 [R162+UR9+0xf000], R61 ;  /* 0x00f0003da2007988 */ /* 0x000fe80008000009 */
[----:B------:R-:W4:Y:S04]  /*1e900*/  LDL.LU R131, [R1+0x154] ;  /* 0x0001540001837983 */ /* 0x000f280000300800 */
[----:B------:R-:W-:Y:S04]  /*1e910*/  STS.U8 [R162+UR9+0xf400], R60 ;  /* 0x00f4003ca2007988 */ /* 0x000fe80008000009 */
[----:B------:R-:W4:Y:S04]  /*1e920*/  LDL.LU R128, [R1+0x158] ;  /* 0x0001580001807983 */ /* 0x000f280000300800 */
[----:B------:R0:W-:Y:S04]  /*1e930*/  STS.U8 [R162+UR9+0xf800], R59 ;  /* 0x00f8003ba2007988 */ /* 0x0001e80008000009 */
[----:B------:R-:W4:Y:S04]  /*1e940*/  LDL.LU R127, [R1+0x15c] ;  /* 0x00015c00017f7983 */ /* 0x000f280000300800 */
[----:B0-----:R-:W4:Y:S01]  /*1e950*/  LDL.LU R59, [R1+0x160] ;  /* 0x00016000013b7983 */ /* 0x001f220000300800 */
[----:B------:R-:W0:Y:S01]  /*1e960*/  S2R R28, SR_TID.X ;  /* 0x00000000001c7919 */ /* 0x000e220000002100 */
[----:B------:R-:W1:Y:S01]  /*1e970*/  S2R R29, SR_TID.X ;  /* 0x00000000001d7919 */ /* 0x000e620000002100 */
[----:B------:R-:W1:Y:S01]  /*1e980*/  S2R R30, SR_TID.X ;  /* 0x00000000001e7919 */ /* 0x000e620000002100 */
        /* <DEDUP_REMOVED lines=8> */
[----:B------:R-:W-:Y:S02]  /*1ea10*/  LOP3.LUT R28, R28, 0x10, RZ, 0x3c, !PT ;  /* 0x000000101c1c7812 */ /* 0x000fe400078e3cff */
[----:B-1----:R-:W-:Y:S01]  /*1ea20*/  LOP3.LUT R29, R29, 0x7f, RZ, 0xc0, !PT ;  /* 0x0000007f1d1d7812 */ /* 0x002fe200078ec0ff */
[----:B------:R-:W-:Y:S01]  /*1ea30*/  STS.U8 [R162+UR9+0xfc00], R58 ;  /* 0x00fc003aa2007988 */ /* 0x000fe20008000009 */
[----:B------:R-:W-:Y:S02]  /*1ea40*/  LOP3.LUT R30, R30, 0x7f, RZ, 0xc0, !PT ;  /* 0x0000007f1e1e7812 */ /* 0x000fe400078ec0ff */
[----:B------:R-:W-:Y:S01]  /*1ea50*/  LOP3.LUT R29, R29, 0x20, RZ, 0x3c, !PT ;  /* 0x000000201d1d7812 */ /* 0x000fe200078e3cff */
[----:B------:R0:W-:Y:S01]  /*1ea60*/  STS.U8 [R28+UR9+0xe480], R48 ;  /* 0x00e480301c007988 */ /* 0x0001e20008000009 */
[----:B------:R-:W-:-:S03]  /*1ea70*/  LOP3.LUT R30, R30, 0x30, RZ, 0x3c, !PT ;  /* 0x000000301e1e7812 */ /* 0x000fc600078e3cff */
        /* <DEDUP_REMOVED lines=31> */
[----:B------:R0:W-:Y:S01]  /*1ec70*/  STS.U8 [R30+UR9+0xc980], R100 ;  /* 0x00c980641e007988 */ /* 0x0001e20008000009 */
[----:B---3--:R-:W-:-:S05]  /*1ec80*/  IADD3 R133, P5, PT, R36, R133, RZ ;  /* 0x0000008524857210 */ /* 0x008fca0007fbe0ff */
[----:B--2---:R-:W-:Y:S01]  /*1ec90*/  IMAD.X R134, R38, 0x1, R134, P5 ;  /* 0x0000000126867824 */ /* 0x004fe200028e0686 */
[----:B------:R-:W-:Y:S01]  /*1eca0*/  STL [R1+0x150], R133 ;  /* 0x0001508501007387 */ /* 0x000fe20000100800 */
[----:B----4-:R-:W-:-:S05]  /*1ecb0*/  IADD3 R128, P4, PT, R36, R128, RZ ;  /* 0x0000008024807210 */ /* 0x010fca0007f9e0ff */
[----:B------:R-:W-:Y:S01]  /*1ecc0*/  IMAD.X R131, R38, 0x1, R131, P4 ;  /* 0x0000000126837824 */ /* 0x000fe200020e0683 */
[----:B------:R-:W-:-:S05]  /*1ecd0*/  IADD3 R59, P3, PT, R36, R59, RZ ;  /* 0x0000003b243b7210 */ /* 0x000fca0007f7e0ff */
[----:B------:R2:W-:Y:S01]  /*1ece0*/  STL [R1+0x160], R59 ;  /* 0x0001603b01007387 */ /* 0x0005e20000100800 */
[----:B------:R-:W-:-:S03]  /*1ecf0*/  IMAD.X R127, R38, 0x1, R127, P3 ;  /* 0x00000001267f7824 */ /* 0x000fc600018e067f */
[----:B------:R-:W-:Y:S04]  /*1ed00*/  STL [R1+0x158], R128 ;  /* 0x0001588001007387 */ /* 0x000fe80000100800 */
[----:B------:R-:W-:Y:S04]  /*1ed10*/  STL [R1+0x14c], R134 ;  /* 0x00014c8601007387 */ /* 0x000fe80000100800 */
[----:B------:R-:W-:Y:S04]  /*1ed20*/  STL [R1+0x154], R131 ;  /* 0x0001548301007387 */ /* 0x000fe80000100800 */
[----:B0-----:R-:W3:Y:S04]  /*1ed30*/  LDL.LU R48, [R1+0x1d0] ;  /* 0x0001d00001307983 */ /* 0x001ee80000300800 */
[----:B------:R-:W4:Y:S04]  /*1ed40*/  LDL.LU R58, [R1+0x1d8] ;  /* 0x0001d800013a7983 */ /* 0x000f280000300800 */
[----:B------:R-:W-:Y:S04]  /*1ed50*/  STL [R1+0x15c], R127 ;  /* 0x00015c7f01007387 */ /* 0x000fe80000100800 */
[----:B-1----:R-:W4:Y:S04]  /*1ed60*/  LDL.LU R49, [R1+0x1cc] ;  /* 0x0001cc0001317983 */ /* 0x002f280000300800 */
[----:B------:R-:W4:Y:S04]  /*1ed70*/  LDL.LU R100, [R1+0x1d4] ;  /* 0x0001d40001647983 */ /* 0x000f280000300800 */
[----:B------:R-:W4:Y:S01]  /*1ed80*/  LDL.LU R55, [R1+0x1dc] ;  /* 0x0001dc0001377983 */ /* 0x000f220000300800 */
[----:B------:R-:W-:Y:S01]  /*1ed90*/  PRMT R39, RZ, 0x7610, R39 ;  /* 0x00007610ff277816 */ /* 0x000fe20000000027 */
[----:B------:R-:W-:-:S02]  /*1eda0*/  @!P2 IMAD.MOV.U32 R42, RZ, RZ, R133 ;  /* 0x000000ffff2aa224 */ /* 0x000fc400078e0085 */
[----:B------:R-:W-:Y:S01]  /*1edb0*/  @!P2 IMAD.MOV.U32 R43, RZ, RZ, R134 ;  /* 0x000000ffff2ba224 */ /* 0x000fe200078e0086 */
[----:B------:R-:W-:Y:S02]  /*1edc0*/  PRMT R40, RZ, 0x7610, R40 ;  /* 0x00007610ff287816 */ /* 0x000fe40000000028 */
[C---:B------:R-:W-:Y:S02]  /*1edd0*/  IADD3 R121, P5, PT, R36.reuse, R121, RZ ;  /* 0x0000007924797210 */ /* 0x040fe40007fbe0ff */
[----:B------:R0:W4:Y:S01]  /*1ede0*/  @!P2 LDG.E.U8 R39, desc[UR18][R42.64] ;  /* 0x000000122a27a981 */ /* 0x000122000c1e1100 */
[C---:B------:R-:W-:Y:S02]  /*1edf0*/  IADD3 R117, P4, PT, R36.reuse, R117, RZ ;  /* 0x0000007524757210 */ /* 0x040fe40007f9e0ff */
[----:B------:R-:W-:Y:S01]  /*1ee00*/  IADD3 R114, P3, PT, R36, R114, RZ ;  /* 0x0000007224727210 */ /* 0x000fe20007f7e0ff */
[----:B------:R-:W-:Y:S02]  /*1ee10*/  IMAD.X R124, R38, 0x1, R124, P5 ;  /* 0x00000001267c7824 */ /* 0x000fe400028e067c */
[----:B0-----:R-:W-:-:S02]  /*1ee20*/  @!P2 IMAD.MOV.U32 R42, RZ, RZ, R128 ;  /* 0x000000ffff2aa224 */ /* 0x001fc400078e0080 */
[----:B------:R-:W-:Y:S02]  /*1ee30*/  @!P2 IMAD.MOV.U32 R43, RZ, RZ, R131 ;  /* 0x000000ffff2ba224 */ /* 0x000fe400078e0083 */
[----:B------:R-:W-:-:S03]  /*1ee40*/  IMAD.X R120, R38, 0x1, R120, P4 ;  /* 0x0000000126787824 */ /* 0x000fc600020e0678 */
[----:B------:R0:W4:Y:S01]  /*1ee50*/  @!P2 LDG.E.U8 R40, desc[UR18][R42.64] ;  /* 0x000000122a28a981 */ /* 0x000122000c1e1100 */
[----:B------:R-:W-:Y:S01]  /*1ee60*/  IMAD.X R115, R38, 0x1, R115, P3 ;  /* 0x0000000126737824 */ /* 0x000fe200018e0673 */
[----:B------:R-:W-:Y:S01]  /*1ee70*/  PRMT R41, RZ, 0x7610, R41 ;  /* 0x00007610ff297816 */ /* 0x000fe20000000029 */
[----:B0-----:R-:W-:Y:S02]  /*1ee80*/  @!P2 IMAD.MOV.U32 R42, RZ, RZ, R59 ;  /* 0x000000ffff2aa224 */ /* 0x001fe400078e003b */
[----:B--2---:R-:W2:Y:S04]  /*1ee90*/  LDL.LU R59, [R1+0x220] ;  /* 0x00022000013b7983 */ /* 0x004ea80000300800 */
[----:B------:R-:W-:Y:S04]  /*1eea0*/  STL [R1+0x190], R121 ;  /* 0x0001907901007387 */ /* 0x000fe80000100800 */
[----:B------:R-:W-:Y:S04]  /*1eeb0*/  STL [R1+0x1a0], R114 ;  /* 0x0001a07201007387 */ /* 0x000fe80000100800 */
[----:B------:R-:W-:Y:S04]  /*1eec0*/  STL [R1+0x198], R117 ;  /* 0x0001987501007387 */ /* 0x000fe80000100800 */
[----:B------:R-:W-:Y:S01]  /*1eed0*/  STL [R1+0x18c], R124 ;  /* 0x00018c7c01007387 */ /* 0x000fe20000100800 */
[----:B------:R-:W-:-:S03]  /*1eee0*/  @!P2 IMAD.MOV.U32 R43, RZ, RZ, R127 ;  /* 0x000000ffff2ba224 */ /* 0x000fc600078e007f */
[----:B------:R-:W-:Y:S04]  /*1eef0*/  STL [R1+0x194], R120 ;  /* 0x0001947801007387 */ /* 0x000fe80000100800 */
[----:B------:R-:W2:Y:S04]  /*1ef00*/  LDL.LU R52, [R1+0x210] ;  /* 0x0002100001347983 */ /* 0x000ea80000300800 */
[----:B------:R0:W-:Y:S01]  /*1ef10*/  STS.U8 [R30+UR9+0xc180], R102 ;  /* 0x00c180661e007988 */ /* 0x0001e20008000009 */
[----:B------:R-:W-:-:S03]  /*1ef20*/  @!P2 IMAD.MOV.U32 R46, RZ, RZ, R121 ;  /* 0x000000ffff2ea224 */ /* 0x000fc600078e0079 */
[----:B------:R1:W2:Y:S04]  /*1ef30*/  @!P2 LDG.E.U8 R41, desc[UR18][R42.64] ;  /* 0x000000122a29a981 */ /* 0x0002a8000c1e1100 */
[----:B0-----:R-:W2:Y:S04]  /*1ef40*/  LDL.LU R102, [R1+0x218] ;  /* 0x0002180001667983 */ /* 0x001ea80000300800 */
[----:B------:R-:W-:Y:S01]  /*1ef50*/  STL [R1+0x19c], R115 ;  /* 0x00019c7301007387 */ /* 0x000fe20000100800 */
[----:B-1----:R-:W-:-:S03]  /*1ef60*/  PRMT R42, RZ, 0x7610, R42 ;  /* 0x00007610ff2a7816 */ /* 0x002fc6000000002a */
[----:B------:R-:W2:Y:S01]  /*1ef70*/  LDL.LU R53, [R1+0x20c] ;  /* 0x00020c0001357983 */ /* 0x000ea20000300800 */
[----:B------:R-:W-:-:S03]  /*1ef80*/  @!P2 IMAD.MOV.U32 R47, RZ, RZ, R124 ;  /* 0x000000ffff2fa224 */ /* 0x000fc600078e007c */
[----:B------:R-:W2:Y:S01]  /*1ef90*/  LDL.LU R103, [R1+0x214] ;  /* 0x0002140001677983 */ /* 0x000ea20000300800 */
[----:B------:R-:W-:-:S03]  /*1efa0*/  PRMT R43, RZ, 0x7610, R43 ;  /* 0x00007610ff2b7816 */ /* 0x000fc6000000002b */
[----:B------:R0:W-:Y:S04]  /*1efb0*/  STS.U8 [R30+UR9+0xcd80], R99 ;  /* 0x00cd80631e007988 */ /* 0x0001e80008000009 */
[----:B------:R1:W2:Y:S04]  /*1efc0*/  @!P2 LDG.E.U8 R42, desc[UR18][R46.64] ;  /* 0x000000122e2aa981 */ /* 0x0002a8000c1e1100 */
[----:B0-----:R-:W2:Y:S01]  /*1efd0*/  LDL.LU R99, [R1+0x21c] ;  /* 0x00021c0001637983 */ /* 0x001ea20000300800 */
[----:B-1----:R-:W-:Y:S02]  /*1efe0*/  @!P2 IMAD.MOV.U32 R46, RZ, RZ, R117 ;  /* 0x000000ffff2ea224 */ /* 0x002fe400078e0075 */
[----:B------:R-:W-:Y:S01]  /*1eff0*/  @!P2 IMAD.MOV.U32 R47, RZ, RZ, R120 ;  /* 0x000000ffff2fa224 */ /* 0x000fe200078e0078 */
[----:B------:R-:W-:-:S02]  /*1f000*/  PRMT R44, RZ, 0x7610, R44 ;  /* 0x00007610ff2c7816 */ /* 0x000fc4000000002c */
[----:B------:R-:W-:Y:S02]  /*1f010*/  IADD3 R113, P3, PT, R36, R113, RZ ;  /* 0x0000007124717210 */ /* 0x000fe40007f7e0ff */
[----:B------:R0:W2:Y:S01]  /*1f020*/  @!P2 LDG.E.U8 R43, desc[UR18][R46.64] ;  /* 0x000000122e2ba981 */ /* 0x0000a2000c1e1100 */
[----:B------:R-:W-:-:S03]  /*1f030*/  PRMT R45, RZ, 0x7610, R45 ;  /* 0x00007610ff2d7816 */ /* 0x000fc6000000002d */
[----:B------:R1:W-:Y:S01]  /*1f040*/  STS.U8 [R30+UR9+0xd180], R98 ;  /* 0x00d180621e007988 */ /* 0x0003e20008000009 */
[----:B0-----:R-:W-:Y:S02]  /*1f050*/  @!P2 IMAD.MOV.U32 R46, RZ, RZ, R114 ;  /* 0x000000ffff2ea224 */ /* 0x001fe400078e0072 */
[----:B------:R-:W-:Y:S01]  /*1f060*/  @!P2 IMAD.MOV.U32 R47, RZ, RZ, R115 ;  /* 0x000000ffff2fa224 */ /* 0x000fe200078e0073 */
[----:B-1----:R-:W2:Y:S04]  /*1f070*/  LDL.LU R98, [R1+0x280] ;  /* 0x0002800001627983 */ /* 0x002ea80000300800 */
[----:B------:R0:W2:Y:S02]  /*1f080*/  @!P2 LDG.E.U8 R44, desc[UR18][R46.64] ;  /* 0x000000122e2ca981 */ /* 0x0000a4000c1e1100 */
[----:B0-----:R-:W-:-:S02]  /*1f090*/  PRMT R46, RZ, 0x7610, R46 ;  /* 0x00007610ff2e7816 */ /* 0x001fc4000000002e */
[C---:B---3--:R-:W-:Y:S02]  /*1f0a0*/  IADD3 R48, P5, PT, R36.reuse, R48, RZ ;  /* 0x0000003024307210 */ /* 0x048fe40007fbe0ff */
[----:B----4-:R-:W-:-:S03]  /*1f0b0*/  IADD3 R58, P4, PT, R36, R58, RZ ;  /* 0x0000003a243a7210 */ /* 0x010fc60007f9e0ff */
[----:B------:R0:W-:Y:S04]  /*1f0c0*/  STL [R1+0x1d0], R48 ;  /* 0x0001d03001007387 */ /* 0x0001e80000100800 */
[----:B------:R-:W-:Y:S01]  /*1f0d0*/  STL [R1+0x1e0], R113 ;  /* 0x0001e07101007387 */ /* 0x000fe20000100800 */
[----:B------:R-:W-:-:S03]  /*1f0e0*/  IMAD.X R49, R38, 0x1, R49, P5 ;  /* 0x0000000126317824 */ /* 0x000fc600028e0631 */
[----:B------:R-:W-:Y:S01]  /*1f0f0*/  STL [R1+0x1d8], R58 ;  /* 0x0001d83a01007387 */ /* 0x000fe20000100800 */
[----:B------:R-:W-:-:S03]  /*1f100*/  IMAD.X R100, R38, 0x1, R100, P4 ;  /* 0x0000000126647824 */ /* 0x000fc600020e0664 */
[----:B------:R1:W-:Y:S04]  /*1f110*/  STL [R1+0x1cc], R49 ;  /* 0x0001cc3101007387 */ /* 0x0003e80000100800 */
[----:B------:R0:W3:Y:S01]  /*1f120*/  @!P2 LDG.E.U8 R45, desc[UR18][R48.64] ;  /* 0x00000012302da981 */ /* 0x0000e2000c1e1100 */
[----:B------:R-:W-:-:S03]  /*1f130*/  IMAD.X R55, R38, 0x1, R55, P3 ;  /* 0x0000000126377824 */ /* 0x000fc600018e0637 */
[----:B------:R-:W-:Y:S04]  /*1f140*/  STL [R1+0x1d4], R100 ;  /* 0x0001d46401007387 */ /* 0x000fe80000100800 */
[----:B------:R-:W4:Y:S01]  /*1f150*/  LDL.LU R54, [R1+0x270] ;  /* 0x0002700001367983 */ /* 0x000f220000300800 */
[----:B0-----:R-:W-:Y:S02]  /*1f160*/  @!P2 IMAD.MOV.U32 R48, RZ, RZ, R58 ;  /* 0x000000ffff30a224 */ /* 0x001fe400078e003a */
[----:B-1----:R-:W-:Y:S01]  /*1f170*/  @!P2 IMAD.MOV.U32 R49, RZ, RZ, R100 ;  /* 0x000000ffff31a224 */ /* 0x002fe200078e0064 */
[----:B------:R-:W3:Y:S04]  /*1f180*/  LDL.LU R105, [R1+0x278] ;  /* 0x0002780001697983 */ /* 0x000ee80000300800 */
[----:B------:R0:W3:Y:S04]  /*1f190*/  @!P2 LDG.E.U8 R46, desc[UR18][R48.64] ;  /* 0x00000012302ea981 */ /* 0x0000e8000c1e1100 */
[----:B------:R1:W-:Y:S01]  /*1f1a0*/  STL [R1+0x1dc], R55 ;  /* 0x0001dc3701007387 */ /* 0x0003e20000100800 */
[----:B0-----:R-:W-:-:S03]  /*1f1b0*/  @!P2 IMAD.MOV.U32 R49, RZ, RZ, R55 ;  /* 0x000000ffff31a224 */ /* 0x001fc600078e0037 */
[----:B-1----:R-:W3:Y:S04]  /*1f1c0*/  LDL.LU R55, [R1+0x26c] ;  /* 0x00026c0001377983 */ /* 0x002ee80000300800 */
[----:B------:R-:W3:Y:S04]  /*1f1d0*/  LDL.LU R106, [R1+0x274] ;  /* 0x00027400016a7983 */ /* 0x000ee80000300800 */
[----:B------:R-:W3:Y:S01]  /*1f1e0*/  LDL.LU R100, [R1+0x27c] ;  /* 0x00027c0001647983 */ /* 0x000ee20000300800 */
[----:B------:R-:W-:Y:S01]  /*1f1f0*/  PRMT R47, RZ, 0x7610, R47 ;  /* 0x00007610ff2f7816 */ /* 0x000fe2000000002f */
[----:B------:R-:W-:Y:S01]  /*1f200*/  @!P2 IMAD.MOV.U32 R48, RZ, RZ, R113 ;  /* 0x000000ffff30a224 */ /* 0x000fe200078e0071 */
[----:B--2---:R-:W-:Y:S01]  /*1f210*/  IADD3 R59, P3, PT, R36, R59, RZ ;  /* 0x0000003b243b7210 */ /* 0x004fe20007f7e0ff */
[----:B------:R0:W-:Y:S04]  /*1f220*/  STS.U8 [R30+UR9+0xc580], R101 ;  /* 0x00c580651e007988 */ /* 0x0001e80008000009 */
[----:B------:R1:W2:Y:S04]  /*1f230*/  @!P2 LDG.E.U8 R47, desc[UR18][R48.64] ;  /* 0x00000012302fa981 */ /* 0x0002a8000c1e1100 */
[----:B0-----:R-:W2:Y:S01]  /*1f240*/  LDL.LU R101, [R1+0x2c0] ;  /* 0x0002c00001657983 */ /* 0x001ea20000300800 */
[----:B-1----:R-:W-:-:S02]  /*1f250*/  PRMT R48, RZ, 0x7610, R48 ;  /* 0x00007610ff307816 */ /* 0x002fc40000000030 */
[----:B------:R-:W-:Y:S02]  /*1f260*/  IADD3 R52, P5, PT, R36, R52, RZ ;  /* 0x0000003424347210 */ /* 0x000fe40007fbe0ff */
[----:B------:R-:W-:-:S03]  /*1f270*/  PRMT R49, RZ, 0x7610, R49 ;  /* 0x00007610ff317816 */ /* 0x000fc60000000031 */
[----:B------:R0:W-:Y:S01]  /*1f280*/  STL [R1+0x210], R52 ;  /* 0x0002103401007387 */ /* 0x0001e20000100800 */
[----:B------:R-:W-:-:S03]  /*1f290*/  IADD3 R102, P4, PT, R36, R102, RZ ;  /* 0x0000006624667210 */ /* 0x000fc60007f9e0ff */
[----:B------:R-:W-:Y:S01]  /*1f2a0*/  STL [R1+0x220], R59 ;  /* 0x0002203b01007387 */ /* 0x000fe20000100800 */
[----:B------:R-:W-:-:S03]  /*1f2b0*/  IMAD.X R53, R38, 0x1, R53, P5 ;  /* 0x0000000126357824 */ /* 0x000fc600028e0635 */
[----:B------:R-:W-:Y:S01]  /*1f2c0*/  STL [R1+0x218], R102 ;  /* 0x0002186601007387 */ /* 0x000fe20000100800 */
[----:B------:R-:W-:-:S03]  /*1f2d0*/  IMAD.X R103, R38, 0x1, R103, P4 ;  /* 0x0000000126677824 */ /* 0x000fc600020e0667 */
[----:B------:R1:W-:Y:S04]  /*1f2e0*/  STL [R1+0x20c], R53 ;  /* 0x00020c3501007387 */ /* 0x0003e80000100800 */
[----:B------:R0:W2:Y:S04]  /*1f2f0*/  @!P2 LDG.E.U8 R48, desc[UR18][R52.64] ;  /* 0x000000123430a981 */ /* 0x0000a8000c1e1100 */
[----:B------:R1:W-:Y:S04]  /*1f300*/  STL [R1+0x214], R103 ;  /* 0x0002146701007387 */ /* 0x0003e80000100800 */
[----:B------:R-:W2:Y:S01]  /*1f310*/  LDL.LU R58, [R1+0x2b0] ;  /* 0x0002b000013a7983 */ /* 0x000ea20000300800 */
[----:B------:R-:W-:-:S02]  /*1f320*/  IMAD.X R99, R38, 0x1, R99, P3 ;  /* 0x0000000126637824 */ /* 0x000fc400018e0663 */
[----:B0-----:R-:W-:Y:S01]  /*1f330*/  @!P2 IMAD.MOV.U32 R52, RZ, RZ, R102 ;  /* 0x000000ffff34a224 */ /* 0x001fe200078e0066 */
[----:B------:R-:W2:Y:S01]  /*1f340*/  LDL.LU R104, [R1+0x2b8] ;  /* 0x0002b80001687983 */ /* 0x000ea20000300800 */
[----:B-1----:R-:W-:-:S03]  /*1f350*/  @!P2 IMAD.MOV.U32 R53, RZ, RZ, R103 ;  /* 0x000000ffff35a224 */ /* 0x002fc600078e0067 */
[----:B------:R0:W-:Y:S04]  /*1f360*/  STL [R1+0x21c], R99 ;  /* 0x00021c6301007387 */ /* 0x0001e80000100800 */
[----:B------:R1:W2:Y:S02]  /*1f370*/  @!P2 LDG.E.U8 R49, desc[UR18][R52.64] ;  /* 0x000000123431a981 */ /* 0x0002a4000c1e1100 */
[----:B-1----:R-:W-:Y:S02]  /*1f380*/  @!P2 IMAD.MOV.U32 R52, RZ, RZ, R59 ;  /* 0x000000ffff34a224 */ /* 0x002fe400078e003b */
[----:B------:R-:W2:Y:S04]  /*1f390*/  LDL.LU R59, [R1+0x2ac] ;  /* 0x0002ac00013b7983 */ /* 0x000ea80000300800 */
[----:B------:R-:W2:Y:S04]  /*1f3a0*/  LDL.LU R107, [R1+0x2b4] ;  /* 0x0002b400016b7983 */ /* 0x000ea80000300800 */
[----:B------:R-:W2:Y:S01]  /*1f3b0*/  LDL.LU R103, [R1+0x2bc] ;  /* 0x0002bc0001677983 */ /* 0x000ea20000300800 */
[----:B------:R-:W-:-:S03]  /*1f3c0*/  IADD3 R98, P3, PT, R36, R98, RZ ;  /* 0x0000006224627210 */ /* 0x000fc60007f7e0ff */
[----:B------:R-:W2:Y:S01]  /*1f3d0*/  LDL.LU R102, [R1+0x300] ;  /* 0x0003000001667983 */ /* 0x000ea20000300800 */
[----:B------:R-:W-:Y:S01]  /*1f3e0*/  @!P2 IMAD.MOV.U32 R53, RZ, RZ, R99 ;  /* 0x000000ffff35a224 */ /* 0x000fe200078e0063 */
[----:B------:R-:W-:Y:S02]  /*1f3f0*/  PRMT R51, RZ, 0x7610, R51 ;  /* 0x00007610ff337816 */ /* 0x000fe40000000033 */
[----:B------:R1:W-:Y:S01]  /*1f400*/  STS.U8 [R30+UR9+0xe980], R109 ;  /* 0x00e9806d1e007988 */ /* 0x0003e20008000009 */
[C---:B----4-:R-:W-:Y:S02]  /*1f410*/  IADD3 R54, P5, PT, R36.reuse, R54, RZ ;  /* 0x0000003624367210 */ /* 0x050fe40007fbe0ff */
[----:B---3--:R-:W-:-:S03]  /*1f420*/  IADD3 R105, P4, PT, R36, R105, RZ ;  /* 0x0000006924697210 */ /* 0x008fc60007f9e0ff */
[----:B------:R-:W-:Y:S04]  /*1f430*/  STL [R1+0x270], R54 ;  /* 0x0002703601007387 */ /* 0x000fe80000100800 */
[----:B------:R-:W-:Y:S04]  /*1f440*/  STL [R1+0x280], R98 ;  /* 0x0002806201007387 */ /* 0x000fe80000100800 */
[----:B------:R-:W-:Y:S01]  /*1f450*/  STL [R1+0x278], R105 ;  /* 0x0002786901007387 */ /* 0x000fe20000100800 */
[C---:B------:R-:W-:Y:S02]  /*1f460*/  IMAD.X R55, R38.reuse, 0x1, R55, P5 ;  /* 0x0000000126377824 */ /* 0x040fe400028e0637 */
[----:B------:R-:W-:-:S03]  /*1f470*/  IMAD.X R106, R38, 0x1, R106, P4 ;  /* 0x00000001266a7824 */ /* 0x000fc600020e066a */
[----:B------:R3:W-:Y:S01]  /*1f480*/  STL [R1+0x26c], R55 ;  /* 0x00026c3701007387 */ /* 0x0007e20000100800 */
[----:B------:R-:W-:-:S03]  /*1f490*/  IMAD.X R100, R38, 0x1, R100, P3 ;  /* 0x0000000126647824 */ /* 0x000fc600018e0664 */
[----:B------:R4:W-:Y:S04]  /*1f4a0*/  STL [R1+0x274], R106 ;  /* 0x0002746a01007387 */ /* 0x0009e80000100800 */
[----:B0-----:R-:W2:Y:S04]  /*1f4b0*/  LDL.LU R99, [R1+0x2f0] ;  /* 0x0002f00001637983 */ /* 0x001ea80000300800 */
[----:B------:R-:W2:Y:S04]  /*1f4c0*/  LDL.LU R108, [R1+0x2f8] ;  /* 0x0002f800016c7983 */ /* 0x000ea80000300800 */
[----:B------:R0:W-:Y:S04]  /*1f4d0*/  STL [R1+0x27c], R100 ;  /* 0x00027c6401007387 */ /* 0x0001e80000100800 */
[----:B-1----:R-:W2:Y:S04]  /*1f4e0*/  LDL.LU R109, [R1+0x2ec] ;  /* 0x0002ec00016d7983 */ /* 0x002ea80000300800 */
[----:B------:R-:W2:Y:S04]  /*1f4f0*/  LDL.LU R113, [R1+0x2f4] ;  /* 0x0002f40001717983 */ /* 0x000ea80000300800 */
[----:B------:R3:W2:Y:S02]  /*1f500*/  @!P2 LDG.E.U8 R51, desc[UR18][R54.64] ;  /* 0x000000123633a981 */ /* 0x0006a4000c1e1100 */
[----:B---3--:R-:W-:-:S02]  /*1f510*/  @!P2 IMAD.MOV.U32 R55, RZ, RZ, R106 ;  /* 0x000000ffff37a224 */ /* 0x008fc400078e006a */
[----:B----4-:R-:W3:Y:S01]  /*1f520*/  LDL.LU R106, [R1+0x2fc] ;  /* 0x0002fc00016a7983 */ /* 0x010ee20000300800 */
[----:B------:R-:W-:Y:S01]  /*1f530*/  PRMT R50, RZ, 0x7610, R50 ;  /* 0x00007610ff327816 */ /* 0x000fe20000000032 */
[----:B------:R-:W-:-:S05]  /*1f540*/  @!P2 IMAD.MOV.U32 R54, RZ, RZ, R105 ;  /* 0x000000ffff36a224 */ /* 0x000fca00078e0069 */
[----:B------:R1:W4:Y:S01]  /*1f550*/  @!P2 LDG.E.U8 R50, desc[UR18][R52.64] ;  /* 0x000000123432a981 */ /* 0x000322000c1e1100 */
[----:B--2---:R-:W-:Y:S02]  /*1f560*/  IADD3 R101, P3, PT, R36, R101, RZ ;  /* 0x0000006524657210 */ /* 0x004fe40007f7e0ff */
[----:B-1----:R-:W-:Y:S02]  /*1f570*/  PRMT R52, RZ, 0x7610, R52 ;  /* 0x00007610ff347816 */ /* 0x002fe40000000034 */
[----:B------:R-:W-:-:S04]  /*1f580*/  PRMT R53, RZ, 0x7610, R53 ;  /* 0x00007610ff357816 */ /* 0x000fc80000000035 */
[----:B------:R1:W2:Y:S01]  /*1f590*/  @!P2 LDG.E.U8 R52, desc[UR18][R54.64] ;  /* 0x000000123634a981 */ /* 0x0002a2000c1e1100 */
[C---:B------:R-:W-:Y:S02]  /*1f5a0*/  IADD3 R58, P5, PT, R36.reuse, R58, RZ ;  /* 0x0000003a243a7210 */ /* 0x040fe40007fbe0ff */
[----:B------:R-:W-:Y:S01]  /*1f5b0*/  IADD3 R104, P4, PT, R36, R104, RZ ;  /* 0x0000006824687210 */ /* 0x000fe20007f9e0ff */
[----:B-1----:R-:W-:Y:S02]  /*1f5c0*/  @!P2 IMAD.MOV.U32 R54, RZ, RZ, R98 ;  /* 0x000000ffff36a224 */ /* 0x002fe400078e0062 */
[----:B------:R-:W-:Y:S02]  /*1f5d0*/  @!P2 IMAD.MOV.U32 R55, RZ, RZ, R100 ;  /* 0x000000ffff37a224 */ /* 0x000fe400078e0064 */
[----:B0-----:R-:W2:Y:S04]  /*1f5e0*/  LDL.LU R100, [R1+0x338] ;  /* 0x0003380001647983 */ /* 0x001ea80000300800 */
[----:B------:R0:W-:Y:S04]  /*1f5f0*/  STL [R1+0x2b0], R58 ;  /* 0x0002b03a01007387 */ /* 0x0001e80000100800 */
[----:B------:R1:W4:Y:S01]  /*1f600*/  @!P2 LDG.E.U8 R53, desc[UR18][R54.64] ;  /* 0x000000123635a981 */ /* 0x000322000c1e1100 */
[----:B------:R-:W-:-:S03]  /*1f610*/  IMAD.X R59, R38, 0x1, R59, P5 ;  /* 0x00000001263b7824 */ /* 0x000fc600028e063b */
[----:B------:R-:W-:Y:S01]  /*1f620*/  STL [R1+0x2c0], R101 ;  /* 0x0002c06501007387 */ /* 0x000fe20000100800 */
[----:B------:R-:W-:-:S03]  /*1f630*/  IMAD.X R107, R38, 0x1, R107, P4 ;  /* 0x00000001266b7824 */ /* 0x000fc600020e066b */
[----:B------:R-:W-:Y:S01]  /*1f640*/  STL [R1+0x2b8], R104 ;  /* 0x0002b86801007387 */ /* 0x000fe20000100800 */
[----:B-1----:R-:W-:Y:S01]  /*1f650*/  PRMT R54, RZ, 0x7610, R54 ;  /* 0x00007610ff367816 */ /* 0x002fe20000000036 */
[----:B------:R-:W-:Y:S02]  /*1f660*/  IMAD.X R103, R38, 0x1, R103, P3 ;  /* 0x0000000126677824 */ /* 0x000fe400018e0667 */
[----:B------:R1:W-:Y:S04]  /*1f670*/  STL [R1+0x2ac], R59 ;  /* 0x0002ac3b01007387 */ /* 0x0003e80000100800 */
[----:B------:R0:W-:Y:S01]  /*1f680*/  STL [R1+0x2b4], R107 ;  /* 0x0002b46b01007387 */ /* 0x0001e20000100800 */
[----:B------:R-:W-:-:S03]  /*1f690*/  PRMT R55, RZ, 0x7610, R55 ;  /* 0x00007610ff377816 */ /* 0x000fc60000000037 */
[----:B------:R-:W4:Y:S04]  /*1f6a0*/  LDL.LU R98, [R1+0x328] ;  /* 0x0003280001627983 */ /* 0x000f280000300800 */
[----:B------:R-:W4:Y:S04]  /*1f6b0*/  LDL.LU R105, [R1+0x330] ;  /* 0x0003300001697983 */ /* 0x000f280000300800 */
[----:B------:R0:W4:Y:S04]  /*1f6c0*/  @!P2 LDG.E.U8 R54, desc[UR18][R58.64] ;  /* 0x000000123a36a981 */ /* 0x000128000c1e1100 */
[----:B------:R1:W-:Y:S01]  /*1f6d0*/  STL [R1+0x2bc], R103 ;  /* 0x0002bc6701007387 */ /* 0x0003e20000100800 */
[----:B0-----:R-:W-:-:S02]  /*1f6e0*/  @!P2 IMAD.MOV.U32 R58, RZ, RZ, R104 ;  /* 0x000000ffff3aa224 */ /* 0x001fc400078e0068 */
[----:B-1----:R-:W-:Y:S01]  /*1f6f0*/  @!P2 IMAD.MOV.U32 R59, RZ, RZ, R107 ;  /* 0x000000ffff3ba224 */ /* 0x002fe200078e006b */
[----:B------:R-:W4:Y:S04]  /*1f700*/  LDL.LU R104, [R1+0x324] ;  /* 0x0003240001687983 */ /* 0x000f280000300800 */
[----:B------:R-:W4:Y:S04]  /*1f710*/  LDL.LU R107, [R1+0x32c] ;  /* 0x00032c00016b7983 */ /* 0x000f280000300800 */
[----:B------:R0:W4:Y:S02]  /*1f720*/  @!P2 LDG.E.U8 R55, desc[UR18][R58.64] ;  /* 0x000000123a37a981 */ /* 0x000124000c1e1100 */
[----:B0-----:R-:W-:-:S02]  /*1f730*/  @!P2 IMAD.MOV.U32 R59, RZ, RZ, R103 ;  /* 0x000000ffff3ba224 */ /* 0x001fc400078e0067 */
[----:B------:R-:W4:Y:S01]  /*1f740*/  LDL.LU R103, [R1+0x334] ;  /* 0x0003340001677983 */ /* 0x000f220000300800 */
[----:B------:R-:W-:Y:S01]  /*1f750*/  PRMT R56, RZ, 0x7610, R56 ;  /* 0x00007610ff387816 */ /* 0x000fe20000000038 */
[----:B------:R-:W-:Y:S01]  /*1f760*/  @!P2 IMAD.MOV.U32 R58, RZ, RZ, R101 ;  /* 0x000000ffff3aa224 */ /* 0x000fe200078e0065 */
[----:B------:R-:W-:Y:S01]  /*1f770*/  IADD3 R102, P3, PT, R36, R102, RZ ;  /* 0x0000006624667210 */ /* 0x000fe20007f7e0ff */
[----:B------:R-:W4:Y:S01]  /*1f780*/  LDL.LU R101, [R1+0x370] ;  /* 0x0003700001657983 */ /* 0x000f220000300800 */
[----:B------:R-:W-:-:S03]  /*1f790*/  PRMT R57, RZ, 0x7610, R57 ;  /* 0x00007610ff397816 */ /* 0x000fc60000000039 */
[----:B------:R0:W4:Y:S01]  /*1f7a0*/  @!P2 LDG.E.U8 R56, desc[UR18][R58.64] ;  /* 0x000000123a38a981 */ /* 0x000122000c1e1100 */
[----:B------:R-:W-:Y:S02]  /*1f7b0*/  PRMT R60, RZ, 0x7610, R60 ;  /* 0x00007610ff3c7816 */ /* 0x000fe4000000003c */
[C---:B------:R-:W-:Y:S02]  /*1f7c0*/  IADD3 R99, P5, PT, R36.reuse, R99, RZ ;  /* 0x0000006324637210 */ /* 0x040fe40007fbe0ff */
[----:B------:R-:W-:-:S03]  /*1f7d0*/  IADD3 R108, P4, PT, R36, R108, RZ ;  /* 0x0000006c246c7210 */ /* 0x000fc60007f9e0ff */
[----:B------:R1:W-:Y:S01]  /*1f7e0*/  STL [R1+0x2f0], R99 ;  /* 0x0002f06301007387 */ /* 0x0003e20000100800 */
[----:B0-----:R-:W-:-:S03]  /*1f7f0*/  @!P2 IMAD.MOV.U32 R58, RZ, RZ, R99 ;  /* 0x000000ffff3aa224 */ /* 0x001fc600078e0063 */
[----:B------:R-:W-:Y:S01]  /*1f800*/  STL [R1+0x300], R102 ;  /* 0x0003006601007387 */ /* 0x000fe20000100800 */
[----:B------:R-:W-:-:S03]  /*1f810*/  IMAD.X R109, R38, 0x1, R109, P5 ;  /* 0x00000001266d7824 */ /* 0x000fc600028e066d */
[----:B------:R-:W-:Y:S01]  /*1f820*/  STL [R1+0x2f8], R108 ;  /* 0x0002f86c01007387 */ /* 0x000fe20000100800 */
[----:B------:R-:W-:-:S03]  /*1f830*/  IMAD.X R113, R38, 0x1, R113, P4 ;  /* 0x0000000126717824 */ /* 0x000fc600020e0671 */
[----:B------:R0:W-:Y:S01]  /*1f840*/  STL [R1+0x2ec], R109 ;  /* 0x0002ec6d01007387 */ /* 0x0001e20000100800 */
[----:B------:R-:W-:-:S03]  /*1f850*/  @!P2 IMAD.MOV.U32 R59, RZ, RZ, R109 ;  /* 0x000000ffff3ba224 */ /* 0x000fc600078e006d */
[----:B------:R3:W-:Y:S04]  /*1f860*/  STL [R1+0x2f4], R113 ;  /* 0x0002f47101007387 */ /* 0x0007e80000100800 */
[----:B-1----:R-:W4:Y:S04]  /*1f870*/  LDL.LU R99, [R1+0x340] ;  /* 0x0003400001637983 */ /* 0x002f280000300800 */
[----:B0-----:R-:W4:Y:S01]  /*1f880*/  LDL.LU R109, [R1+0x368] ;  /* 0x00036800016d7983 */ /* 0x001f220000300800 */
[----:B---3--:R-:W-:-:S03]  /*1f890*/  IMAD.X R106, R38, 0x1, R106, P3 ;  /* 0x00000001266a7824 */ /* 0x008fc600018e066a */
[----:B------:R0:W3:Y:S04]  /*1f8a0*/  @!P2 LDG.E.U8 R57, desc[UR18][R58.64] ;  /* 0x000000123a39a981 */ /* 0x0000e8000c1e1100 */
[----:B------:R1:W-:Y:S01]  /*1f8b0*/  STL [R1+0x2fc], R106 ;  /* 0x0002fc6a01007387 */ /* 0x0003e20000100800 */
[----:B0-----:R-:W-:Y:S02]  /*1f8c0*/  @!P2 IMAD.MOV.U32 R58, RZ, RZ, R108 ;  /* 0x000000ffff3aa224 */ /* 0x001fe400078e006c */
[----:B------:R-:W-:Y:S01]  /*1f8d0*/  @!P2 IMAD.MOV.U32 R59, RZ, RZ, R113 ;  /* 0x000000ffff3ba224 */ /* 0x000fe200078e0071 */
[----:B------:R-:W3:Y:S04]  /*1f8e0*/  LDL.LU R108, [R1+0x33c] ;  /* 0x00033c00016c7983 */ /* 0x000ee80000300800 */
[----:B------:R-:W3:Y:S04]  /*1f8f0*/  LDL.LU R113, [R1+0x364] ;  /* 0x0003640001717983 */ /* 0x000ee80000300800 */
[----:B------:R0:W3:Y:S02]  /*1f900*/  @!P2 LDG.E.U8 R60, desc[UR18][R58.64] ;  /* 0x000000123a3ca981 */ /* 0x0000e4000c1e1100 */
[----:B0-----:R-:W-:-:S02]  /*1f910*/  @!P2 IMAD.MOV.U32 R59, RZ, RZ, R106 ;  /* 0x000000ffff3ba224 */ /* 0x001fc400078e006a */
[----:B-1----:R-:W3:Y:S01]  /*1f920*/  LDL.LU R106, [R1+0x36c] ;  /* 0x00036c00016a7983 */ /* 0x002ee20000300800 */
[----:B------:R-:W-:Y:S01]  /*1f930*/  PRMT R61, RZ, 0x7610, R61 ;  /* 0x00007610ff3d7816 */ /* 0x000fe2000000003d */
[----:B------:R-:W-:Y:S01]  /*1f940*/  @!P2 IMAD.MOV.U32 R58, RZ, RZ, R102 ;  /* 0x000000ffff3aa224 */ /* 0x000fe200078e0066 */
[----:B--2---:R-:W-:Y:S01]  /*1f950*/  IADD3 R100, P3, PT, R36, R100, RZ ;  /* 0x0000006424647210 */ /* 0x004fe20007f7e0ff */
[----:B------:R-:W2:Y:S01]  /*1f960*/  LDL.LU R102, [R1+0x3a8] ;  /* 0x0003a80001667983 */ /* 0x000ea20000300800 */
[----:B------:R-:W-:-:S03]  /*1f970*/  PRMT R62, RZ, 0x7610, R62 ;  /* 0x00007610ff3e7816 */ /* 0x000fc6000000003e */
[----:B------:R0:W2:Y:S01]  /*1f980*/  @!P2 LDG.E.U8 R61, desc[UR18][R58.64] ;  /* 0x000000123a3da981 */ /* 0x0000a2000c1e1100 */
[----:B------:R-:W-:Y:S02]  /*1f990*/  PRMT R63, RZ, 0x7610, R63 ;  /* 0x00007610ff3f7816 */ /* 0x000fe4000000003f */
[C---:B----4-:R-:W-:Y:S02]  /*1f9a0*/  IADD3 R98, P5, PT, R36.reuse, R98, RZ ;  /* 0x0000006224627210 */ /* 0x050fe40007fbe0ff */
[----:B------:R-:W-:-:S03]  /*1f9b0*/  IADD3 R105, P4, PT, R36, R105, RZ ;  /* 0x0000006924697210 */ /* 0x000fc60007f9e0ff */
[----:B------:R1:W-:Y:S01]  /*1f9c0*/  STL [R1+0x328], R98 ;  /* 0x0003286201007387 */ /* 0x0003e20000100800 */
[----:B0-----:R-:W-:-:S03]  /*1f9d0*/  @!P2 IMAD.MOV.U32 R58, RZ, RZ, R98 ;  /* 0x000000ffff3aa224 */ /* 0x001fc600078e0062 */
[----:B------:R-:W-:Y:S04]  /*1f9e0*/  STL [R1+0x338], R100 ;  /* 0x0003386401007387 */ /* 0x000fe80000100800 */
[----:B------:R-:W-:Y:S01]  /*1f9f0*/  STL [R1+0x330], R105 ;  /* 0x0003306901007387 */ /* 0x000fe20000100800 */
[C---:B------:R-:W-:Y:S02]  /*1fa00*/  IMAD.X R104, R38.reuse, 0x1, R104, P5 ;  /* 0x0000000126687824 */ /* 0x040fe400028e0668 */
[----:B------:R-:W-:-:S03]  /*1fa10*/  IMAD.X R107, R38, 0x1, R107, P4 ;  /* 0x00000001266b7824 */ /* 0x000fc600020e066b */
[----:B------:R0:W-:Y:S01]  /*1fa20*/  STL [R1+0x324], R104 ;  /* 0x0003246801007387 */ /* 0x0001e20000100800 */
[----:B------:R-:W-:-:S03]  /*1fa30*/  @!P2 IMAD.MOV.U32 R59, RZ, RZ, R104 ;  /* 0x000000ffff3ba224 */ /* 0x000fc600078e0068 */
[----:B------:R4:W-:Y:S04]  /*1fa40*/  STL [R1+0x32c], R107 ;  /* 0x00032c6b01007387 */ /* 0x0009e80000100800 */
[----:B-1----:R-:W2:Y:S04]  /*1fa50*/  LDL.LU R98, [R1+0x378] ;  /* 0x0003780001627983 */ /* 0x002ea80000300800 */
[----:B0-----:R-:W2:Y:S01]  /*1fa60*/  LDL.LU R104, [R1+0x380] ;  /* 0x0003800001687983 */ /* 0x001ea20000300800 */
[----:B------:R-:W-:-:S03]  /*1fa70*/  IMAD.X R103, R38, 0x1, R103, P3 ;  /* 0x0000000126677824 */ /* 0x000fc600018e0667 */
[----:B------:R0:W2:Y:S04]  /*1fa80*/  @!P2 LDG.E.U8 R62, desc[UR18][R58.64] ;  /* 0x000000123a3ea981 */ /* 0x0000a8000c1e1100 */
[----:B------:R1:W-:Y:S01]  /*1fa90*/  STL [R1+0x334], R103 ;  /* 0x0003346701007387 */ /* 0x0003e20000100800 */
[----:B0-----:R-:W-:-:S03]  /*1faa0*/  @!P2 IMAD.MOV.U32 R58, RZ, RZ, R105 ;  /* 0x000000ffff3aa224 */ /* 0x001fc600078e0069 */
[----:B------:R-:W2:Y:S01]  /*1fab0*/  LDL.LU R105, [R1+0x374] ;  /* 0x0003740001697983 */ /* 0x000ea20000300800 */
[----:B------:R-:W-:-:S03]  /*1fac0*/  @!P2 IMAD.MOV.U32 R59, RZ, RZ, R107 ;  /* 0x000000ffff3ba224 */ /* 0x000fc600078e006b */
[----:B----4-:R-:W4:Y:S04]  /*1fad0*/  LDL.LU R107, [R1+0x37c] ;  /* 0x00037c00016b7983 */ /* 0x010f280000300800 */
[----:B------:R0:W4:Y:S01]  /*1fae0*/  @!P2 LDG.E.U8 R63, desc[UR18][R58.64] ;  /* 0x000000123a3fa981 */ /* 0x000122000c1e1100 */
[----:B------:R-:W-:Y:S02]  /*1faf0*/  PRMT R64, RZ, 0x7610, R64 ;  /* 0x00007610ff407816 */ /* 0x000fe40000000040 */
[----:B------:R-:W-:Y:S01]  /*1fb00*/  IADD3 R101, P3, PT, R36, R101, RZ ;  /* 0x0000006524657210 */ /* 0x000fe20007f7e0ff */
[----:B0-----:R-:W-:Y:S02]  /*1fb10*/  @!P2 IMAD.MOV.U32 R59, RZ, RZ, R103 ;  /* 0x000000ffff3ba224 */ /* 0x001fe400078e0067 */
[----:B-1----:R-:W4:Y:S01]  /*1fb20*/  LDL.LU R103, [R1+0x3a4] ;  /* 0x0003a40001677983 */ /* 0x002f220000300800 */
[----:B------:R-:W-:-:S03]  /*1fb30*/  @!P2 IMAD.MOV.U32 R58, RZ, RZ, R100 ;  /* 0x000000ffff3aa224 */ /* 0x000fc600078e0064 */
        /* <DEDUP_REMOVED lines=8> */
[----:B------:R-:W-:Y:S04]  /*1fbc0*/  STL [R1+0x370], R101 ;  /* 0x0003706501007387 */ /* 0x000fe80000100800 */
[----:B------:R-:W-:Y:S01]  /*1fbd0*/  STL [R1+0x368], R109 ;  /* 0x0003686d01007387 */ /* 0x000fe20000100800 */
[C---:B---3--:R-:W-:Y:S02]  /*1fbe0*/  IMAD.X R108, R38.reuse, 0x1, R108, P5 ;  /* 0x00000001266c7824 */ /* 0x048fe400028e066c */
[----:B------:R-:W-:-:S03]  /*1fbf0*/  IMAD.X R113, R38, 0x1, R113, P4 ;  /* 0x0000000126717824 */ /* 0x000fc600020e0671 */
[----:B------:R0:W-:Y:S01]  /*1fc00*/  STL [R1+0x33c], R108 ;  /* 0x00033c6c01007387 */ /* 0x0001e20000100800 */
[----:B------:R-:W-:-:S03]  /*1fc10*/  @!P2 IMAD.MOV.U32 R59, RZ, RZ, R108 ;  /* 0x000000ffff3ba224 */ /* 0x000fc600078e006c */
[----:B------:R3:W-:Y:S04]  /*1fc20*/  STL [R1+0x364], R113 ;  /* 0x0003647101007387 */ /* 0x0007e80000100800 */
[----:B-1----:R-:W4:Y:S04]  /*1fc30*/  LDL.LU R99, [R1+0x3b0] ;  /* 0x0003b00001637983 */ /* 0x002f280000300800 */
[----:B0-----:R-:W4:Y:S01]  /*1fc40*/  LDL.LU R108, [R1+0x3b8] ;  /* 0x0003b800016c7983 */ /* 0x001f220000300800 */
[----:B------:R-:W-:-:S03]  /*1fc50*/  IMAD.X R106, R38, 0x1, R106, P3 ;  /* 0x00000001266a7824 */ /* 0x000fc600018e066a */
[----:B------:R0:W4:Y:S04]  /*1fc60*/  @!P2 LDG.E.U8 R65, desc[UR18][R58.64] ;  /* 0x000000123a41a981 */ /* 0x000128000c1e1100 */
[----:B------:R1:W-:Y:S01]  /*1fc70*/  STL [R1+0x36c], R106 ;  /* 0x00036c6a01007387 */ /* 0x0003e20000100800 */
[----:B0-----:R-:W-:Y:S02]  /*1fc80*/  @!P2 IMAD.MOV.U32 R58, RZ, RZ, R109 ;  /* 0x000000ffff3aa224 */ /* 0x001fe400078e006d */
[----:B------:R-:W-:Y:S01]  /*1fc90*/  @!P2 IMAD.MOV.U32 R59, RZ, RZ, R113 ;  /* 0x000000ffff3ba224 */ /* 0x000fe200078e0071 */
[----:B------:R-:W4:Y:S04]  /*1fca0*/  LDL.LU R109, [R1+0x3ac] ;  /* 0x0003ac00016d7983 */ /* 0x000f280000300800 */
[----:B---3--:R-:W3:Y:S04]  /*1fcb0*/  LDL.LU R113, [R1+0x3b4] ;  /* 0x0003b40001717983 */ /* 0x008ee80000300800 */
        /* <DEDUP_REMOVED lines=10> */
[C---:B------:R-:W-:Y:S02]  /*1fd60*/  IADD3 R98, P5, PT, R36.reuse, R98, RZ ;  /* 0x0000006224627210 */ /* 0x040fe40007fbe0ff */
[----:B------:R-:W-:-:S03]  /*1fd70*/  IADD3 R104, P4, PT, R36, R104, RZ ;  /* 0x0000006824687210 */ /* 0x000fc60007f9e0ff */
[----:B0-----:R-:W-:Y:S01]  /*1fd80*/  @!P2 IMAD.MOV.U32 R58, RZ, RZ, R98 ;  /* 0x000000ffff3aa224 */ /* 0x001fe200078e0062 */
[----:B------:R0:W-:Y:S04]  /*1fd90*/  STL [R1+0x378], R98 ;  /* 0x0003786201007387 */ /* 0x0001e80000100800 */
[----:B------:R-:W-:Y:S01]  /*1fda0*/  STL [R1+0x3a8], R102 ;  /* 0x0003a86601007387 */ /* 0x000fe20000100800 */
[----:B------:R-:W-:-:S04]  /*1fdb0*/  IMAD.X R105, R38, 0x1, R105, P5 ;  /* 0x0000000126697824 */ /* 0x000fc800028e0669 */
[----:B------:R-:W-:Y:S02]  /*1fdc0*/  @!P2 IMAD.MOV.U32 R59, RZ, RZ, R105 ;  /* 0x000000ffff3ba224 */ /* 0x000fe400078e0069 */
[C---:B----4-:R-:W-:Y:S01]  /*1fdd0*/  IMAD.X R107, R38.reuse, 0x1, R107, P4 ;  /* 0x00000001266b7824 */ /* 0x050fe200020e066b */
[----:B------:R-:W-:Y:S04]  /*1fde0*/  STL [R1+0x380], R104 ;  /* 0x0003806801007387 */ /* 0x000fe80000100800 */
[----:B------:R1:W4:Y:S04]  /*1fdf0*/  @!P2 LDG.E.U8 R68, desc[UR18][R58.64] ;  /* 0x000000123a44a981 */ /* 0x000328000c1e1100 */
[----:B------:R0:W-:Y:S04]  /*1fe00*/  STL [R1+0x374], R105 ;  /* 0x0003746901007387 */ /* 0x0001e80000100800 */
[----:B------:R0:W-:Y:S01]  /*1fe10*/  STL [R1+0x37c], R107 ;  /* 0x00037c6b01007387 */ /* 0x0001e20000100800 */
[----:B------:R-:W-:-:S02]  /*1fe20*/  IMAD.X R103, R38, 0x1, R103, P3 ;  /* 0x0000000126677824 */ /* 0x000fc400018e0667 */
[----:B-1----:R-:W-:Y:S01]  /*1fe30*/  @!P2 IMAD.MOV.U32 R58, RZ, RZ, R104 ;  /* 0x000000ffff3aa224 */ /* 0x002fe200078e0068 */
[----:B0-----:R-:W4:Y:S01]  /*1fe40*/  LDL.LU R98, [R1+0x3e8] ;  /* 0x0003e80001627983 */ /* 0x001f220000300800 */
[----:B------:R-:W-:-:S03]  /*1fe50*/  @!P2 IMAD.MOV.U32 R59, RZ, RZ, R107 ;  /* 0x000000ffff3ba224 */ /* 0x000fc600078e006b */
[----:B------:R-:W4:Y:S04]  /*1fe60*/  LDL.LU R105, [R1+0x3f0] ;  /* 0x0003f00001697983 */ /* 0x000f280000300800 */
[----:B------:R0:W4:Y:S04]  /*1fe70*/  @!P2 LDG.E.U8 R69, desc[UR18][R58.64] ;  /* 0x000000123a45a981 */ /* 0x000128000c1e1100 */
[----:B------:R1:W-:Y:S01]  /*1fe80*/  STL [R1+0x3a4], R103 ;  /* 0x0003a46701007387 */ /* 0x0003e20000100800 */
[----:B0-----:R-:W-:-:S03]  /*1fe90*/  @!P2 IMAD.MOV.U32 R58, RZ, RZ, R102 ;  /* 0x000000ffff3aa224 */ /* 0x001fc600078e0066 */
[----:B------:R-:W4:Y:S04]  /*1fea0*/  LDL.LU R102, [R1+0x3e4] ;  /* 0x0003e40001667983 */ /* 0x000f280000300800 */
[----:B------:R-:W4:Y:S01]  /*1feb0*/  LDL.LU R107, [R1+0x3ec] ;  /* 0x0003ec00016b7983 */ /* 0x000f220000300800 */
[----:B------:R-:W-:-:S03]  /*1fec0*/  @!P2 IMAD.MOV.U32 R59, RZ, RZ, R103 ;  /* 0x000000ffff3ba224 */ /* 0x000fc600078e0067 */
[----:B-1----:R-:W4:Y:S01]  /*1fed0*/  LDL.LU R103, [R1+0x3f4] ;  /* 0x0003f40001677983 */ /* 0x002f220000300800 */
[----:B------:R-:W-:Y:S02]  /*1fee0*/  PRMT R70, RZ, 0x7610, R70 ;  /* 0x00007610ff467816 */ /* 0x000fe40000000046 */
        /* <DEDUP_REMOVED lines=11> */
[C---:B------:R-:W-:Y:S02]  /*1ffa0*/  IMAD.X R109, R38.reuse, 0x1, R109, P5 ;  /* 0x00000001266d7824 */ /* 0x040fe400028e066d */
[----:B---3--:R-:W-:-:S03]  /*1ffb0*/  IMAD.X R113, R38, 0x1, R113, P4 ;  /* 0x0000000126717824 */ /* 0x008fc600020e0671 */
        /* <DEDUP_REMOVED lines=32> */
[----:B------:R-:W-:Y:S02]  /*201c0*/  @!P2 IMAD.MOV.U32 R59, RZ, RZ, R102 ;  /* 0x000000ffff3ba224 */ /* 0x000fe400078e0066 */
[----:B------:R-:W-:Y:S01]  /*201d0*/  IMAD.X R103, R38, 0x1, R103, P3 ;  /* 0x0000000126677824 */ /* 0x000fe200018e0667 */
[----:B------:R4:W-:Y:S04]  /*201e0*/  STL [R1+0x3ec], R107 ;  /* 0x0003ec6b01007387 */ /* 0x0009e80000100800 */
[----:B-1----:R-:W2:Y:S04]  /*201f0*/  LDL.LU R98, [R1+0x438] ;  /* 0x0004380001627983 */ /* 0x002ea80000300800 */
[----:B------:R1:W2:Y:S04]  /*20200*/  @!P2 LDG.E.U8 R74, desc[UR18][R58.64] ;  /* 0x000000123a4aa981 */ /* 0x0002a8000c1e1100 */
[----:B0-----:R-:W2:Y:S04]  /*20210*/  LDL.LU R102, [R1+0x440] ;  /* 0x0004400001667983 */ /* 0x001ea80000300800 */
[----:B------:R0:W-:Y:S01]  /*20220*/  STL [R1+0x3f4], R103 ;  /* 0x0003f46701007387 */ /* 0x0001e20000100800 */
[----:B-1----:R-:W-:-:S02]  /*20230*/  @!P2 IMAD.MOV.U32 R58, RZ, RZ, R105 ;  /* 0x000000ffff3aa224 */ /* 0x002fc400078e0069 */
[----:B------:R-:W-:Y:S02]  /*20240*/  @!P2 IMAD.MOV.U32 R59, RZ, RZ, R107 ;  /* 0x000000ffff3ba224 */ /* 0x000fe400078e006b */
[----:B----4-:R-:W4:Y:S04]  /*20250*/  LDL.LU R107, [R1+0x434] ;  /* 0x00043400016b7983 */ /* 0x010f280000300800 */
[----:B------:R1:W4:Y:S04]  /*20260*/  @!P2 LDG.E.U8 R75, desc[UR18][R58.64] ;  /* 0x000000123a4ba981 */ /* 0x000328000c1e1100 */
[----:B------:R-:W4:Y:S01]  /*20270*/  LDL.LU R105, [R1+0x43c] ;  /* 0x00043c0001697983 */ /* 0x000f220000300800 */
[----:B-1----:R-:W-:-:S03]  /*20280*/  @!P2 IMAD.MOV.U32 R59, RZ, RZ, R103 ;  /* 0x000000ffff3ba224 */ /* 0x002fc600078e0067 */
[----:B0-----:R-:W4:Y:S01]  /*20290*/  LDL.LU R103, [R1+0x464] ;  /* 0x0004640001677983 */ /* 0x001f220000300800 */
[----:B------:R-:W-:Y:S01]  /*202a0*/  @!P2 IMAD.MOV.U32 R58, RZ, RZ, R101 ;  /* 0x000000ffff3aa224 */ /* 0x000fe200078e0065 */
[----:B------:R-:W-:Y:S02]  /*202b0*/  IADD3 R104, P3, PT, R36, R104, RZ ;  /* 0x0000006824687210 */ /* 0x000fe40007f7e0ff */
[----:B------:R-:W4:Y:S01]  /*202c0*/  LDL.LU R101, [R1+0x4e8] ;  /* 0x0004e80001657983 */ /* 0x000f220000300800 */
[----:B------:R-:W-:-:S03]  /*202d0*/  PRMT R77, RZ, 0x7610, R77 ;  /* 0x00007610ff4d7816 */ /* 0x000fc6000000004d */
[----:B------:R0:W4:Y:S01]  /*202e0*/  @!P2 LDG.E.U8 R76, desc[UR18][R58.64] ;  /* 0x000000123a4ca981 */ /* 0x000122000c1e1100 */
[-C--:B------:R-:W-:Y:S02]  /*202f0*/  @!P2 LOP3.LUT R83, R83, R82.reuse, RZ, 0x3c, !PT ;  /* 0x000000525353a212 */ /* 0x080fe400078e3cff */
[----:B------:R-:W-:Y:S02]  /*20300*/  PRMT R78, RZ, 0x7610, R78 ;  /* 0x00007610ff4e7816 */ /* 0x000fe4000000004e */
[C---:B------:R-:W-:Y:S02]  /*20310*/  @!P2 LOP3.LUT R82, R83.reuse, R82, RZ, 0x3c, !PT ;  /* 0x000000525352a212 */ /* 0x040fe400078e3cff */
[----:B------:R-:W-:Y:S02]  /*20320*/  PRMT R84, RZ, 0x7610, R84 ;  /* 0x00007610ff547816 */ /* 0x000fe40000000054 */
[----:B------:R-:W-:-:S05]  /*20330*/  @!P2 LOP3.LUT R83, R83, R82, RZ, 0x3c, !PT ;  /* 0x000000525353a212 */ /* 0x000fca00078e3cff */
[----:B------:R-:W4:Y:S01]  /*20340*/  @!P2 LDG.E.U8 R84, desc[UR18][R82.64] ;  /* 0x000000125254a981 */ /* 0x000f22000c1e1100 */
[C---:B------:R-:W-:Y:S02]  /*20350*/  IADD3 R99, P5, PT, R36.reuse, R99, RZ ;  /* 0x0000006324637210 */ /* 0x040fe40007fbe0ff */
[----:B------:R-:W-:-:S03]  /*20360*/  IADD3 R109, P4, PT, R36, R109, RZ ;  /* 0x0000006d246d7210 */ /* 0x000fc60007f9e0ff */
[----:B------:R-:W-:Y:S01]  /*20370*/  STL [R1+0x400], R99 ;  /* 0x0004006301007387 */ /* 0x000fe20000100800 */
[----:B0-----:R-:W-:-:S03]  /*20380*/  @!P2 IMAD.MOV.U32 R58, RZ, RZ, R99 ;  /* 0x000000ffff3aa224 */ /* 0x001fc600078e0063 */
[----:B------:R-:W-:Y:S04]  /*20390*/  STL [R1+0x430], R104 ;  /* 0x0004306801007387 */ /* 0x000fe80000100800 */
[----:B------:R-:W-:Y:S01]  /*203a0*/  STL [R1+0x428], R109 ;  /* 0x0004286d01007387 */ /* 0x000fe20000100800 */
[C---:B------:R-:W-:Y:S02]  /*203b0*/  IMAD.X R108, R38.reuse, 0x1, R108, P5 ;  /* 0x00000001266c7824 */ /* 0x040fe400028e066c */
[----:B---3--:R-:W-:-:S03]  /*203c0*/  IMAD.X R113, R38, 0x1, R113, P4 ;  /* 0x0000000126717824 */ /* 0x008fc600020e0671 */
[----:B------:R0:W-:Y:S01]  /*203d0*/  STL [R1+0x3fc], R108 ;  /* 0x0003fc6c01007387 */ /* 0x0001e20000100800 */
[----:B------:R-:W-:-:S03]  /*203e0*/  @!P2 IMAD.MOV.U32 R59, RZ, RZ, R108 ;  /* 0x000000ffff3ba224 */ /* 0x000fc600078e006c */
[----:B------:R-:W-:Y:S04]  /*203f0*/  STL [R1+0x424], R113 ;  /* 0x0004247101007387 */ /* 0x000fe80000100800 */
[----:B------:R1:W3:Y:S04]  /*20400*/  @!P2 LDG.E.U8 R77, desc[UR18][R58.64] ;  /* 0x000000123a4da981 */ /* 0x0002e8000c1e1100 */
[----:B0-----:R-:W3:Y:S01]  /*20410*/  LDL.LU R108, [R1+0x470] ;  /* 0x00047000016c7983 */ /* 0x001ee20000300800 */
[----:B------:R-:W-:-:S03]  /*20420*/  IMAD.X R106, R38, 0x1, R106, P3 ;  /* 0x00000001266a7824 */ /* 0x000fc600018e066a */
[----:B------:R-:W3:Y:S01]  /*20430*/  LDL.LU R99, [R1+0x4a8] ;  /* 0x0004a80001637983 */ /* 0x000ee20000300800 */
[----:B-1----:R-:W-:Y:S02]  /*20440*/  @!P2 IMAD.MOV.U32 R58, RZ, RZ, R109 ;  /* 0x000000ffff3aa224 */ /* 0x002fe400078e006d */
[----:B------:R-:W-:Y:S01]  /*20450*/  @!P2 IMAD.MOV.U32 R59, RZ, RZ, R113 ;  /* 0x000000ffff3ba224 */ /* 0x000fe200078e0071 */
[----:B------:R0:W-:Y:S04]  /*20460*/  STL [R1+0x42c], R106 ;  /* 0x00042c6a01007387 */ /* 0x0001e80000100800 */
[----:B------:R-:W3:Y:S04]  /*20470*/  LDL.LU R109, [R1+0x46c] ;  /* 0x00046c00016d7983 */ /* 0x000ee80000300800 */
[----:B------:R1:W3:Y:S02]  /*20480*/  @!P2 LDG.E.U8 R78, desc[UR18][R58.64] ;  /* 0x000000123a4ea981 */ /* 0x0002e4000c1e1100 */
[----:B-1----:R-:W-:-:S02]  /*20490*/  @!P2 IMAD.MOV.U32 R59, RZ, RZ, R106 ;  /* 0x000000ffff3ba224 */ /* 0x002fc400078e006a */
[----:B------:R-:W-:Y:S01]  /*204a0*/  @!P2 IMAD.MOV.U32 R58, RZ, RZ, R104 ;  /* 0x000000ffff3aa224 */ /* 0x000fe200078e0068 */
[----:B0-----:R-:W3:Y:S04]  /*204b0*/  LDL.LU R106, [R1+0x4a4] ;  /* 0x0004a400016a7983 */ /* 0x001ee80000300800 */
[----:B------:R-:W3:Y:S01]  /*204c0*/  LDL.LU R104, [R1+0x4e4] ;  /* 0x0004e40001687983 */ /* 0x000ee20000300800 */
[----:B------:R-:W-:Y:S02]  /*204d0*/  PRMT R79, RZ, 0x7610, R79 ;  /* 0x00007610ff4f7816 */ /* 0x000fe4000000004f */
[----:B--2---:R-:W-:Y:S02]  /*204e0*/  IADD3 R100, P3, PT, R36, R100, RZ ;  /* 0x0000006424647210 */ /* 0x004fe40007f7e0ff */
[----:B------:R-:W-:-:S02]  /*204f0*/  PRMT R80, RZ, 0x7610, R80 ;  /* 0x00007610ff507816 */ /* 0x000fc40000000050 */
[----:B------:R0:W2:Y:S01]  /*20500*/  @!P2 LDG.E.U8 R79, desc[UR18][R58.64] ;  /* 0x000000123a4fa981 */ /* 0x0000a2000c1e1100 */
[----:B------:R-:W-:Y:S02]  /*20510*/  PRMT R81, RZ, 0x7610, R81 ;  /* 0x00007610ff517816 */ /* 0x000fe40000000051 */
[----:B------:R-:W-:Y:S02]  /*20520*/  PRMT R82, RZ, 0x7610, R82 ;  /* 0x00007610ff527816 */ /* 0x000fe40000000052 */
[C---:B------:R-:W-:Y:S02]  /*20530*/  IADD3 R98, P5, PT, R36.reuse, R98, RZ ;  /* 0x0000006224627210 */ /* 0x040fe40007fbe0ff */
[----:B------:R-:W-:-:S03]  /*20540*/  IADD3 R102, P4, PT, R36, R102, RZ ;  /* 0x0000006624667210 */ /* 0x000fc60007f9e0ff */
[----:B------:R1:W-:Y:S01]  /*20550*/  STL [R1+0x438], R98 ;  /* 0x0004386201007387 */ /* 0x0003e20000100800 */
[----:B0-----:R-:W-:-:S03]  /*20560*/  @!P2 IMAD.MOV.U32 R58, RZ, RZ, R98 ;  /* 0x000000ffff3aa224 */ /* 0x001fc600078e0062 */
[----:B------:R-:W-:Y:S01]  /*20570*/  STL [R1+0x468], R100 ;  /* 0x0004686401007387 */ /* 0x000fe20000100800 */
[----:B----4-:R-:W-:-:S03]  /*20580*/  IMAD.X R107, R38, 0x1, R107, P5 ;  /* 0x00000001266b7824 */ /* 0x010fc600028e066b */
[----:B------:R-:W-:Y:S01]  /*20590*/  STL [R1+0x440], R102 ;  /* 0x0004406601007387 */ /* 0x000fe20000100800 */
[----:B------:R-:W-:Y:S02]  /*205a0*/  @!P2 IMAD.MOV.U32 R59, RZ, RZ, R107 ;  /* 0x000000ffff3ba224 */ /* 0x000fe400078e006b */
[C---:B------:R-:W-:Y:S01]  /*205b0*/  IMAD.X R105, R38.reuse, 0x1, R105, P4 ;  /* 0x0000000126697824 */ /* 0x040fe200020e0669 */
[----:B------:R-:W-:Y:S04]  /*205c0*/  STL [R1+0x434], R107 ;  /* 0x0004346b01007387 */ /* 0x000fe80000100800 */
[----:B------:R0:W-:Y:S01]  /*205d0*/  STL [R1+0x43c], R105 ;  /* 0x00043c6901007387 */ /* 0x0001e20000100800 */
[----:B------:R-:W-:-:S03]  /*205e0*/  IMAD.X R103, R38, 0x1, R103, P3 ;  /* 0x0000000126677824 */ /* 0x000fc600018e0667 */
[----:B-1----:R-:W4:Y:S04]  /*205f0*/  LDL.LU R98, [R1+0x4b0] ;  /* 0x0004b00001627983 */ /* 0x002f280000300800 */
[----:B------:R1:W2:Y:S04]  /*20600*/  @!P2 LDG.E.U8 R80, desc[UR18][R58.64] ;  /* 0x000000123a50a981 */ /* 0x0002a8000c1e1100 */
[----:B------:R0:W-:Y:S01]  /*20610*/  STL [R1+0x464], R103 ;  /* 0x0004646701007387 */ /* 0x0001e20000100800 */
[----:B-1----:R-:W-:Y:S02]  /*20620*/  @!P2 IMAD.MOV.U32 R58, RZ, RZ, R102 ;  /* 0x000000ffff3aa224 */ /* 0x002fe400078e0066 */
[----:B------:R-:W-:-:S02]  /*20630*/  @!P2 IMAD.MOV.U32 R59, RZ, RZ, R105 ;  /* 0x000000ffff3ba224 */ /* 0x000fc400078e0069 */
[----:B0-----:R-:W2:Y:S04]  /*20640*/  LDL.LU R105, [R1+0x520] ;  /* 0x0005200001697983 */ /* 0x001ea80000300800 */
[----:B------:R-:W2:Y:S04]  /*20650*/  LDL.LU R102, [R1+0x478] ;  /* 0x0004780001667983 */ /* 0x000ea80000300800 */
[----:B------:R0:W2:Y:S04]  /*20660*/  @!P2 LDG.E.U8 R81, desc[UR18][R58.64] ;  /* 0x000000123a51a981 */ /* 0x0000a8000c1e1100 */
[----:B------:R-:W2:Y:S01]  /*20670*/  LDL.LU R107, [R1+0x51c] ;  /* 0x00051c00016b7983 */ /* 0x000ea20000300800 */
[----:B0-----:R-:W-:-:S02]  /*20680*/  @!P2 IMAD.MOV.U32 R59, RZ, RZ, R103 ;  /* 0x000000ffff3ba224 */ /* 0x001fc400078e0067 */
[----:B------:R-:W-:Y:S01]  /*20690*/  @!P2 IMAD.MOV.U32 R58, RZ, RZ, R100 ;  /* 0x000000ffff3aa224 */ /* 0x000fe200078e0064 */
[----:B------:R-:W2:Y:S04]  /*206a0*/  LDL.LU R103, [R1+0x474] ;  /* 0x0004740001677983 */ /* 0x000ea80000300800 */
[----:B------:R-:W2:Y:S01]  /*206b0*/  LDL.LU R100, [R1+0x4ac] ;  /* 0x0004ac0001647983 */ /* 0x000ea20000300800 */
[----:B------:R-:W-:Y:S02]  /*206c0*/  IADD3 R101, P3, PT, R36, R101, RZ ;  /* 0x0000006524657210 */ /* 0x000fe40007f7e0ff */
[----:B------:R-:W-:Y:S01]  /*206d0*/  PRMT R83, RZ, 0x7610, R83 ;  /* 0x00007610ff537816 */ /* 0x000fe20000000053 */
[----:B------:R0:W2:Y:S04]  /*206e0*/  @!P2 LDG.E.U8 R82, desc[UR18][R58.64] ;  /* 0x000000123a52a981 */ /* 0x0000a8000c1e1100 */
        /* <DEDUP_REMOVED lines=10> */
[----:B------:R1:W-:Y:S02]  /*20790*/  STS.U8 [R31+UR9+0xda00], R84 ;  /* 0x00da00541f007988 */ /* 0x0003e40008000009 */
[----:B-1----:R-:W-:-:S02]  /*207a0*/  PRMT R84, RZ, 0x7610, R84 ;  /* 0x00007610ff547816 */ /* 0x002fc40000000054 */
[----:B------:R-:W-:Y:S01]  /*207b0*/  STS.U8 [R31+UR9+0xd600], R116 ;  /* 0x00d600741f007988 */ /* 0x000fe20008000009 */
[C---:B---3--:R-:W-:Y:S02]  /*207c0*/  IADD3 R108, P5, PT, R36.reuse, R108, RZ ;  /* 0x0000006c246c7210 */ /* 0x048fe40007fbe0ff */
[----:B------:R-:W-:-:S03]  /*207d0*/  IADD3 R99, P4, PT, R36, R99, RZ ;  /* 0x0000006324637210 */ /* 0x000fc60007f9e0ff */
[----:B0-----:R-:W-:Y:S01]  /*207e0*/  @!P2 IMAD.MOV.U32 R58, RZ, RZ, R108 ;  /* 0x000000ffff3aa224 */ /* 0x001fe200078e006c */
[----:B------:R-:W-:Y:S01]  /*207f0*/  STL [R1+0x470], R108 ;  /* 0x0004706c01007387 */ /* 0x000fe20000100800 */
[----:B------:R-:W-:-:S03]  /*20800*/  IMAD.X R109, R38, 0x1, R109, P5 ;  /* 0x00000001266d7824 */ /* 0x000fc600028e066d */
[----:B------:R-:W-:Y:S01]  /*20810*/  STL [R1+0x4e8], R101 ;  /* 0x0004e86501007387 */ /* 0x000fe20000100800 */
[----:B------:R-:W-:-:S03]  /*20820*/  @!P2 IMAD.MOV.U32 R59, RZ, RZ, R109 ;  /* 0x000000ffff3ba224 */ /* 0x000fc600078e006d */
[----:B------:R0:W-:Y:S04]  /*20830*/  STL [R1+0x4a8], R99 ;  /* 0x0004a86301007387 */ /* 0x0001e80000100800 */
[----:B------:R-:W-:Y:S04]  /*20840*/  STL [R1+0x46c], R109 ;  /* 0x00046c6d01007387 */ /* 0x000fe80000100800 */
[----:B------:R1:W3:Y:S01]  /*20850*/  @!P2 LDG.E.U8 R83, desc[UR18][R58.64] ;  /* 0x000000123a53a981 */ /* 0x0002e2000c1e1100 */
[C---:B------:R-:W-:Y:S02]  /*20860*/  IMAD.X R106, R38.reuse, 0x1, R106, P4 ;  /* 0x00000001266a7824 */ /* 0x040fe400020e066a */
[----:B------:R-:W-:-:S03]  /*20870*/  IMAD.X R104, R38, 0x1, R104, P3 ;  /* 0x0000000126687824 */ /* 0x000fc600018e0668 */
[----:B------:R0:W-:Y:S01]  /*20880*/  STL [R1+0x4a4], R106 ;  /* 0x0004a46a01007387 */ /* 0x0001e20000100800 */
[----:B-1----:R-:W-:Y:S02]  /*20890*/  @!P2 IMAD.MOV.U32 R58, RZ, RZ, R99 ;  /* 0x000000ffff3aa224 */ /* 0x002fe400078e0063 */
[----:B------:R-:W-:Y:S01]  /*208a0*/  @!P2 IMAD.MOV.U32 R59, RZ, RZ, R106 ;  /* 0x000000ffff3ba224 */ /* 0x000fe200078e006a */
[----:B------:R1:W-:Y:S04]  /*208b0*/  STL [R1+0x4e4], R104 ;  /* 0x0004e46801007387 */ /* 0x0003e80000100800 */
[----:B0-----:R-:W3:Y:S04]  /*208c0*/  LDL.LU R99, [R1+0x4f0] ;  /* 0x0004f00001637983 */ /* 0x001ee80000300800 */
[----:B------:R-:W3:Y:S04]  /*208d0*/  LDL.LU R115, [R1+0x248] ;  /* 0x0002480001737983 */ /* 0x000ee80000300800 */
[----:B------:R0:W3:Y:S04]  /*208e0*/  @!P2 LDG.E.U8 R84, desc[UR18][R58.64] ;  /* 0x000000123a54a981 */ /* 0x0000e8000c1e1100 */
[----:B------:R-:W3:Y:S01]  /*208f0*/  LDL.LU R113, [R1+0x4b8] ;  /* 0x0004b80001717983 */ /* 0x000ee20000300800 */
[----:B0-----:R-:W-:-:S03]  /*20900*/  @!P2 IMAD.MOV.U32 R58, RZ, RZ, R101 ;  /* 0x000000ffff3aa224 */ /* 0x001fc600078e0065 */
[----:B------:R-:W3:Y:S04]  /*20910*/  LDL.LU R101, [R1+0x4ec] ;  /* 0x0004ec0001657983 */ /* 0x000ee80000300800 */
[----:B------:R-:W3:Y:S01]  /*20920*/  LDL.LU R116, [R1+0x244] ;  /* 0x0002440001747983 */ /* 0x000ee20000300800 */
[----:B------:R-:W-:-:S03]  /*20930*/  @!P2 IMAD.MOV.U32 R59, RZ, RZ, R104 ;  /* 0x000000ffff3ba224 */ /* 0x000fc600078e0068 */
[----:B------:R-:W3:Y:S04]  /*20940*/  LDL.LU R114, [R1+0x4b4] ;  /* 0x0004b40001727983 */ /* 0x000ee80000300800 */
[----:B------:R-:W3:Y:S04]  /*20950*/  LDL.LU R108, [R1+0x4f8] ;  /* 0x0004f800016c7983 */ /* 0x000ee80000300800 */
[----:B------:R-:W3:Y:S04]  /*20960*/  LDL.LU R106, [R1+0x23c] ;  /* 0x00023c00016a7983 */ /* 0x000ee80000300800 */
[----:B-1----:R-:W3:Y:S01]  /*20970*/  LDL.LU R104, [R1+0x480] ;  /* 0x0004800001687983 */ /* 0x002ee20000300800 */
[----:B------:R-:W-:-:S02]  /*20980*/  PRMT R85, RZ, 0x7610, R85 ;  /* 0x00007610ff557816 */ /* 0x000fc40000000055 */
[----:B------:R-:W-:-:S04]  /*20990*/  PRMT R87, RZ, 0x7610, R87 ;  /* 0x00007610ff577816 */ /* 0x000fc80000000057 */
[----:B------:R0:W3:Y:S01]  /*209a0*/  @!P2 LDG.E.U8 R85, desc[UR18][R58.64] ;  /* 0x000000123a55a981 */ /* 0x0000e2000c1e1100 */
[----:B------:R-:W-:Y:S02]  /*209b0*/  PRMT R86, RZ, 0x7610, R86 ;  /* 0x00007610ff567816 */ /* 0x000fe40000000056 */
[C---:B----4-:R-:W-:Y:S02]  /*209c0*/  IADD3 R98, P4, PT, R36.reuse, R98, RZ ;  /* 0x0000006224627210 */ /* 0x050fe40007f9e0ff */
[C---:B--2---:R-:W-:Y:S02]  /*209d0*/  IADD3 R105, P3, PT, R36.reuse, R105, RZ ;  /* 0x0000006924697210 */ /* 0x044fe40007f7e0ff */
[----:B------:R-:W-:-:S03]  /*209e0*/  IADD3 R102, P5, PT, R36, R102, RZ ;  /* 0x0000006624667210 */ /* 0x000fc60007fbe0ff */
[----:B------:R-:W-:Y:S04]  /*209f0*/  STL [R1+0x520], R105 ;  /* 0x0005206901007387 */ /* 0x000fe80000100800 */
[----:B------:R-:W-:Y:S01]  /*20a00*/  STL [R1+0x4b0], R98 ;  /* 0x0004b06201007387 */ /* 0x000fe20000100800 */
[----:B------:R-:W-:-:S03]  /*20a10*/  IMAD.X R107, R38, 0x1, R107, P3 ;  /* 0x00000001266b7824 */ /* 0x000fc600018e066b */
[----:B------:R-:W-:Y:S04]  /*20a20*/  STL [R1+0x478], R102 ;  /* 0x0004786601007387 */ /* 0x000fe80000100800 */
[----:B------:R1:W-:Y:S01]  /*20a30*/  STL [R1+0x51c], R107 ;  /* 0x00051c6b01007387 */ /* 0x0003e20000100800 */
[C---:B------:R-:W-:Y:S02]  /*20a40*/  IMAD.X R103, R38.reuse, 0x1, R103, P5 ;  /* 0x0000000126677824 */ /* 0x040fe400028e0667 */
[----:B------:R-:W-:-:S03]  /*20a50*/  IMAD.X R100, R38, 0x1, R100, P4 ;  /* 0x0000000126647824 */ /* 0x000fc600020e0664 */
[----:B------:R2:W-:Y:S04]  /*20a60*/  STL [R1+0x474], R103 ;  /* 0x0004746701007387 */ /* 0x0005e80000100800 */
[----:B------:R4:W-:Y:S04]  /*20a70*/  STL [R1+0x4ac], R100 ;  /* 0x0004ac6401007387 */ /* 0x0009e80000100800 */
[----:B------:R-:W3:Y:S01]  /*20a80*/  LDL.LU R109, [R1+0x4f4] ;  /* 0x0004f400016d7983 */ /* 0x000ee20000300800 */
[----:B0-----:R-:W-:Y:S02]  /*20a90*/  @!P2 IMAD.MOV.U32 R58, RZ, RZ, R105 ;  /* 0x000000ffff3aa224 */ /* 0x001fe400078e0069 */
[----:B------:R-:W-:-:S02]  /*20aa0*/  @!P2 IMAD.MOV.U32 R59, RZ, RZ, R107 ;  /* 0x000000ffff3ba224 */ /* 0x000fc400078e006b */
[----:B-1----:R-:W3:Y:S04]  /*20ab0*/  LDL.LU R107, [R1+0x238] ;  /* 0x00023800016b7983 */ /* 0x002ee80000300800 */
[----:B------:R0:W3:Y:S04]  /*20ac0*/  @!P2 LDG.E.U8 R87, desc[UR18][R58.64] ;  /* 0x000000123a57a981 */ /* 0x0000e8000c1e1100 */
[----:B------:R-:W3:Y:S01]  /*20ad0*/  LDL.LU R105, [R1+0x47c] ;  /* 0x00047c0001697983 */ /* 0x000ee20000300800 */
[----:B0-----:R-:W-:Y:S02]  /*20ae0*/  @!P2 IMAD.MOV.U32 R58, RZ, RZ, R102 ;  /* 0x000000ffff3aa224 */ /* 0x001fe400078e0066 */
[----:B------:R-:W-:-:S02]  /*20af0*/  @!P2 IMAD.MOV.U32 R59, RZ, RZ, R103 ;  /* 0x000000ffff3ba224 */ /* 0x000fc400078e0067 */
[----:B--2---:R-:W2:Y:S01]  /*20b00*/  LDL.LU R103, [R1+0x4bc] ;  /* 0x0004bc0001677983 */ /* 0x004ea20000300800 */
[----:B------:R-:W-:-:S03]  /*20b10*/  PRMT R88, RZ, 0x7610, R88 ;  /* 0x00007610ff587816 */ /* 0x000fc60000000058 */
[----:B------:R-:W2:Y:S04]  /*20b20*/  LDL.LU R102, [R1+0x4c0] ;  /* 0x0004c00001667983 */ /* 0x000ea80000300800 */
[----:B------:R0:W2:Y:S02]  /*20b30*/  @!P2 LDG.E.U8 R86, desc[UR18][R58.64] ;  /* 0x000000123a56a981 */ /* 0x0000a4000c1e1100 */
[----:B0-----:R-:W-:Y:S02]  /*20b40*/  @!P2 IMAD.MOV.U32 R59, RZ, RZ, R100 ;  /* 0x000000ffff3ba224 */ /* 0x001fe400078e0064 */
[----:B------:R-:W-:Y:S01]  /*20b50*/  @!P2 IMAD.MOV.U32 R58, RZ, RZ, R98 ;  /* 0x000000ffff3aa224 */ /* 0x000fe200078e0062 */
[----:B----4-:R-:W4:Y:S04]  /*20b60*/  LDL.LU R100, [R1+0x234] ;  /* 0x0002340001647983 */ /* 0x010f280000300800 */
[----:B------:R-:W4:Y:S04]  /*20b70*/  LDL.LU R98, [R1+0x230] ;  /* 0x0002300001627983 */ /* 0x000f280000300800 */
[----:B------:R0:W4:Y:S01]  /*20b80*/  @!P2 LDG.E.U8 R88, desc[UR18][R58.64] ;  /* 0x000000123a58a981 */ /* 0x000122000c1e1100 */
[----:B---3--:R-:W-:-:S02]  /*20b90*/  IADD3 R99, P4, PT, R36, R99, RZ ;  /* 0x0000006324637210 */ /* 0x008fc40007f9e0ff */
[----:B------:R-:W-:-:S03]  /*20ba0*/  IADD3 R115, P3, PT, R36, R115, RZ ;  /* 0x0000007324737210 */ /* 0x000fc60007f7e0ff */
[----:B------:R-:W-:Y:S01]  /*20bb0*/  STL [R1+0x4f0], R99 ;  /* 0x0004f06301007387 */ /* 0x000fe20000100800 */
[----:B------:R-:W-:-:S03]  /*20bc0*/  IADD3 R113, P5, PT, R36, R113, RZ ;  /* 0x0000007124717210 */ /* 0x000fc60007fbe0ff */
[----:B------:R-:W-:Y:S01]  /*20bd0*/  STL [R1+0x248], R115 ;  /* 0x0002487301007387 */ /* 0x000fe20000100800 */
[----:B------:R-:W-:-:S03]  /*20be0*/  IMAD.X R101, R38, 0x1, R101, P4 ;  /* 0x0000000126657824 */ /* 0x000fc600020e0665 */
[----:B------:R-:W-:Y:S01]  /*20bf0*/  STL [R1+0x4b8], R113 ;  /* 0x0004b87101007387 */ /* 0x000fe20000100800 */
[----:B------:R-:W-:-:S03]  /*20c00*/  IMAD.X R116, R38, 0x1, R116, P3 ;  /* 0x0000000126747824 */ /* 0x000fc600018e0674 */
[----:B------:R1:W-:Y:S01]  /*20c10*/  STL [R1+0x4ec], R101 ;  /* 0x0004ec6501007387 */ /* 0x0003e20000100800 */
[----:B0-----:R-:W-:-:S03]  /*20c20*/  @!P2 IMAD.MOV.U32 R59, RZ, RZ, R101 ;  /* 0x000000ffff3ba224 */ /* 0x001fc600078e0065 */
[----:B------:R0:W-:Y:S01]  /*20c30*/  STL [R1+0x244], R116 ;  /* 0x0002447401007387 */ /* 0x0001e20000100800 */
[----:B------:R-:W-:-:S03]  /*20c40*/  @!P2 IMAD.MOV.U32 R58, RZ, RZ, R99 ;  /* 0x000000ffff3aa224 */ /* 0x000fc600078e0063 */
[----:B-1----:R-:W3:Y:S04]  /*20c50*/  LDL.LU R101, [R1+0x228] ;  /* 0x0002280001657983 */ /* 0x002ee80000300800 */
[----:B------:R-:W3:Y:S01]  /*20c60*/  LDL.LU R99, [R1+0x22c] ;  /* 0x00022c0001637983 */ /* 0x000ee20000300800 */
[----:B------:R-:W-:Y:S02]  /*20c70*/  PRMT R90, RZ, 0x7610, R90 ;  /* 0x00007610ff5a7816 */ /* 0x000fe4000000005a */
[----:B------:R-:W-:Y:S01]  /*20c80*/  PRMT R91, RZ, 0x7610, R91 ;  /* 0x00007610ff5b7816 */ /* 0x000fe2000000005b */
[----:B------:R-:W-:-:S03]  /*20c90*/  IMAD.X R114, R38, 0x1, R114, P5 ;  /* 0x0000000126727824 */ /* 0x000fc600028e0672 */
[----:B------:R1:W3:Y:S01]  /*20ca0*/  @!P2 LDG.E.U8 R90, desc[UR18][R58.64] ;  /* 0x000000123a5aa981 */ /* 0x0002e2000c1e1100 */
[C---:B------:R-:W-:Y:S02]  /*20cb0*/  IADD3 R108, P4, PT, R36.reuse, R108, RZ ;  /* 0x0000006c246c7210 */ /* 0x040fe40007f9e0ff */
[----:B------:R-:W-:Y:S01]  /*20cc0*/  PRMT R89, RZ, 0x7610, R89 ;  /* 0x00007610ff597816 */ /* 0x000fe20000000059 */
[----:B-1----:R-:W-:Y:S02]  /*20cd0*/  @!P2 IMAD.MOV.U32 R58, RZ, RZ, R115 ;  /* 0x000000ffff3aa224 */ /* 0x002fe400078e0073 */
[----:B------:R-:W-:Y:S01]  /*20ce0*/  @!P2 IMAD.MOV.U32 R59, RZ, RZ, R116 ;  /* 0x000000ffff3ba224 */ /* 0x000fe200078e0074 */
[----:B------:R-:W-:-:S04]  /*20cf0*/  IADD3 R106, P3, PT, R36, R106, RZ ;  /* 0x0000006a246a7210 */ /* 0x000fc80007f7e0ff */
[----:B------:R1:W3:Y:S01]  /*20d00*/  @!P2 LDG.E.U8 R91, desc[UR18][R58.64] ;  /* 0x000000123a5ba981 */ /* 0x0002e2000c1e1100 */
[----:B------:R-:W-:Y:S01]  /*20d10*/  PRMT R93, RZ, 0x7610, R93 ;  /* 0x00007610ff5d7816 */ /* 0x000fe2000000005d */
[----:B-1----:R-:W-:Y:S02]  /*20d20*/  @!P2 IMAD.MOV.U32 R58, RZ, RZ, R113 ;  /* 0x000000ffff3aa224 */ /* 0x002fe400078e0071 */
[----:B------:R-:W-:Y:S01]  /*20d30*/  @!P2 IMAD.MOV.U32 R59, RZ, RZ, R114 ;  /* 0x000000ffff3ba224 */ /* 0x000fe200078e0072 */
[----:B------:R-:W-:-:S04]  /*20d40*/  IADD3 R104, P5, PT, R36, R104, RZ ;  /* 0x0000006824687210 */ /* 0x000fc80007fbe0ff */
[----:B------:R1:W3:Y:S01]  /*20d50*/  @!P2 LDG.E.U8 R89, desc[UR18][R58.64] ;  /* 0x000000123a59a981 */ /* 0x0002e2000c1e1100 */
[----:B------:R-:W-:Y:S01]  /*20d60*/  PRMT R94, RZ, 0x7610, R94 ;  /* 0x00007610ff5e7816 */ /* 0x000fe2000000005e */
[----:B-1----:R-:W-:Y:S01]  /*20d70*/  @!P2 IMAD.MOV.U32 R58, RZ, RZ, R108 ;  /* 0x000000ffff3aa224 */ /* 0x002fe200078e006c */
[----:B------:R-:W-:Y:S02]  /*20d80*/  PRMT R92, RZ, 0x7610, R92 ;  /* 0x00007610ff5c7816 */ /* 0x000fe4000000005c */
[----:B------:R-:W-:Y:S01]  /*20d90*/  PRMT R96, RZ, 0x7610, R96 ;  /* 0x00007610ff607816 */ /* 0x000fe20000000060 */
[----:B------:R-:W-:-:S04]  /*20da0*/  IMAD.X R109, R38, 0x1, R109, P4 ;  /* 0x00000001266d7824 */ /* 0x000fc800020e066d */
[----:B------:R-:W-:Y:S02]  /*20db0*/  @!P2 IMAD.MOV.U32 R59, RZ, RZ, R109 ;  /* 0x000000ffff3ba224 */ /* 0x000fe400078e006d */
[----:B------:R-:W-:-:S03]  /*20dc0*/  IMAD.X R107, R38, 0x1, R107, P3 ;  /* 0x00000001266b7824 */ /* 0x000fc600018e066b */
[----:B------:R1:W3:Y:S01]  /*20dd0*/  @!P2 LDG.E.U8 R93, desc[UR18][R58.64] ;  /* 0x000000123a5da981 */ /* 0x0002e2000c1e1100 */
[----:B------:R-:W-:Y:S02]  /*20de0*/  IMAD.X R105, R38, 0x1, R105, P5 ;  /* 0x0000000126697824 */ /* 0x000fe400028e0669 */
[----:B-1----:R-:W-:Y:S02]  /*20df0*/  @!P2 IMAD.MOV.U32 R58, RZ, RZ, R106 ;  /* 0x000000ffff3aa224 */ /* 0x002fe400078e006a */
[----:B------:R-:W-:-:S05]  /*20e00*/  @!P2 IMAD.MOV.U32 R59, RZ, RZ, R107 ;  /* 0x000000ffff3ba224 */ /* 0x000fca00078e006b */
[----:B------:R1:W3:Y:S01]  /*20e10*/  @!P2 LDG.E.U8 R94, desc[UR18][R58.64] ;  /* 0x000000123a5ea981 */ /* 0x0002e2000c1e1100 */
[----:B--2---:R-:W-:-:S05]  /*20e20*/  IADD3 R102, P5, PT, R36, R102, RZ ;  /* 0x0000006624667210 */ /* 0x004fca0007fbe0ff */
[----:B------:R-:W-:Y:S02]  /*20e30*/  IMAD.X R103, R38, 0x1, R103, P5 ;  /* 0x0000000126677824 */ /* 0x000fe400028e0667 */
[----:B-1----:R-:W-:Y:S02]  /*20e40*/  @!P2 IMAD.MOV.U32 R58, RZ, RZ, R104 ;  /* 0x000000ffff3aa224 */ /* 0x002fe400078e0068 */
[----:B------:R-:W-:-:S05]  /*20e50*/  @!P2 IMAD.MOV.U32 R59, RZ, RZ, R105 ;  /* 0x000000ffff3ba224 */ /* 0x000fca00078e0069 */
[----:B------:R1:W2:Y:S01]  /*20e60*/  @!P2 LDG.E.U8 R92, desc[UR18][R58.64] ;  /* 0x000000123a5ca981 */ /* 0x0002a2000c1e1100 */
[C---:B----4-:R-:W-:Y:S02]  /*20e70*/  IADD3 R100, P4, PT, R36.reuse, R100, RZ ;  /* 0x0000006424647210 */ /* 0x050fe40007f9e0ff */
[----:B------:R-:W-:Y:S02]  /*20e80*/  PRMT R97, RZ, 0x7610, R97 ;  /* 0x00007610ff617816 */ /* 0x000fe40000000061 */
[----:B------:R-:W-:Y:S01]  /*20e90*/  IADD3 R98, P3, PT, R36, R98, RZ ;  /* 0x0000006224627210 */ /* 0x000fe20007f7e0ff */
[----:B-1----:R-:W-:Y:S02]  /*20ea0*/  @!P2 IMAD.MOV.U32 R58, RZ, RZ, R102 ;  /* 0x000000ffff3aa224 */ /* 0x002fe400078e0066 */
[----:B------:R-:W-:-:S05]  /*20eb0*/  @!P2 IMAD.MOV.U32 R59, RZ, RZ, R103 ;  /* 0x000000ffff3ba224 */ /* 0x000fca00078e0067 */
[----:B------:R1:W4:Y:S01]  /*20ec0*/  @!P2 LDG.E.U8 R96, desc[UR18][R58.64] ;  /* 0x000000123a60a981 */ /* 0x000322000c1e1100 */
[----:B------:R-:W-:Y:S01]  /*20ed0*/  PRMT R95, RZ, 0x7610, R95 ;  /* 0x00007610ff5f7816 */ /* 0x000fe2000000005f */
[----:B-1----:R-:W-:Y:S02]  /*20ee0*/  @!P2 IMAD.MOV.U32 R58, RZ, RZ, R100 ;  /* 0x000000ffff3aa224 */ /* 0x002fe400078e0064 */
[----:B---3--:R-:W-:-:S04]  /*20ef0*/  IMAD.X R101, R38, 0x1, R101, P4 ;  /* 0x0000000126657824 */ /* 0x008fc800020e0665 */
[----:B------:R-:W-:Y:S02]  /*20f00*/  @!P2 IMAD.MOV.U32 R59, RZ, RZ, R101 ;  /* 0x000000ffff3ba224 */ /* 0x000fe400078e0065 */
[----:B------:R-:W-:-:S03]  /*20f10*/  IMAD.X R99, R38, 0x1, R99, P3 ;  /* 0x0000000126637824 */ /* 0x000fc600018e0663 */
[----:B------:R1:W3:Y:S02]  /*20f20*/  @!P2 LDG.E.U8 R97, desc[UR18][R58.64] ;  /* 0x000000123a61a981 */ /* 0x0002e4000c1e1100 */
[----:B-1----:R-:W-:Y:S02]  /*20f30*/  @!P2 IMAD.MOV.U32 R58, RZ, RZ, R98 ;  /* 0x000000ffff3aa224 */ /* 0x002fe400078e0062 */
[----:B------:R-:W-:-:S05]  /*20f40*/  @!P2 IMAD.MOV.U32 R59, RZ, RZ, R99 ;  /* 0x000000ffff3ba224 */ /* 0x000fca00078e0063 */
[----:B------:R-:W3:Y:S04]  /*20f50*/  @!P2 LDG.E.U8 R95, desc[UR18][R58.64] ;  /* 0x000000123a5fa981 */ /* 0x000ee8000c1e1100 */
[----:B------:R0:W-:Y:S04]  /*20f60*/  STL [R1+0x4b4], R114 ;  /* 0x0004b47201007387 */ /* 0x0001e80000100800 */
[----:B------:R0:W-:Y:S04]  /*20f70*/  STS.U8 [R31+UR9+0xc200], R153 ;  /* 0x00c200991f007988 */ /* 0x0001e80008000009 */
[----:B------:R0:W-:Y:S04]  /*20f80*/  STS.U8 [R31+UR9+0xc600], R144 ;  /* 0x00c600901f007988 */ /* 0x0001e80008000009 */
[----:B------:R0:W-:Y:S04]  /*20f90*/  STS.U8 [R31+UR9+0xca00], R137 ;  /* 0x00ca00891f007988 */ /* 0x0001e80008000009 */
[----:B------:R0:W-:Y:S04]  /*20fa0*/  STS.U8 [R31+UR9+0xce00], R129 ;  /* 0x00ce00811f007988 */ /* 0x0001e80008000009 */
[----:B------:R0:W-:Y:S04]  /*20fb0*/  STS.U8 [R31+UR9+0xd200], R122 ;  /* 0x00d2007a1f007988 */ /* 0x0001e80008000009 */
[----:B------:R0:W-:Y:S04]  /*20fc0*/  STL [R1+0x4f8], R108 ;  /* 0x0004f86c01007387 */ /* 0x0001e80000100800 */
        /* <DEDUP_REMOVED lines=56> */
[----:B--2---:R0:W-:Y:S04]  /*21350*/  STS.U8 [R34+UR9+0xf380], R92 ;  /* 0x00f3805c22007988 */ /* 0x0041e80008000009 */
[----:B----4-:R0:W-:Y:S04]  /*21360*/  STS.U8 [R34+UR9+0xf780], R96 ;  /* 0x00f7806022007988 */ /* 0x0101e80008000009 */
[----:B------:R0:W-:Y:S04]  /*21370*/  STL [R1+0x238], R107 ;  /* 0x0002386b01007387 */ /* 0x0001e80000100800 */
[----:B------:R0:W-:Y:S04]  /*21380*/  STL [R1+0x47c], R105 ;  /* 0x00047c6901007387 */ /* 0x0001e80000100800 */
[----:B------:R0:W-:Y:S04]  /*21390*/  STL [R1+0x4c0], R102 ;  /* 0x0004c06601007387 */ /* 0x0001e80000100800 */
[----:B------:R0:W-:Y:S04]  /*213a0*/  STL [R1+0x230], R98 ;  /* 0x0002306201007387 */ /* 0x0001e80000100800 */
[----:B---3--:R0:W-:Y:S04]  /*213b0*/  STS.U8 [R34+UR9+0xfb80], R97 ;  /* 0x00fb806122007988 */ /* 0x0081e80008000009 */
[----:B------:R0:W-:Y:S04]  /*213c0*/  STL [R1+0x234], R100 ;  /* 0x0002346401007387 */ /* 0x0001e80000100800 */
[----:B------:R0:W-:Y:S04]  /*213d0*/  STL [R1+0x4bc], R103 ;  /* 0x0004bc6701007387 */ /* 0x0001e80000100800 */
[----:B------:R0:W-:Y:S01]  /*213e0*/  STS.U8 [R34+UR9+0xff80], R95 ;  /* 0x00ff805f22007988 */ /* 0x0001e20008000009 */
[----:B------:R1:W-:Y:S06]  /*213f0*/  MEMBAR.ALL.CTA ;  /* 0x0000000000007992 */ /* 0x0003ec0000008000 */
[----:B-1----:R-:W1:Y:S04]  /*21400*/  FENCE.VIEW.ASYNC.S ;  /* 0x00000000000073c6 */ /* 0x002e680000000000 */
[----:B------:R0:W-:Y:S04]  /*21410*/  STL [R1+0x228], R101 ;  /* 0x0002286501007387 */ /* 0x0001e80000100800 */
[----:B------:R0:W-:Y:S01]  /*21420*/  STL [R1+0x22c], R99 ;  /* 0x00022c6301007387 */ /* 0x0001e20000100800 */
[----:B------:R-:W-:Y:S01]  /*21430*/  ULEA UR6, UR11, UR9, 0x3 ;  /* 0x000000090b067291 */ /* 0x000fe2000f8e18ff */
[----:B------:R-:W-:-:S03]  /*21440*/  UMOV UR4, UR5 ;  /* 0x0000000500047c82 */ /* 0x000fc60008000000 */
[----:B------:R-:W-:Y:S01]  /*21450*/  UIADD3 UR6, UPT, UPT, UR6, 0x10000, URZ ;  /* 0x0001000006067890 */ /* 0x000fe2000fffe0ff */
[----:B-1----:R-:W-:Y:S06]  /*21460*/  BAR.SYNC.DEFER_BLOCKING 0x0 ;  /* 0x0000000000007b1d */ /* 0x002fec0000010000 */
[----:B------:R-:W-:Y:S05]  /*21470*/  @P0 BRA `(.L_x_9) ;  /* 0x0000000000480947 */ /* 0x000fea0003800000 */
[----:B------:R-:W-:Y:S01]  /*21480*/  UMOV UR13, 0x40004040 ;  /* 0x40004040000d7882 */ /* 0x000fe20000000000 */
[----:B------:R-:W-:Y:S01]  /*21490*/  UMOV UR15, 0x40004040 ;  /* 0x40004040000f7882 */ /* 0x000fe20000000000 */
[----:B------:R-:W-:Y:S01]  /*214a0*/  UMOV UR16, 0x0 ;  /* 0x0000000000107882 */ /* 0x000fe20000000000 */
[----:B------:R-:W-:Y:S01]  /*214b0*/  UMOV UR17, 0x8208490 ;  /* 0x0820849000117882 */ /* 0x000fe20000000000 */
[----:B------:R-:W-:Y:S01]  /*214c0*/  UMOV UR32, 0x0 ;  /* 0x0000000000207882 */ /* 0x000fe20000000000 */
[----:B------:R-:W-:Y:S01]  /*214d0*/  UMOV UR33, 0x8208490 ;  /* 0x0820849000217882 */ /* 0x000fe20000000000 */
[----:B------:R-:W-:Y:S01]  /*214e0*/  UMOV UR34, 0x0 ;  /* 0x0000000000227882 */ /* 0x000fe20000000000 */
[----:B------:R-:W-:Y:S01]  /*214f0*/  UMOV UR35, 0x8208490 ;  /* 0x0820849000237882 */ /* 0x000fe20000000000 */
[----:B------:R-:W-:Y:S01]  /*21500*/  UMOV UR7, URZ ;  /* 0x000000ff00077c82 */ /* 0x000fe20008000000 */
[----:B------:R1:W-:Y:S01]  /*21510*/  UTCQMMA gdesc[UR12], gdesc[UR14], tmem[UR8], tmem[UR16], idesc[UR17], UPT ;  /* 0x00ff100e0c0075ea */ /* 0x0003e2000b800308 */
        /* <DEDUP_REMOVED lines=8> */
.L_x_9:
[----:B0-----:R-:W2:Y:S04]  /*215a0*/  LDL R40, [R1+0x7d4] ;  /* 0x0007d40001287983 */ /* 0x001ea80000100800 */
[----:B------:R-:W2:Y:S01]  /*215b0*/  LDL.LU R39, [R1+0x7c8] ;  /* 0x0007c80001277983 */ /* 0x000ea20000300800 */
[----:B------:R-:W-:-:S04]  /*215c0*/  UIADD3 UR11, UPT, UPT, UR11, 0x1, URZ ;  /* 0x000000010b0b7890 */ /* 0x000fc8000fffe0ff */
[----:B------:R-:W-:-:S04]  /*215d0*/  UISETP.GT.AND UP1, UPT, UR11, 0x1, UPT ;  /* 0x000000010b00788c */ /* 0x000fc8000bf24270 */
[----:B-1----:R-:W-:Y:S02]  /*215e0*/  USEL UR5, URZ, 0x1, !UP1 ;  /* 0x00000001ff057887 */ /* 0x002fe4000c800000 */
[----:B------:R-:W-:Y:S02]  /*215f0*/  USEL UR11, UR11, URZ, !UP1 ;  /* 0x000000ff0b0b7287 */ /* 0x000fe4000c800000 */
[----:B------:R-:W-:Y:S01]  /*21600*/  ULOP3.LUT UR5, UR4, UR5, URZ, 0x3c, !UPT ;  /* 0x0000000504057292 */ /* 0x000fe2000f8e3cff */
[----:B--2---:R-:W-:Y:S02]  /*21610*/  ISETP.NE.U32.AND P2, PT, R39, R40, PT ;  /* 0x000000282700720c */ /* 0x004fe40003f45070 */
[----:B------:R-:W2:Y:S01]  /*21620*/  LDL.LU R40, [R1+0x7cc] ;  /* 0x0007cc0001287983 */ /* 0x000ea20000300800 */
[----:B------:R-:W-:-:S03]  /*21630*/  IMAD.U32 R39, RZ, RZ, UR4 ;  /* 0x00000004ff277e24 */ /* 0x000fc6000f8e00ff */
[----:B--2---:R1:W-:Y:S07]  /*21640*/  STL [R1+0x7c8], R40 ;  /* 0x0007c82801007387 */ /* 0x0043ee0000100800 */
[----:B------:R-:W-:Y:S05]  /*21650*/  @P2 BRA `(.L_x_10) ;  /* 0xffffff4400c42947 */ /* 0x000fea000383ffff */
.L_x_7:
[----:B------:R-:W2:Y:S01]  /*21660*/  LDL.LU R43, [R1+0x8a4] ;  /* 0x0008a400012b7983 */ /* 0x000ea20000300800 */
[----:B0-----:R-:W0:Y:S01]  /*21670*/  LDC R44, c[0x0][0x3a0] ;  /* 0x0000e800ff2c7b82 */ /* 0x001e220000000800 */
[----:B------:R-:W3:Y:S02]  /*21680*/  LDCU UR5, c[0x0][0x3b8] ;  /* 0x00007700ff0577ac */ /* 0x000ee40008000800 */
[----:B------:R-:W4:Y:S01]  /*21690*/  LDL.LU R42, [R1+0x8e8] ;  /* 0x0008e800012a7983 */ /* 0x000f220000300800 */
[----:B------:R-:W2:Y:S03]  /*216a0*/  LDCU UR7, c[0x0][0x3b4] ;  /* 0x00007680ff0777ac */ /* 0x000ea60008000800 */
[----:B------:R-:W4:Y:S01]  /*216b0*/  LDL.LU R41, [R1+0x8e4] ;  /* 0x0008e40001297983 */ /* 0x000f220000300800 */
[----:B------:R-:W1:Y:S03]  /*216c0*/  LDCU.128 UR12, c[0x0][0x390] ;  /* 0x00007200ff0c77ac */ /* 0x000e660008000c00 */
[----:B-1----:R-:W4:Y:S01]  /*216d0*/  LDL.LU R40, [R1+0x8e0] ;  /* 0x0008e00001287983 */ /* 0x002f220000300800 */
[----:B---3-5:R-:W-:-:S04]  /*216e0*/  IMAD R4, R0, UR5, RZ ;  /* 0x0000000500047c24 */ /* 0x028fc8000f8e02ff */
[----:B------:R-:W-:Y:S02]  /*216f0*/  VIADD R5, R4, UR5 ;  /* 0x0000000504057c36 */ /* 0x000fe40008000000 */
[----:B0-----:R-:W-:Y:S02]  /*21700*/  VIADD R44, R44, 0x7f ;  /* 0x0000007f2c2c7836 */ /* 0x001fe40000000000 */
[----:B------:R-:W-:-:S03]  /*21710*/  VIADD R6, R5, UR5 ;  /* 0x0000000505067c36 */ /* 0x000fc60008000000 */
[----:B------:R-:W-:Y:S01]  /*21720*/  ISETP.GE.AND P6, PT, R44, 0x80, PT ;  /* 0x000000802c00780c */ /* 0x000fe20003fc6270 */
[----:B------:R-:W-:-:S04]  /*21730*/  VIADD R7, R6, UR5 ;  /* 0x0000000506077c36 */ /* 0x000fc80008000000 */
[----:B------:R-:W-:-:S04]  /*21740*/  VIADD R8, R7, UR5 ;  /* 0x0000000507087c36 */ /* 0x000fc80008000000 */
[----:B------:R-:W-:Y:S02]  /*21750*/  VIADD R9, R8, UR5 ;  /* 0x0000000508097c36 */ /* 0x000fe40008000000 */
[C---:B--2---:R-:W-:Y:S01]  /*21760*/  IMAD R2, R43.reuse, UR7, RZ ;  /* 0x000000072b027c24 */ /* 0x044fe2000f8e02ff */
[----:B------:R-:W-:-:S04]  /*21770*/  ISETP.GE.AND P2, PT, R43, UR14, PT ;  /* 0x0000000e2b007c0c */ /* 0x000fc8000bf46270 */
[----:B------:R-:W-:Y:S02]  /*21780*/  IADD3 R3, P4, PT, R2, UR12, RZ ;  /* 0x0000000c02037c10 */ /* 0x000fe4000ff9e0ff */
[----:B----4-:R-:W-:Y:S02]  /*21790*/  ISETP.LT.AND P5, PT, R42, UR15, !P2 ;  /* 0x0000000f2a007c0c */ /* 0x010fe4000d7a1270 */
[----:B------:R-:W-:Y:S02]  /*217a0*/  ISETP.LT.AND P0, PT, R41, UR15, !P2 ;  /* 0x0000000f29007c0c */ /* 0x000fe4000d701270 */
[----:B------:R-:W-:Y:S02]  /*217b0*/  LEA.HI.X.SX32 R2, R2, UR13, 0x1, P4 ;  /* 0x0000000d02027c11 */ /* 0x000fe4000a0f0eff */
[----:B------:R-:W-:Y:S01]  /*217c0*/  ISETP.LT.AND P3, PT, R40, UR15, !P2 ;  /* 0x0000000f28007c0c */ /* 0x000fe2000d761270 */
[----:B------:R-:W-:-:S12]  /*217d0*/  @!P6 BRA `(.L_x_11) ;  /* 0x000000000010e947 */ /* 0x000fd80003800000 */
[----:B------:R-:W-:-:S06]  /*217e0*/  USHF.L.U32 UR4, UR4, 0x1f, URZ ;  /* 0x0000001f04047899 */ /* 0x000fcc00080006ff */
[----:B------:R-:W-:-:S04]  /*217f0*/  IMAD.U32 R10, RZ, RZ, UR4 ;  /* 0x00000004ff0a7e24 */ /* 0x000fc8000f8e00ff */
[----:B------:R-:W0:Y:S02]  /*21800*/  SYNCS.PHASECHK.TRANS64.TRYWAIT P4, [UR6], R10 ;  /* 0x0000000aff0075a7 */ /* 0x000e240008081106 */
[----:B0-----:R-:W-:Y:S05]  /*21810*/  @!P4 BRA `(.L_x_12) ;  /* 0x000000480000c947 */ /* 0x001fea0003800000 */
.L_x_11:
[----:B------:R-:W-:Y:S01]  /*21820*/  BAR.SYNC.DEFER_BLOCKING 0x0 ;  /* 0x0000000000007b1d */ /* 0x000fe20000010000 */
[CC--:B------:R-:W-:Y:S01]  /*21830*/  IADD3 R154, P4, PT, R4.reuse, R3.reuse, RZ ;  /* 0x00000003049a7210 */ /* 0x0c0fe20007f9e0ff */
[----:B------:R-:W-:Y:S01]  /*21840*/  VIADD R10, R9, UR5 ;  /* 0x00000005090a7c36 */ /* 0x000fe20008000000 */
[CC--:B------:R-:W-:Y:S02]  /*21850*/  IADD3 R158, P6, PT, R5.reuse, R3.reuse, RZ ;  /* 0x00000003059e7210 */ /* 0x0c0fe40007fde0ff */
[-C--:B------:R-:W-:Y:S01]  /*21860*/  LEA.HI.X.SX32 R155, R4, R2.reuse, 0x1, P4 ;  /* 0x00000002049b7211 */ /* 0x080fe200020f0eff */
[----:B------:R-:W-:Y:S01]  /*21870*/  VIADD R4, R10, UR5 ;  /* 0x000000050a047c36 */ /* 0x000fe20008000000 */
[-C--:B------:R-:W-:Y:S01]  /*21880*/  IADD3 R152, P4, PT, R6, R3.reuse, RZ ;  /* 0x0000000306987210 */ /* 0x080fe20007f9e0ff */
[----:B------:R-:W0:Y:S01]  /*21890*/  LDCU UR4, c[0x0][0x39c] ;  /* 0x00007380ff0477ac */ /* 0x000e220008000800 */
[-C--:B------:R-:W-:Y:S01]  /*218a0*/  LEA.HI.X.SX32 R159, R5, R2.reuse, 0x1, P6 ;  /* 0x00000002059f7211 */ /* 0x080fe200030f0eff */
[----:B------:R-:W-:Y:S01]  /*218b0*/  VIADD R5, R4, UR5 ;  /* 0x0000000504057c36 */ /* 0x000fe20008000000 */
[-C--:B------:R-:W-:Y:S01]  /*218c0*/  LEA.HI.X.SX32 R153, R6, R2.reuse, 0x1, P4 ;  /* 0x0000000206997211 */ /* 0x080fe200020f0eff */
[----:B------:R-:W1:Y:S01]  /*218d0*/  LDCU UR6, c[0x0][0x39c] ;  /* 0x00007380ff0677ac */ /* 0x000e620008000800 */
[CC--:B------:R-:W-:Y:S01]  /*218e0*/  IADD3 R134, P4, PT, R8.reuse, R3.reuse, RZ ;  /* 0x0000000308867210 */ /* 0x0c0fe20007f9e0ff */
[----:B------:R-:W-:Y:S01]  /*218f0*/  VIADD R6, R5, UR5 ;  /* 0x0000000505067c36 */ /* 0x000fe20008000000 */
[-C--:B------:R-:W-:Y:S01]  /*21900*/  IADD3 R150, P6, PT, R7, R3.reuse, RZ ;  /* 0x0000000307967210 */ /* 0x080fe20007fde0ff */
[----:B------:R-:W2:Y:S01]  /*21910*/  LDCU UR7, c[0x0][0x39c] ;  /* 0x00007380ff0777ac */ /* 0x000ea20008000800 */
[----:B------:R-:W-:Y:S01]  /*21920*/  LEA.HI.X.SX32 R135, R8, R2, 0x1, P4 ;  /* 0x0000000208877211 */ /* 0x000fe200020f0eff */
[----:B------:R-:W-:Y:S01]  /*21930*/  VIADD R11, R6, UR5 ;  /* 0x00000005060b7c36 */ /* 0x000fe20008000000 */
[----:B------:R-:W-:-:S02]  /*21940*/  IADD3 R132, P4, PT, R10, R3, RZ ;  /* 0x000000030a847210 */ /* 0x000fc40007f9e0ff */
[-C--:B------:R-:W-:Y:S01]  /*21950*/  LEA.HI.X.SX32 R151, R7, R2.reuse, 0x1, P6 ;  /* 0x0000000207977211 */ /* 0x080fe200030f0eff */
[----:B------:R-:W-:Y:S01]  /*21960*/  VIADD R8, R11, UR5 ;  /* 0x000000050b087c36 */ /* 0x000fe20008000000 */
[----:B------:R-:W-:Y:S01]  /*21970*/  LEA.HI.X.SX32 R133, R10, R2, 0x1, P4 ;  /* 0x000000020a857211 */ /* 0x000fe200020f0eff */
[----:B------:R-:W3:Y:S02]  /*21980*/  @!P1 SYNCS.CCTL.IV [UR9+0x10000] ;  /* 0x01000000ff0099b1 */ /* 0x000ee40008000009 */
[----:B---3--:R-:W-:Y:S01]  /*21990*/  BAR.SYNC.DEFER_BLOCKING 0x0 ;  /* 0x0000000000007b1d */ /* 0x008fe20000010000 */
[----:B------:R-:W-:-:S05]  /*219a0*/  IADD3 R14, P4, PT, R5, R3, RZ ;  /* 0x00000003050e7210 */ /* 0x000fca0007f9e0ff */
[----:B------:R-:W3:Y:S01]  /*219b0*/  @!P1 SYNCS.CCTL.IV [UR9+0x10008] ;  /* 0x01000800ff0099b1 */ /* 0x000ee20008000009 */
[CC--:B------:R-:W-:Y:S01]  /*219c0*/  IADD3 R148, P1, PT, R9.reuse, R3.reuse, RZ ;  /* 0x0000000309947210 */ /* 0x0c0fe20007f3e0ff */
[----:B------:R-:W4:Y:S03]  /*219d0*/  LDCU UR9, c[0x0][0x39c] ;  /* 0x00007380ff0977ac */ /* 0x000f260008000800 */
[----:B------:R-:W-:Y:S01]  /*219e0*/  LEA.HI.X.SX32 R149, R9, R2, 0x1, P1 ;  /* 0x0000000209957211 */ /* 0x000fe200008f0eff */
[----:B------:R-:W-:Y:S01]  /*219f0*/  VIADD R9, R8, UR5 ;  /* 0x0000000508097c36 */ /* 0x000fe20008000000 */
[----:B------:R-:W-:-:S04]  /*21a00*/  IADD3 R12, P1, PT, R4, R3, RZ ;  /* 0x00000003040c7210 */ /* 0x000fc80007f3e0ff */
[----:B------:R-:W-:-:S05]  /*21a10*/  LEA.HI.X.SX32 R13, R4, R2, 0x1, P1 ;  /* 0x00000002040d7211 */ /* 0x000fca00008f0eff */
[----:B------:R5:W-:Y:S04]  /*21a20*/  STL.64 [R1+0x18], R12 ;  /* 0x0000180c01007387 */ /* 0x000be80000100a00 */
[----:B-----5:R-:W5:Y:S01]  /*21a30*/  LDL.LU R12, [R1+0x8ec] ;  /* 0x0008ec00010c7983 */ /* 0x020f620000300800 */
[-C--:B------:R-:W-:Y:S01]  /*21a40*/  LEA.HI.X.SX32 R15, R5, R2.reuse, 0x1, P4 ;  /* 0x00000002050f7211 */ /* 0x080fe200020f0eff */
[----:B------:R-:W-:Y:S01]  /*21a50*/  VIADD R7, R9, UR5 ;  /* 0x0000000509077c36 */ /* 0x000fe20008000000 */
[CC--:B------:R-:W-:Y:S01]  /*21a60*/  IADD3 R16, P1, PT, R6.reuse, R3.reuse, RZ ;  /* 0x0000000306107210 */ /* 0x0c0fe20007f3e0ff */
[----:B------:R-:W2:Y:S03]  /*21a70*/  LDL.LU R10, [R1+0x81c] ;  /* 0x00081c00010a7983 */ /* 0x000ea60000300800 */
[----:B------:R-:W-:Y:S01]  /*21a80*/  LEA.HI.X.SX32 R17, R6, R2, 0x1, P1 ;  /* 0x0000000206117211 */ /* 0x000fe200008f0eff */
[----:B------:R0:W-:Y:S01]  /*21a90*/  STL.64 [R1+0x10], R14 ;  /* 0x0000100e01007387 */ /* 0x0001e20000100a00 */
[----:B------:R-:W-:Y:S01]  /*21aa0*/  VIADD R6, R7, UR5 ;  /* 0x0000000507067c36 */ /* 0x000fe20008000000 */
[----:B------:R-:W-:-:S02]  /*21ab0*/  IADD3 R164, P1, PT, R8, R3, RZ ;  /* 0x0000000308a47210 */ /* 0x000fc40007f3e0ff */
[----:B------:R-:W-:Y:S01]  /*21ac0*/  STL.64 [R1+0x8], R16 ;  /* 0x0000081001007387 */ /* 0x000fe20000100a00 */
[----:B------:R-:W-:Y:S01]  /*21ad0*/  VIADD R5, R6, UR5 ;  /* 0x0000000506057c36 */ /* 0x000fe20008000000 */
[CC--:B0-----:R-:W-:Y:S02]  /*21ae0*/  IADD3 R14, P4, PT, R11.reuse, R3.reuse, RZ ;  /* 0x000000030b0e7210 */ /* 0x0c1fe40007f9e0ff */
[----:B------:R-:W3:Y:S02]  /*21af0*/  LDL.LU R157, [R1+0x868] ;  /* 0x00086800019d7983 */ /* 0x000ee40000300800 */
[-C--:B------:R-:W-:Y:S02]  /*21b00*/  LEA.HI.X.SX32 R15, R11, R2.reuse, 0x1, P4 ;  /* 0x000000020b0f7211 */ /* 0x080fe400020f0eff */
[----:B------:R-:W-:Y:S01]  /*21b10*/  LEA.HI.X.SX32 R165, R8, R2, 0x1, P1 ;  /* 0x0000000208a57211 */ /* 0x000fe200008f0eff */
[----:B------:R-:W-:Y:S01]  /*21b20*/  VIADD R4, R5, UR5 ;  /* 0x0000000505047c36 */ /* 0x000fe20008000000 */
[-C--:B------:R-:W-:Y:S01]  /*21b30*/  IADD3 R146, P4, PT, R9, R3.reuse, RZ ;  /* 0x0000000309927210 */ /* 0x080fe20007f9e0ff */
[----:B------:R-:W3:Y:S01]  /*21b40*/  LDL.LU R160, [R1+0x86c] ;  /* 0x00086c0001a07983 */ /* 0x000ee20000300800 */
[----:B------:R-:W-:-:S02]  /*21b50*/  IADD3 R144, P1, PT, R7, R3, RZ ;  /* 0x0000000307907210 */ /* 0x000fc40007f3e0ff */
[-C--:B------:R-:W-:Y:S02]  /*21b60*/  LEA.HI.X.SX32 R147, R9, R2.reuse, 0x1, P4 ;  /* 0x0000000209937211 */ /* 0x080fe400020f0eff */
[CC--:B------:R-:W-:Y:S02]  /*21b70*/  IADD3 R142, P4, PT, R6.reuse, R3.reuse, RZ ;  /* 0x00000003068e7210 */ /* 0x0c0fe40007f9e0ff */
[-C--:B------:R-:W-:Y:S02]  /*21b80*/  LEA.HI.X.SX32 R145, R7, R2.reuse, 0x1, P1 ;  /* 0x0000000207917211 */ /* 0x080fe400008f0eff */
[-C--:B------:R-:W-:Y:S02]  /*21b90*/  IADD3 R140, P1, PT, R5, R3.reuse, RZ ;  /* 0x00000003058c7210 */ /* 0x080fe40007f3e0ff */
[----:B------:R-:W-:Y:S01]  /*21ba0*/  LEA.HI.X.SX32 R143, R6, R2, 0x1, P4 ;  /* 0x00000002068f7211 */ /* 0x000fe200020f0eff */
[----:B------:R-:W-:Y:S01]  /*21bb0*/  STL.64 [R1], R14 ;  /* 0x0000000e01007387 */ /* 0x000fe20000100a00 */
[----:B------:R-:W-:-:S02]  /*21bc0*/  IADD3 R138, P4, PT, R4, R3, RZ ;  /* 0x00000003048a7210 */ /* 0x000fc40007f9e0ff */
[-C--:B------:R-:W-:Y:S01]  /*21bd0*/  LEA.HI.X.SX32 R141, R5, R2.reuse, 0x1, P1 ;  /* 0x00000002058d7211 */ /* 0x080fe200008f0eff */
[----:B------:R-:W-:Y:S01]  /*21be0*/  STL.64 [R1+0x9d8], R164 ;  /* 0x0009d8a401007387 */ /* 0x000fe20000100a00 */
[----:B------:R-:W-:-:S03]  /*21bf0*/  LEA.HI.X.SX32 R139, R4, R2, 0x1, P4 ;  /* 0x00000002048b7211 */ /* 0x000fc600020f0eff */
[----:B------:R-:W-:Y:S04]  /*21c00*/  STL [R1+0x9f0], R146 ;  /* 0x0009f09201007387 */ /* 0x000fe80000100800 */
[----:B------:R-:W-:Y:S04]  /*21c10*/  STL [R1+0x9e0], R147 ;  /* 0x0009e09301007387 */ /* 0x000fe80000100800 */
[----:B------:R-:W-:Y:S04]  /*21c20*/  STL.64 [R1+0x9e8], R144 ;  /* 0x0009e89001007387 */ /* 0x000fe80000100a00 */
[----:B------:R-:W-:Y:S04]  /*21c30*/  STL.64 [R1+0x9f8], R142 ;  /* 0x0009f88e01007387 */ /* 0x000fe80000100a00 */
[----:B------:R0:W-:Y:S04]  /*21c40*/  STL [R1+0xa04], R140 ;  /* 0x000a048c01007387 */ /* 0x0001e80000100800 */
[----:B------:R-:W-:Y:S04]  /*21c50*/  STL [R1+0xa00], R141 ;  /* 0x000a008d01007387 */ /* 0x000fe80000100800 */
[----:B------:R1:W-:Y:S04]  /*21c60*/  STL.64 [R1+0xa08], R138 ;  /* 0x000a088a01007387 */ /* 0x0003e80000100a00 */
[----:B0-----:R-:W4:Y:S01]  /*21c70*/  LDL.LU R140, [R1+0x8f0] ;  /* 0x0008f000018c7983 */ /* 0x001f220000300800 */
[----:B------:R-:W-:-:S05]  /*21c80*/  VIADD R156, R4, UR5 ;  /* 0x00000005049c7c36 */ /* 0x000fca0008000000 */
[----:B------:R-:W-:-:S04]  /*21c90*/  IADD3 R136, P6, PT, R156, R3, RZ ;  /* 0x000000039c887210 */ /* 0x000fc80007fde0ff */
[----:B------:R-:W-:Y:S02]  /*21ca0*/  LEA.HI.X.SX32 R137, R156, R2, 0x1, P6 ;  /* 0x000000029c897211 */ /* 0x000fe400030f0eff */
[----:B------:R-:W-:-:S03]  /*21cb0*/  ISETP.LT.AND P6, PT, R0, UR15, !P2 ;  /* 0x0000000f00007c0c */ /* 0x000fc6000d7c1270 */
[----:B------:R-:W-:Y:S04]  /*21cc0*/  STL [R1+0xa10], R137 ;  /* 0x000a108901007387 */ /* 0x000fe80000100800 */
[----:B-1----:R-:W4:Y:S04]  /*21cd0*/  LDL.LU R139, [R1+0x8f4] ;  /* 0x0008f400018b7983 */ /* 0x002f280000300800 */
[----:B------:R-:W4:Y:S01]  /*21ce0*/  LDL.LU R138, [R1+0x8f8] ;  /* 0x0008f800018a7983 */ /* 0x000f220000300800 */
[----:B-----5:R-:W-:Y:S02]  /*21cf0*/  ISETP.LT.AND P1, PT, R12, UR15, !P2 ;  /* 0x0000000f0c007c0c */ /* 0x020fe4000d721270 */
[----:B--2---:R-:W-:-:S02]  /*21d00*/  ISETP.LT.AND P4, PT, R10, UR15, !P2 ;  /* 0x0000000f0a007c0c */ /* 0x004fc4000d781270 */
[----:B------:R-:W0:Y:S01]  /*21d10*/  LDTM.x128 R4, tmem[UR10] ;  /* 0x0000000a000479ee */ /* 0x000e2200083c0000 */
[----:B------:R-:W-:Y:S01]  /*21d20*/  NOP ;  /* 0x0000000000007918 */ /* 0x000fe20000000000 */
[----:B------:R-:W-:Y:S01]  /*21d30*/  VIADD R0, R156, UR5 ;  /* 0x000000059c007c36 */ /* 0x000fe20008000000 */
[----:B------:R-:W1:Y:S01]  /*21d40*/  LDCU UR10, c[0x0][0x39c] ;  /* 0x00007380ff0a77ac */ /* 0x000e620008000800 */
[----:B0-----:R-:W-:-:S05]  /*21d50*/  F2FP.SATFINITE.E5M2.F32.PACK_AB_MERGE_C R5, R5, R4, RZ ;  /* 0x000000040505723e */ /* 0x001fca00048060ff */
[----:B------:R0:W-:Y:S02]  /*21d60*/  @P6 STG.E.U8 desc[UR18][R154.64], R5 ;  /* 0x000000059a006986 */ /* 0x0001e4000c101112 */
[----:B0-----:R-:W-:-:S04]  /*21d70*/  PRMT R5, R5, 0x9910, RZ ;  /* 0x0000991005057816 */ /* 0x001fc800000000ff */
[----:B------:R-:W-:-:S05]  /*21d80*/  SHF.R.S32.HI R5, RZ, 0x8, R5 ;  /* 0x00000008ff057819 */ /* 0x000fca0000011405 */
[----:B------:R0:W-:Y:S01]  /*21d90*/  @P5 STG.E.U8 desc[UR18][R158.64], R5 ;  /* 0x000000059e005986 */ /* 0x0001e2000c101112 */
[----:B---3--:R-:W-:Y:S02]  /*21da0*/  ISETP.LT.AND P5, PT, R160, UR15, !P2 ;  /* 0x0000000fa0007c0c */ /* 0x008fe4000d7a1270 */
[----:B------:R-:W-:-:S05]  /*21db0*/  F2FP.SATFINITE.E5M2.F32.PACK_AB_MERGE_C R160, R7, R6, RZ ;  /* 0x0000000607a0723e */ /* 0x000fca00048060ff */
[----:B------:R2:W-:Y:S01]  /*21dc0*/  @P0 STG.E.U8 desc[UR18][R152.64], R160 ;  /* 0x000000a098000986 */ /* 0x0005e2000c101112 */
[----:B----4-:R-:W-:-:S03]  /*21dd0*/  ISETP.LT.AND P0, PT, R140, UR15, !P2 ;  /* 0x0000000f8c007c0c */ /* 0x010fc6000d701270 */
[----:B------:R-:W3:Y:S04]  /*21de0*/  LDL.LU R140, [R1+0x8fc] ;  /* 0x0008fc00018c7983 */ /* 0x000ee80000300800 */
[----:B------:R-:W4:Y:S01]  /*21df0*/  LDL.LU R146, [R1+0x900] ;  /* 0x0009000001927983 */ /* 0x000f220000300800 */
[----:B------:R-:W-:-:S04]  /*21e00*/  ISETP.LT.AND P6, PT, R157, UR15, !P2 ;  /* 0x0000000f9d007c0c */ /* 0x000fc8000d7c1270 */
[----:B------:R-:W-:Y:S02]  /*21e10*/  P2R R4, PR, RZ, 0x40 ;  /* 0x00000040ff047803 */ /* 0x000fe40000000000 */
[----:B------:R-:W-:-:S04]  /*21e20*/  IADD3 R156, P6, PT, R0, R3, RZ ;  /* 0x00000003009c7210 */ /* 0x000fc80007fde0ff */
[C---:B------:R-:W-:Y:S01]  /*21e30*/  LEA.HI.X.SX32 R157, R0.reuse, R2, 0x1, P6 ;  /* 0x00000002009d7211 */ /* 0x040fe200030f0eff */
[----:B------:R-:W-:-:S05]  /*21e40*/  VIADD R0, R0, UR5 ;  /* 0x0000000500007c36 */ /* 0x000fca0008000000 */
[----:B------:R-:W-:-:S04]  /*21e50*/  IADD3 R154, P6, PT, R0, R3, RZ ;  /* 0x00000003009a7210 */ /* 0x000fc80007fde0ff */
[C---:B------:R-:W-:Y:S01]  /*21e60*/  LEA.HI.X.SX32 R155, R0.reuse, R2, 0x1, P6 ;  /* 0x00000002009b7211 */ /* 0x040fe200030f0eff */
[----:B------:R-:W-:Y:S01]  /*21e70*/  VIADD R0, R0, UR5 ;  /* 0x0000000500007c36 */ /* 0x000fe20008000000 */
[----:B------:R-:W-:Y:S02]  /*21e80*/  ISETP.NE.AND P6, PT, R4, RZ, PT ;  /* 0x000000ff0400720c */ /* 0x000fe40003fc5270 */
[----:B------:R-:W-:Y:S02]  /*21e90*/  P2R R137, PR, RZ, 0x20 ;  /* 0x00000020ff897803 */ /* 0x000fe40000000000 */
[----:B------:R-:W-:-:S04]  /*21ea0*/  IADD3 R4, P5, PT, R0, R3, RZ ;  /* 0x0000000300047210 */ /* 0x000fc80007fbe0ff */
[C---:B0-----:R-:W-:Y:S01]  /*21eb0*/  LEA.HI.X.SX32 R5, R0.reuse, R2, 0x1, P5 ;  /* 0x0000000200057211 */ /* 0x041fe200028f0eff */
[----:B------:R-:W-:-:S05]  /*21ec0*/  VIADD R0, R0, UR5 ;  /* 0x0000000500007c36 */ /* 0x000fca0008000000 */
[----:B------:R-:W-:-:S04]  /*21ed0*/  IADD3 R6, P5, PT, R0, R3, RZ ;  /* 0x0000000300067210 */ /* 0x000fc80007fbe0ff */
[C---:B------:R-:W-:Y:S01]  /*21ee0*/  LEA.HI.X.SX32 R7, R0.reuse, R2, 0x1, P5 ;  /* 0x0000000200077211 */ /* 0x040fe200028f0eff */
[----:B------:R-:W-:-:S05]  /*21ef0*/  VIADD R0, R0, UR5 ;  /* 0x0000000500007c36 */ /* 0x000fca0008000000 */
[----:B------:R-:W-:-:S04]  /*21f00*/  IADD3 R158, P5, PT, R0, R3, RZ ;  /* 0x00000003009e7210 */ /* 0x000fc80007fbe0ff */
[C---:B------:R-:W-:Y:S01]  /*21f10*/  LEA.HI.X.SX32 R159, R0.reuse, R2, 0x1, P5 ;  /* 0x00000002009f7211 */ /* 0x040fe200028f0eff */
[----:B------:R-:W-:Y:S01]  /*21f20*/  VIADD R0, R0, UR5 ;  /* 0x0000000500007c36 */ /* 0x000fe20008000000 */
[----:B--2---:R-:W-:-:S04]  /*21f30*/  PRMT R160, R160, 0x9910, RZ ;  /* 0x00009910a0a07816 */ /* 0x004fc800000000ff */
[CC--:B------:R-:W-:Y:S02]  /*21f40*/  IADD3 R152, P5, PT, R0.reuse, R3.reuse, RZ ;  /* 0x0000000300987210 */ /* 0x0c0fe40007fbe0ff */
[----:B------:R-:W-:Y:S02]  /*21f50*/  SHF.R.S32.HI R160, RZ, 0x8, R160 ;  /* 0x00000008ffa07819 */ /* 0x000fe400000114a0 */
[C---:B------:R-:W-:Y:S01]  /*21f60*/  LEA.HI.X.SX32 R153, R0.reuse, R2, 0x1, P5 ;  /* 0x0000000200997211 */ /* 0x040fe200028f0eff */
[----:B------:R-:W-:Y:S02]  /*21f70*/  VIADD R0, R0, UR5 ;  /* 0x0000000500007c36 */ /* 0x000fe40008000000 */
[----:B------:R0:W-:Y:S01]  /*21f80*/  @P3 STG.E.U8 desc[UR18][R150.64], R160 ;  /* 0x000000a096003986 */ /* 0x0001e2000c101112 */
[----:B------:R-:W-:Y:S02]  /*21f90*/  F2FP.SATFINITE.E5M2.F32.PACK_AB_MERGE_C R162, R9, R8, RZ ;  /* 0x0000000809a2723e */ /* 0x000fe400048060ff */
[----:B0-----:R-:W-:-:S04]  /*21fa0*/  IADD3 R150, P5, PT, R0, R3, RZ ;  /* 0x0000000300967210 */ /* 0x001fc80007fbe0ff */
[C---:B------:R-:W-:Y:S01]  /*21fb0*/  LEA.HI.X.SX32 R151, R0.reuse, R2, 0x1, P5 ;  /* 0x0000000200977211 */ /* 0x040fe200028f0eff */
[----:B------:R-:W-:-:S05]  /*21fc0*/  VIADD R0, R0, UR5 ;  /* 0x0000000500007c36 */ /* 0x000fca0008000000 */
[----:B------:R-:W-:-:S04]  /*21fd0*/  IADD3 R8, P5, PT, R0, R3, RZ ;  /* 0x0000000300087210 */ /* 0x000fc80007fbe0ff */
[C---:B------:R-:W-:Y:S01]  /*21fe0*/  LEA.HI.X.SX32 R9, R0.reuse, R2, 0x1, P5 ;  /* 0x0000000200097211 */ /* 0x040fe200028f0eff */
[----:B------:R-:W-:-:S05]  /*21ff0*/  VIADD R0, R0, UR5 ;  /* 0x0000000500007c36 */ /* 0x000fca0008000000 */
[----:B------:R-:W-:-:S04]  /*22000*/  IADD3 R160, P5, PT, R0, R3, RZ ;  /* 0x0000000300a07210 */ /* 0x000fc80007fbe0ff */
[CC--:B------:R-:W-:Y:S01]  /*22010*/  LEA.HI.X.SX32 R161, R0.reuse, R2.reuse, 0x1, P5 ;  /* 0x0000000200a17211 */ /* 0x0c0fe200028f0eff */
[----:B------:R-:W-:Y:S01]  /*22020*/  VIADD R0, R0, UR5 ;  /* 0x0000000500007c36 */ /* 0x000fe20008000000 */
[----:B------:R0:W-:Y:S04]  /*22030*/  @P1 STG.E.U8 desc[UR18][R134.64], R162 ;  /* 0x000000a286001986 */ /* 0x0001e8000c101112 */
[----:B0-----:R-:W-:Y:S02]  /*22040*/  IADD3 R134, P5, PT, R0, R3, RZ ;  /* 0x0000000300867210 */ /* 0x001fe40007fbe0ff */
[----:B------:R-:W-:Y:S02]  /*22050*/  PRMT R162, R162, 0x9910, RZ ;  /* 0x00009910a2a27816 */ /* 0x000fe400000000ff */
[C---:B------:R-:W-:Y:S01]  /*22060*/  LEA.HI.X.SX32 R135, R0.reuse, R2, 0x1, P5 ;  /* 0x0000000200877211 */ /* 0x040fe200028f0eff */
[----:B------:R-:W-:Y:S01]  /*22070*/  VIADD R0, R0, UR5 ;  /* 0x0000000500007c36 */ /* 0x000fe20008000000 */
[----:B------:R-:W-:-:S05]  /*22080*/  SHF.R.S32.HI R162, RZ, 0x8, R162 ;  /* 0x00000008ffa27819 */ /* 0x000fca00000114a2 */
[----:B------:R0:W-:Y:S01]  /*22090*/  @P4 STG.E.U8 desc[UR18][R148.64], R162 ;  /* 0x000000a294004986 */ /* 0x0001e2000c101112 */
[----:B------:R-:W-:Y:S02]  /*220a0*/  ISETP.LT.AND P3, PT, R139, UR15, !P2 ;  /* 0x0000000f8b007c0c */ /* 0x000fe4000d761270 */
[----:B------:R-:W-:Y:S02]  /*220b0*/  ISETP.LT.AND P1, PT, R138, UR15, !P2 ;  /* 0x0000000f8a007c0c */ /* 0x000fe4000d721270 */
[----:B------:R-:W2:Y:S04]  /*220c0*/  LDL.LU.64 R138, [R1+0x18] ;  /* 0x00001800018a7983 */ /* 0x000ea80000300a00 */
[----:B------:R-:W5:Y:S01]  /*220d0*/  LDL.LU.64 R142, [R1+0x10] ;  /* 0x00001000018e7983 */ /* 0x000f620000300a00 */
[----:B0-----:R-:W-:-:S03]  /*220e0*/  IADD3 R148, P4, PT, R0, R3, RZ ;  /* 0x0000000300947210 */ /* 0x001fc60007f9e0ff */
[----:B------:R-:W5:Y:S01]  /*220f0*/  LDL.LU R141, [R1+0x7dc] ;  /* 0x0007dc00018d7983 */ /* 0x000f620000300800 */
[C---:B------:R-:W-:Y:S01]  /*22100*/  LEA.HI.X.SX32 R149, R0.reuse, R2, 0x1, P4 ;  /* 0x0000000200957211 */ /* 0x040fe200020f0eff */
[----:B------:R-:W-:Y:S02]  /*22110*/  VIADD R0, R0, UR5 ;  /* 0x0000000500007c36 */ /* 0x000fe40008000000 */
[----:B------:R-:W5:Y:S04]  /*22120*/  LDL.LU.64 R144, [R1+0x8] ;  /* 0x0000080001907983 */ /* 0x000f680000300a00 */
[----:B------:R-:W5:Y:S01]  /*22130*/  LDL.LU.64 R164, [R1] ;  /* 0x0000000001a47983 */ /* 0x000f620000300a00 */
[----:B---3--:R-:W-:Y:S02]  /*22140*/  ISETP.LT.AND P5, PT, R140, UR15, !P2 ;  /* 0x0000000f8c007c0c */ /* 0x008fe4000d7a1270 */
[----:B------:R-:W-:-:S02]  /*22150*/  F2FP.SATFINITE.E5M2.F32.PACK_AB_MERGE_C R140, R11, R10, RZ ;  /* 0x0000000a0b8c723e */ /* 0x000fc400048060ff */
[----:B------:R-:W-:-:S04]  /*22160*/  IADD3 R10, P4, PT, R0, R3, RZ ;  /* 0x00000003000a7210 */ /* 0x000fc80007f9e0ff */
[----:B------:R-:W-:Y:S02]  /*22170*/  LEA.HI.X.SX32 R11, R0, R2, 0x1, P4 ;  /* 0x00000002000b7211 */ /* 0x000fe400020f0eff */
[----:B----4-:R-:W-:Y:S02]  /*22180*/  ISETP.LT.AND P4, PT, R146, UR15, !P2 ;  /* 0x0000000f92007c0c */ /* 0x010fe4000d781270 */
[----:B------:R-:W3:Y:S04]  /*22190*/  LDL.LU R146, [R1+0x88c] ;  /* 0x00088c0001927983 */ /* 0x000ee80000300800 */
[----:B------:R-:W4:Y:S01]  /*221a0*/  LDL.LU R147, [R1+0x888] ;  /* 0x0008880001937983 */ /* 0x000f220000300800 */
[----:B------:R-:W-:-:S03]  /*221b0*/  VIADD R0, R0, UR5 ;  /* 0x0000000500007c36 */ /* 0x000fc60008000000 */
[----:B------:R0:W-:Y:S02]  /*221c0*/  @P6 STG.E.U8 desc[UR18][R132.64], R140 ;  /* 0x0000008c84006986 */ /* 0x0001e4000c101112 */
[----:B0-----:R-:W-:-:S04]  /*221d0*/  IADD3 R132, P6, PT, R0, R3, RZ ;  /* 0x0000000300847210 */ /* 0x001fc80007fde0ff */
[C---:B------:R-:W-:Y:S01]  /*221e0*/  LEA.HI.X.SX32 R133, R0.reuse, R2, 0x1, P6 ;  /* 0x0000000200857211 */ /* 0x040fe200030f0eff */
[----:B------:R-:W-:-:S05]  /*221f0*/  VIADD R0, R0, UR5 ;  /* 0x0000000500007c36 */ /* 0x000fca0008000000 */
[----:B------:R-:W-:-:S04]  /*22200*/  IADD3 R162, P6, PT, R0, R3, RZ ;  /* 0x0000000300a27210 */ /* 0x000fc80007fde0ff */
[----:B------:R-:W-:Y:S02]  /*22210*/  LEA.HI.X.SX32 R163, R0, R2, 0x1, P6 ;  /* 0x0000000200a37211 */ /* 0x000fe400030f0eff */
[----:B------:R-:W-:Y:S02]  /*22220*/  ISETP.NE.AND P6, PT, R137, RZ, PT ;  /* 0x000000ff8900720c */ /* 0x000fe40003fc5270 */
[----:B------:R-:W-:Y:S01]  /*22230*/  PRMT R140, R140, 0x9910, RZ ;  /* 0x000099108c8c7816 */ /* 0x000fe200000000ff */
[----:B------:R-:W4:Y:S01]  /*22240*/  LDL.LU R137, [R1+0xa10] ;  /* 0x000a100001897983 */ /* 0x000f220000300800 */
[----:B------:R-:W-:Y:S02]  /*22250*/  F2FP.SATFINITE.E5M2.F32.PACK_AB_MERGE_C R12, R13, R12, RZ ;  /* 0x0000000c0d0c723e */ /* 0x000fe400048060ff */
[----:B------:R-:W-:Y:S02]  /*22260*/  SHF.R.S32.HI R140, RZ, 0x8, R140 ;  /* 0x00000008ff8c7819 */ /* 0x000fe4000001148c */
[----:B------:R-:W-:-:S05]  /*22270*/  F2FP.SATFINITE.E5M2.F32.PACK_AB_MERGE_C R14, R15, R14, RZ ;  /* 0x0000000e0f0e723e */ /* 0x000fca00048060ff */
[----:B--2---:R0:W-:Y:S04]  /*22280*/  @P6 STG.E.U8 desc[UR18][R138.64], R140 ;  /* 0x0000008c8a006986 */ /* 0x0041e8000c101112 */
[----:B-----5:R2:W-:Y:S01]  /*22290*/  @P0 STG.E.U8 desc[UR18][R142.64], R12 ;  /* 0x0000000c8e000986 */ /* 0x0205e2000c101112 */
[----:B------:R-:W-:-:S03]  /*222a0*/  ISETP.LT.AND P6, PT, R141, UR15, !P2 ;  /* 0x0000000f8d007c0c */ /* 0x000fc6000d7c1270 */
[----:B0-----:R-:W5:Y:S01]  /*222b0*/  LDL.LU.64 R138, [R1+0xa08] ;  /* 0x000a0800018a7983 */ /* 0x001f620000300a00 */
[----:B--2---:R-:W-:-:S03]  /*222c0*/  PRMT R12, R12, 0x9910, RZ ;  /* 0x000099100c0c7816 */ /* 0x004fc600000000ff */
[----:B------:R-:W2:Y:S01]  /*222d0*/  LDL.LU R140, [R1+0xa04] ;  /* 0x000a0400018c7983 */ /* 0x000ea20000300800 */
[----:B------:R-:W-:-:S03]  /*222e0*/  SHF.R.S32.HI R12, RZ, 0x8, R12 ;  /* 0x00000008ff0c7819 */ /* 0x000fc6000001140c */
[----:B------:R-:W2:Y:S04]  /*222f0*/  LDL.LU R141, [R1+0xa00] ;  /* 0x000a0000018d7983 */ /* 0x000ea80000300800 */
[----:B------:R-:W2:Y:S04]  /*22300*/  LDL.LU R13, [R1+0x908] ;  /* 0x00090800010d7983 */ /* 0x000ea80000300800 */
[----:B------:R-:W2:Y:S04]  /*22310*/  LDL.LU.64 R142, [R1+0x9f8] ;  /* 0x0009f800018e7983 */ /* 0x000ea80000300a00 */
[----:B------:R0:W-:Y:S04]  /*22320*/  @P3 STG.E.U8 desc[UR18][R144.64], R12 ;  /* 0x0000000c90003986 */ /* 0x0001e8000c101112 */
[----:B------:R0:W-:Y:S01]  /*22330*/  @P1 STG.E.U8 desc[UR18][R164.64], R14 ;  /* 0x0000000ea4001986 */ /* 0x0001e2000c101112 */
[----:B---3--:R-:W-:-:S03]  /*22340*/  ISETP.LT.AND P0, PT, R146, UR15, !P2 ;  /* 0x0000000f92007c0c */ /* 0x008fc6000d701270 */
[----:B------:R-:W3:Y:S01]  /*22350*/  LDL.LU R146, [R1+0x9f0] ;  /* 0x0009f00001927983 */ /* 0x000ee20000300800 */
[----:B----4-:R-:W-:-:S03]  /*22360*/  ISETP.LT.AND P3, PT, R147, UR15, !P2 ;  /* 0x0000000f93007c0c */ /* 0x010fc6000d761270 */
[----:B0-----:R-:W4:Y:S04]  /*22370*/  LDL.LU.64 R144, [R1+0x9e8] ;  /* 0x0009e80001907983 */ /* 0x001f280000300a00 */
[----:B------:R-:W2:Y:S04]  /*22380*/  LDL.LU R12, [R1+0x7e4] ;  /* 0x0007e400010c7983 */ /* 0x000ea80000300800 */
[----:B------:R-:W3:Y:S04]  /*22390*/  LDL.LU R147, [R1+0x9e0] ;  /* 0x0009e00001937983 */ /* 0x000ee80000300800 */
[----:B------:R-:W2:Y:S04]  /*223a0*/  LDL.LU R15, [R1+0x904] ;  /* 0x00090400010f7983 */ /* 0x000ea80000300800 */
[----:B------:R-:W2:Y:S01]  /*223b0*/  LDL.LU.64 R164, [R1+0x9d8] ;  /* 0x0009d80001a47983 */ /* 0x000ea20000300a00 */
[----:B------:R-:W-:-:S04]  /*223c0*/  PRMT R14, R14, 0x9910, RZ ;  /* 0x000099100e0e7816 */ /* 0x000fc800000000ff */
[----:B------:R-:W-:Y:S02]  /*223d0*/  SHF.R.S32.HI R14, RZ, 0x8, R14 ;  /* 0x00000008ff0e7819 */ /* 0x000fe4000001140e */
[----:B------:R-:W-:-:S03]  /*223e0*/  F2FP.SATFINITE.E5M2.F32.PACK_AB_MERGE_C R16, R17, R16, RZ ;  /* 0x000000101110723e */ /* 0x000fc600048060ff */
[----:B--2---:R0:W-:Y:S04]  /*223f0*/  @P5 STG.E.U8 desc[UR18][R164.64], R14 ;  /* 0x0000000ea4005986 */ /* 0x0041e8000c101112 */
[----:B0-----:R-:W2:Y:S04]  /*22400*/  LDL.LU R165, [R1+0x90c] ;  /* 0x00090c0001a57983 */ /* 0x001ea80000300800 */
[----:B------:R-:W2:Y:S01]  /*22410*/  LDL.LU R164, [R1+0x910] ;  /* 0x0009100001a47983 */ /* 0x000ea20000300800 */
[----:B------:R-:W-:-:S03]  /*22420*/  ISETP.LT.AND P1, PT, R15, UR15, !P2 ;  /* 0x0000000f0f007c0c */ /* 0x000fc6000d721270 */
[----:B------:R-:W2:Y:S01]  /*22430*/  LDL.LU R15, [R1+0x8c4] ;  /* 0x0008c400010f7983 */ /* 0x000ea20000300800 */
[----:B------:R-:W-:-:S03]  /*22440*/  ISETP.LT.AND P5, PT, R13, UR15, !P2 ;  /* 0x0000000f0d007c0c */ /* 0x000fc6000d7a1270 */
[----:B------:R-:W2:Y:S04]  /*22450*/  LDL.LU R13, [R1+0x8b4] ;  /* 0x0008b400010d7983 */ /* 0x000ea80000300800 */
[----:B---3--:R0:W-:Y:S01]  /*22460*/  @P4 STG.E.U8 desc[UR18][R146.64], R16 ;  /* 0x0000001092004986 */ /* 0x0081e2000c101112 */
[----:B------:R-:W-:Y:S01]  /*22470*/  ISETP.LT.AND P4, PT, R12, UR4, !P2 ;  /* 0x000000040c007c0c */ /* 0x000fe2000d781270 */
[----:B------:R-:W2:Y:S02]  /*22480*/  LDCU UR4, c[0x0][0x39c] ;  /* 0x00007380ff0477ac */ /* 0x000ea40008000800 */
[----:B------:R-:W3:Y:S04]  /*22490*/  LDL.LU R12, [R1+0x8a8] ;  /* 0x0008a800010c7983 */ /* 0x000ee80000300800 */
[----:B------:R-:W3:Y:S01]  /*224a0*/  LDL.LU R14, [R1+0x898] ;  /* 0x00089800010e7983 */ /* 0x000ee20000300800 */
[----:B0-----:R-:W-:-:S03]  /*224b0*/  PRMT R16, R16, 0x9910, RZ ;  /* 0x0000991010107816 */ /* 0x001fc600000000ff */
[----:B------:R-:W3:Y:S01]  /*224c0*/  LDL.LU R17, [R1+0x914] ;  /* 0x0009140001117983 */ /* 0x000ee20000300800 */
[----:B------:R-:W-:-:S05]  /*224d0*/  SHF.R.S32.HI R16, RZ, 0x8, R16 ;  /* 0x00000008ff107819 */ /* 0x000fca0000011410 */
[----:B----4-:R0:W-:Y:S01]  /*224e0*/  @P6 STG.E.U8 desc[UR18][R144.64], R16 ;  /* 0x0000001090006986 */ /* 0x0101e2000c101112 */
[----:B------:R-:W-:-:S05]  /*224f0*/  F2FP.SATFINITE.E5M2.F32.PACK_AB_MERGE_C R18, R19, R18, RZ ;  /* 0x000000121312723e */ /* 0x000fca00048060ff */
[----:B------:R4:W-:Y:S04]  /*22500*/  @P0 STG.E.U8 desc[UR18][R142.64], R18 ;  /* 0x000000128e000986 */ /* 0x0009e8000c101112 */
[----:B0-----:R-:W3:Y:S01]  /*22510*/  LDL.LU R16, [R1+0x918] ;  /* 0x0009180001107983 */ /* 0x001ee20000300800 */
[----:B----4-:R-:W-:-:S04]  /*22520*/  PRMT R18, R18, 0x9910, RZ ;  /* 0x0000991012127816 */ /* 0x010fc800000000ff */
[----:B------:R-:W-:-:S05]  /*22530*/  SHF.R.S32.HI R18, RZ, 0x8, R18 ;  /* 0x00000008ff127819 */ /* 0x000fca0000011412 */
[----:B------:R-:W-:Y:S01]  /*22540*/  @P3 STG.E.U8 desc[UR18][R140.64], R18 ;  /* 0x000000128c003986 */ /* 0x000fe2000c101112 */
[----:B------:R-:W-:-:S05]  /*22550*/  F2FP.SATFINITE.E5M2.F32.PACK_AB_MERGE_C R20, R21, R20, RZ ;  /* 0x000000141514723e */ /* 0x000fca00048060ff */
[----:B-----5:R0:W-:Y:S02]  /*22560*/  @P1 STG.E.U8 desc[UR18][R138.64], R20 ;  /* 0x000000148a001986 */ /* 0x0201e4000c101112 */
[----:B0-----:R-:W-:-:S04]  /*22570*/  PRMT R20, R20, 0x9910, RZ ;  /* 0x0000991014147816 */ /* 0x001fc800000000ff */
[----:B------:R-:W-:-:S05]  /*22580*/  SHF.R.S32.HI R20, RZ, 0x8, R20 ;  /* 0x00000008ff147819 */ /* 0x000fca0000011414 */
[----:B------:R-:W-:Y:S01]  /*22590*/  @P5 STG.E.U8 desc[UR18][R136.64], R20 ;  /* 0x0000001488005986 */ /* 0x000fe2000c101112 */
[----:B--2---:R-:W-:Y:S01]  /*225a0*/  ISETP.LT.AND P6, PT, R165, UR4, !P2 ;  /* 0x00000004a5007c0c */ /* 0x004fe2000d7c1270 */
[----:B------:R-:W0:Y:S02]  /*225b0*/  LDCU UR4, c[0x0][0x39c] ;  /* 0x00007380ff0477ac */ /* 0x000e240008000800 */
[----:B0-----:R-:W-:Y:S01]  /*225c0*/  ISETP.LT.AND P0, PT, R164, UR4, !P2 ;  /* 0x00000004a4007c0c */ /* 0x001fe2000d701270 */
[----:B------:R-:W0:Y:S02]  /*225d0*/  LDCU UR4, c[0x0][0x39c] ;  /* 0x00007380ff0477ac */ /* 0x000e240008000800 */
[----:B0-----:R-:W-:Y:S01]  /*225e0*/  ISETP.LT.AND P3, PT, R15, UR4, !P2 ;  /* 0x000000040f007c0c */ /* 0x001fe2000d761270 */
[----:B------:R-:W0:Y:S01]  /*225f0*/  LDCU UR4, c[0x0][0x39c] ;  /* 0x00007380ff0477ac */ /* 0x000e220008000800 */
[----:B------:R-:W2:Y:S01]  /*22600*/  LDL.LU R15, [R1+0x91c] ;  /* 0x00091c00010f7983 */ /* 0x000ea20000300800 */
[----:B0-----:R-:W-:Y:S01]  /*22610*/  ISETP.LT.AND P1, PT, R13, UR4, !P2 ;  /* 0x000000040d007c0c */ /* 0x001fe2000d721270 */
[----:B------:R-:W3:Y:S02]  /*22620*/  LDCU UR4, c[0x0][0x39c] ;  /* 0x00007380ff0477ac */ /* 0x000ee40008000800 */
[----:B------:R-:W4:Y:S01]  /*22630*/  LDL.LU R13, [R1+0x920] ;  /* 0x00092000010d7983 */ /* 0x000f220000300800 */
[----:B---3--:R-:W-:Y:S01]  /*22640*/  ISETP.LT.AND P5, PT, R12, UR4, !P2 ;  /* 0x000000040c007c0c */ /* 0x008fe2000d7a1270 */
[----:B------:R-:W0:Y:S02]  /*22650*/  LDCU UR4, c[0x0][0x39c] ;  /* 0x00007380ff0477ac */ /* 0x000e240008000800 */
[----:B------:R-:W3:Y:S01]  /*22660*/  LDL.LU R12, [R1+0x8d0] ;  /* 0x0008d000010c7983 */ /* 0x000ee20000300800 */
[----:B------:R-:W-:-:S05]  /*22670*/  F2FP.SATFINITE.E5M2.F32.PACK_AB_MERGE_C R22, R23, R22, RZ ;  /* 0x000000161716723e */ /* 0x000fca00048060ff */
[----:B------:R5:W-:Y:S01]  /*22680*/  @P6 STG.E.U8 desc[UR18][R156.64], R22 ;  /* 0x000000169c006986 */ /* 0x000be2000c101112 */
[----:B0-----:R-:W-:Y:S01]  /*22690*/  ISETP.LT.AND P6, PT, R14, UR4, !P2 ;  /* 0x000000040e007c0c */ /* 0x001fe2000d7c1270 */
[----:B------:R-:W0:Y:S01]  /*226a0*/  LDCU UR4, c[0x0][0x39c] ;  /* 0x00007380ff0477ac */ /* 0x000e220008000800 */
[----:B-----5:R-:W-:Y:S01]  /*226b0*/  PRMT R22, R22, 0x9910, RZ ;  /* 0x0000991016167816 */ /* 0x020fe200000000ff */
[----:B------:R-:W5:Y:S03]  /*226c0*/  LDL.LU R14, [R1+0x8b8] ;  /* 0x0008b800010e7983 */ /* 0x000f660000300800 */
[----:B------:R-:W-:-:S05]  /*226d0*/  SHF.R.S32.HI R22, RZ, 0x8, R22 ;  /* 0x00000008ff167819 */ /* 0x000fca0000011416 */
[----:B------:R-:W-:Y:S01]  /*226e0*/  @P0 STG.E.U8 desc[UR18][R154.64], R22 ;  /* 0x000000169a000986 */ /* 0x000fe2000c101112 */
[----:B0-----:R-:W-:Y:S01]  /*226f0*/  ISETP.LT.AND P0, PT, R17, UR4, !P2 ;  /* 0x0000000411007c0c */ /* 0x001fe2000d701270 */
[----:B------:R-:W0:Y:S01]  /*22700*/  LDCU UR4, c[0x0][0x39c] ;  /* 0x00007380ff0477ac */ /* 0x000e220008000800 */
[----:B------:R-:W-:-:S05]  /*22710*/  F2FP.SATFINITE.E5M2.F32.PACK_AB_MERGE_C R24, R25, R24, RZ ;  /* 0x000000181918723e */ /* 0x000fca00048060ff */
[----:B------:R0:W-:Y:S02]  /*22720*/  @P3 STG.E.U8 desc[UR18][R4.64], R24 ;  /* 0x0000001804003986 */ /* 0x0001e4000c101112 */
[----:B0-----:R-:W-:Y:S01]  /*22730*/  ISETP.LT.AND P3, PT, R16, UR4, !P2 ;  /* 0x0000000410007c0c */ /* 0x001fe2000d761270 */
[----:B------:R-:W2:Y:S01]  /*22740*/  LDCU UR4, c[0x0][0x39c] ;  /* 0x00007380ff0477ac */ /* 0x000ea20008000800 */
[----:B------:R-:W-:Y:S01]  /*22750*/  PRMT R24, R24, 0x9910, RZ ;  /* 0x0000991018187816 */ /* 0x000fe200000000ff */
[----:B------:R-:W5:Y:S03]  /*22760*/  LDL.LU R5, [R1+0x8b0] ;  /* 0x0008b00001057983 */ /* 0x000f660000300800 */
[----:B------:R-:W-:Y:S01]  /*22770*/  SHF.R.S32.HI R24, RZ, 0x8, R24 ;  /* 0x00000008ff187819 */ /* 0x000fe20000011418 */
[----:B------:R-:W5:Y:S04]  /*22780*/  LDL.LU R4, [R1+0x894] ;  /* 0x0008940001047983 */ /* 0x000f680000300800 */
[----:B------:R-:W-:Y:S01]  /*22790*/  @P1 STG.E.U8 desc[UR18][R6.64], R24 ;  /* 0x0000001806001986 */ /* 0x000fe2000c101112 */
[----:B------:R-:W-:-:S05]  /*227a0*/  F2FP.SATFINITE.E5M2.F32.PACK_AB_MERGE_C R26, R27, R26, RZ ;  /* 0x0000001a1b1a723e */ /* 0x000fca00048060ff */
[----:B------:R0:W-:Y:S02]  /*227b0*/  @P5 STG.E.U8 desc[UR18][R158.64], R26 ;  /* 0x0000001a9e005986 */ /* 0x0001e4000c101112 */
[----:B0-----:R-:W-:-:S04]  /*227c0*/  PRMT R26, R26, 0x9910, RZ ;  /* 0x000099101a1a7816 */ /* 0x001fc800000000ff */
[----:B------:R-:W-:-:S05]  /*227d0*/  SHF.R.S32.HI R26, RZ, 0x8, R26 ;  /* 0x00000008ff1a7819 */ /* 0x000fca000001141a */
[----:B------:R-:W-:Y:S01]  /*227e0*/  @P6 STG.E.U8 desc[UR18][R152.64], R26 ;  /* 0x0000001a98006986 */ /* 0x000fe2000c101112 */
[----:B--2---:R-:W-:Y:S01]  /*227f0*/  ISETP.LT.AND P1, PT, R15, UR4, !P2 ;  /* 0x000000040f007c0c */ /* 0x004fe2000d721270 */
[----:B------:R-:W4:Y:S02]  /*22800*/  LDCU UR4, c[0x0][0x39c] ;  /* 0x00007380ff0477ac */ /* 0x000f240008000800 */
[----:B----4-:R-:W-:Y:S01]  /*22810*/  ISETP.LT.AND P5, PT, R13, UR4, !P2 ;  /* 0x000000040d007c0c */ /* 0x010fe2000d7a1270 */
[----:B------:R-:W3:Y:S01]  /*22820*/  LDCU UR4, c[0x0][0x39c] ;  /* 0x00007380ff0477ac */ /* 0x000ee20008000800 */
[----:B------:R-:W2:Y:S01]  /*22830*/  LDL.LU R13, [R1+0x930] ;  /* 0x00093000010d7983 */ /* 0x000ea20000300800 */
[----:B---3--:R-:W-:Y:S01]  /*22840*/  ISETP.LT.AND P6, PT, R12, UR4, !P2 ;  /* 0x000000040c007c0c */ /* 0x008fe2000d7c1270 */
[----:B------:R-:W5:Y:S02]  /*22850*/  LDCU UR4, c[0x0][0x39c] ;  /* 0x00007380ff0477ac */ /* 0x000f640008000800 */
[----:B------:R-:W3:Y:S01]  /*22860*/  LDL.LU R12, [R1+0x92c] ;  /* 0x00092c00010c7983 */ /* 0x000ee20000300800 */
[----:B------:R-:W-:-:S02]  /*22870*/  F2FP.SATFINITE.E5M2.F32.PACK_AB_MERGE_C R28, R29, R28, RZ ;  /* 0x0000001c1d1c723e */ /* 0x000fc400048060ff */
[----:B------:R-:W-:Y:S01]  /*22880*/  F2FP.SATFINITE.E5M2.F32.PACK_AB_MERGE_C R30, R31, R30, RZ ;  /* 0x0000001e1f1e723e */ /* 0x000fe200048060ff */
[----:B------:R-:W4:Y:S04]  /*22890*/  LDL.LU R7, [R1+0x928] ;  /* 0x0009280001077983 */ /* 0x000f280000300800 */
[----:B------:R0:W-:Y:S04]  /*228a0*/  @P0 STG.E.U8 desc[UR18][R150.64], R28 ;  /* 0x0000001c96000986 */ /* 0x0001e8000c101112 */
[----:B------:R-:W2:Y:S01]  /*228b0*/  LDL.LU R6, [R1+0x924] ;  /* 0x0009240001067983 */ /* 0x000ea20000300800 */
[----:B-----5:R-:W-:Y:S01]  /*228c0*/  ISETP.LT.AND P0, PT, R14, UR4, !P2 ;  /* 0x000000040e007c0c */ /* 0x020fe2000d701270 */
[----:B------:R-:W5:Y:S01]  /*228d0*/  LDCU UR4, c[0x0][0x39c] ;  /* 0x00007380ff0477ac */ /* 0x000f620008000800 */
[----:B0-----:R-:W-:-:S04]  /*228e0*/  PRMT R28, R28, 0x9910, RZ ;  /* 0x000099101c1c7816 */ /* 0x001fc800000000ff */
[----:B------:R-:W-:-:S05]  /*228f0*/  SHF.R.S32.HI R28, RZ, 0x8, R28 ;  /* 0x00000008ff1c7819 */ /* 0x000fca000001141c */
[----:B------:R-:W-:Y:S04]  /*22900*/  @P3 STG.E.U8 desc[UR18][R8.64], R28 ;  /* 0x0000001c08003986 */ /* 0x000fe8000c101112 */
[----:B------:R0:W-:Y:S01]  /*22910*/  @P1 STG.E.U8 desc[UR18][R160.64], R30 ;  /* 0x0000001ea0001986 */ /* 0x0001e2000c101112 */
[----:B------:R-:W-:Y:S02]  /*22920*/  F2FP.SATFINITE.E5M2.F32.PACK_AB_MERGE_C R32, R33, R32, RZ ;  /* 0x000000202120723e */ /* 0x000fe400048060ff */
[----:B0-----:R-:W-:Y:S02]  /*22930*/  PRMT R30, R30, 0x9910, RZ ;  /* 0x000099101e1e7816 */ /* 0x001fe400000000ff */
[----:B-----5:R-:W-:-:S03]  /*22940*/  ISETP.LT.AND P3, PT, R5, UR4, !P2 ;  /* 0x0000000405007c0c */ /* 0x020fc6000d761270 */
[----:B------:R-:W-:Y:S01]  /*22950*/  IMAD.MOV.U32 R5, RZ, RZ, R30 ;  /* 0x000000ffff057224 */ /* 0x000fe200078e001e */
[----:B------:R-:W0:Y:S04]  /*22960*/  LDCU UR4, c[0x0][0x39c] ;  /* 0x00007380ff0477ac */ /* 0x000e280008000800 */
[----:B------:R-:W-:-:S05]  /*22970*/  SHF.R.S32.HI R5, RZ, 0x8, R5 ;  /* 0x00000008ff057819 */ /* 0x000fca0000011405 */
[----:B------:R5:W-:Y:S04]  /*22980*/  @P5 STG.E.U8 desc[UR18][R134.64], R5 ;  /* 0x0000000586005986 */ /* 0x000be8000c101112 */
[----:B------:R-:W-:Y:S01]  /*22990*/  @P6 STG.E.U8 desc[UR18][R148.64], R32 ;  /* 0x0000002094006986 */ /* 0x000fe2000c101112 */
[----:B---3--:R-:W-:Y:S02]  /*229a0*/  ISETP.LT.AND P6, PT, R12, UR6, !P2 ;  /* 0x000000060c007c0c */ /* 0x008fe4000d7c1270 */
[----:B------:R-:W-:Y:S01]  /*229b0*/  F2FP.SATFINITE.E5M2.F32.PACK_AB_MERGE_C R34, R35, R34, RZ ;  /* 0x000000222322723e */ /* 0x000fe200048060ff */
[----:B------:R-:W3:Y:S01]  /*229c0*/  LDL.LU R12, [R1+0x8c0] ;  /* 0x0008c000010c7983 */ /* 0x000ee20000300800 */
[----:B0-----:R-:W-:Y:S01]  /*229d0*/  ISETP.LT.AND P1, PT, R4, UR4, !P2 ;  /* 0x0000000404007c0c */ /* 0x001fe2000d721270 */
[----:B------:R-:W2:Y:S01]  /*229e0*/  LDCU UR4, c[0x0][0x39c] ;  /* 0x00007380ff0477ac */ /* 0x000ea20008000800 */
[----:B------:R-:W-:Y:S01]  /*229f0*/  PRMT R4, R32, 0x9910, RZ ;  /* 0x0000991020047816 */ /* 0x000fe200000000ff */
[----:B------:R-:W-:Y:S01]  /*22a00*/  VIADD R0, R0, UR5 ;  /* 0x0000000500007c36 */ /* 0x000fe20008000000 */
[----:B------:R-:W-:Y:S01]  /*22a10*/  F2FP.SATFINITE.E5M2.F32.PACK_AB_MERGE_C R36, R37, R36, RZ ;  /* 0x000000242524723e */ /* 0x000fe200048060ff */
[----:B------:R-:W0:Y:S01]  /*22a20*/  LDCU UR6, c[0x0][0x39c] ;  /* 0x00007380ff0677ac */ /* 0x000e220008000800 */
[----:B------:R-:W-:-:S02]  /*22a30*/  SHF.R.S32.HI R4, RZ, 0x8, R4 ;  /* 0x00000008ff047819 */ /* 0x000fc40000011404 */
[----:B-----5:R-:W-:-:S03]  /*22a40*/  PRMT R5, R34, 0x9910, RZ ;  /* 0x0000991022057816 */ /* 0x020fc600000000ff */
[----:B------:R5:W-:Y:S01]  /*22a50*/  @P0 STG.E.U8 desc[UR18][R10.64], R4 ;  /* 0x000000040a000986 */ /* 0x000be2000c101112 */
[----:B------:R-:W-:Y:S01]  /*22a60*/  SHF.R.S32.HI R5, RZ, 0x8, R5 ;  /* 0x00000008ff057819 */ /* 0x000fe20000011405 */
[C---:B------:R-:W-:Y:S02]  /*22a70*/  VIADD R8, R0.reuse, UR5 ;  /* 0x0000000500087c36 */ /* 0x040fe40008000000 */
[----:B------:R-:W-:Y:S04]  /*22a80*/  @P3 STG.E.U8 desc[UR18][R132.64], R34 ;  /* 0x0000002284003986 */ /* 0x000fe8000c101112 */
[----:B-----5:R-:W0:Y:S01]  /*22a90*/  LDL.LU R11, [R1+0x8ac] ;  /* 0x0008ac00010b7983 */ /* 0x020e220000300800 */
[----:B--2---:R-:W-:Y:S01]  /*22aa0*/  ISETP.LT.AND P5, PT, R13, UR4, !P2 ;  /* 0x000000040d007c0c */ /* 0x004fe2000d7a1270 */
[----:B------:R-:W3:Y:S02]  /*22ab0*/  LDCU UR4, c[0x0][0x39c] ;  /* 0x00007380ff0477ac */ /* 0x000ee40008000800 */
[----:B------:R2:W-:Y:S01]  /*22ac0*/  @P1 STG.E.U8 desc[UR18][R162.64], R5 ;  /* 0x00000005a2001986 */ /* 0x0005e2000c101112 */
[----:B------:R-:W-:-:S02]  /*22ad0*/  IADD3 R4, P1, PT, R0, R3, RZ ;  /* 0x0000000300047210 */ /* 0x000fc40007f3e0ff */
[----:B----4-:R-:W-:Y:S01]  /*22ae0*/  ISETP.LT.AND P0, PT, R7, UR7, !P2 ;  /* 0x0000000707007c0c */ /* 0x010fe2000d701270 */
[----:B------:R-:W4:Y:S01]  /*22af0*/  LDL.LU R10, [R1+0x890] ;  /* 0x00089000010a7983 */ /* 0x000f220000300800 */
[----:B------:R-:W-:Y:S01]  /*22b00*/  ISETP.LT.AND P3, PT, R6, UR9, !P2 ;  /* 0x0000000906007c0c */ /* 0x000fe2000d761270 */
[----:B------:R-:W4:Y:S01]  /*22b10*/  LDCU UR7, c[0x0][0x39c] ;  /* 0x00007380ff0777ac */ /* 0x000f220008000800 */
[----:B------:R-:W-:Y:S01]  /*22b20*/  PRMT R7, R36, 0x9910, RZ ;  /* 0x0000991024077816 */ /* 0x000fe200000000ff */
[----:B------:R-:W5:Y:S01]  /*22b30*/  LDL.LU R13, [R1+0x884] ;  /* 0x00088400010d7983 */ /* 0x000f620000300800 */
[----:B------:R-:W-:Y:S01]  /*22b40*/  F2FP.SATFINITE.E5M2.F32.PACK_AB_MERGE_C R38, R39, R38, RZ ;  /* 0x000000262726723e */ /* 0x000fe200048060ff */
[----:B------:R-:W5:Y:S01]  /*22b50*/  LDCU UR9, c[0x0][0x39c] ;  /* 0x00007380ff0977ac */ /* 0x000f620008000800 */
[----:B--2---:R-:W-:Y:S01]  /*22b60*/  LEA.HI.X.SX32 R5, R0, R2, 0x1, P1 ;  /* 0x0000000200057211 */ /* 0x004fe200008f0eff */
[----:B------:R-:W1:Y:S01]  /*22b70*/  LDL.LU R9, [R1+0x934] ;  /* 0x0009340001097983 */ /* 0x000e620000300800 */
[----:B------:R-:W-:-:S02]  /*22b80*/  IADD3 R6, P1, PT, R8, R3, RZ ;  /* 0x0000000308067210 */ /* 0x000fc40007f3e0ff */
[----:B------:R-:W-:Y:S02]  /*22b90*/  SHF.R.S32.HI R0, RZ, 0x8, R7 ;  /* 0x00000008ff007819 */ /* 0x000fe40000011407 */
[C---:B------:R-:W-:Y:S01]  /*22ba0*/  LEA.HI.X.SX32 R7, R8.reuse, R2, 0x1, P1 ;  /* 0x0000000208077211 */ /* 0x040fe200008f0eff */
[----:B------:R-:W-:Y:S01]  /*22bb0*/  VIADD R8, R8, UR5 ;  /* 0x0000000508087c36 */ /* 0x000fe20008000000 */
[----:B------:R2:W-:Y:S04]  /*22bc0*/  @P5 STG.E.U8 desc[UR18][R4.64], R36 ;  /* 0x0000002404005986 */ /* 0x0005e8000c101112 */
[----:B--2---:R-:W-:-:S04]  /*22bd0*/  IADD3 R4, P1, PT, R8, R3, RZ ;  /* 0x0000000308047210 */ /* 0x004fc80007f3e0ff */
[----:B------:R-:W-:Y:S02]  /*22be0*/  LEA.HI.X.SX32 R5, R8, R2, 0x1, P1 ;  /* 0x0000000208057211 */ /* 0x000fe400008f0eff */
[----:B---3--:R-:W-:Y:S01]  /*22bf0*/  ISETP.LT.AND P1, PT, R12, UR4, !P2 ;  /* 0x000000040c007c0c */ /* 0x008fe2000d721270 */
[----:B------:R2:W-:Y:S01]  /*22c00*/  @P6 STG.E.U8 desc[UR18][R6.64], R0 ;  /* 0x0000000006006986 */ /* 0x0005e2000c101112 */
[----:B------:R-:W3:Y:S03]  /*22c10*/  LDCU UR4, c[0x0][0x39c] ;  /* 0x00007380ff0477ac */ /* 0x000ee60008000800 */
[----:B------:R-:W3:Y:S01]  /*22c20*/  LDL.LU R12, [R1+0x938] ;  /* 0x00093800010c7983 */ /* 0x000ee20000300800 */
[----:B--2---:R-:W-:Y:S01]  /*22c30*/  VIADD R0, R8, UR5 ;  /* 0x0000000508007c36 */ /* 0x004fe20008000000 */
[----:B------:R-:W-:-:S04]  /*22c40*/  PRMT R7, R38, 0x9910, RZ ;  /* 0x0000991026077816 */ /* 0x000fc800000000ff */
[CC--:B------:R-:W-:Y:S02]  /*22c50*/  IADD3 R6, P6, PT, R0.reuse, R3.reuse, RZ ;  /* 0x0000000300067210 */ /* 0x0c0fe40007fde0ff */
[----:B------:R-:W-:Y:S02]  /*22c60*/  SHF.R.S32.HI R8, RZ, 0x8, R7 ;  /* 0x00000008ff087819 */ /* 0x000fe40000011407 */
[C---:B------:R-:W-:Y:S02]  /*22c70*/  LEA.HI.X.SX32 R7, R0.reuse, R2, 0x1, P6 ;  /* 0x0000000200077211 */ /* 0x040fe400030f0eff */
[----:B0-----:R-:W-:Y:S01]  /*22c80*/  ISETP.LT.AND P5, PT, R11, UR6, !P2 ;  /* 0x000000060b007c0c */ /* 0x001fe2000d7a1270 */
[----:B------:R-:W-:Y:S01]  /*22c90*/  VIADD R0, R0, UR5 ;  /* 0x0000000500007c36 */ /* 0x000fe20008000000 */
[----:B------:R-:W2:Y:S01]  /*22ca0*/  LDL.LU R11, [R1+0x940] ;  /* 0x00094000010b7983 */ /* 0x000ea20000300800 */
[----:B------:R-:W-:Y:S01]  /*22cb0*/  F2FP.SATFINITE.E5M2.F32.PACK_AB_MERGE_C R40, R41, R40, RZ ;  /* 0x000000282928723e */ /* 0x000fe200048060ff */
[----:B------:R-:W2:Y:S02]  /*22cc0*/  LDCU UR6, c[0x0][0x39c] ;  /* 0x00007380ff0677ac */ /* 0x000ea40008000800 */
[----:B------:R0:W-:Y:S04]  /*22cd0*/  @P0 STG.E.U8 desc[UR18][R4.64], R38 ;  /* 0x0000002604000986 */ /* 0x0001e8000c101112 */
[----:B------:R1:W-:Y:S01]  /*22ce0*/  @P3 STG.E.U8 desc[UR18][R6.64], R8 ;  /* 0x0000000806003986 */ /* 0x0003e2000c101112 */
[----:B0-----:R-:W-:-:S04]  /*22cf0*/  IADD3 R4, P6, PT, R0, R3, RZ ;  /* 0x0000000300047210 */ /* 0x001fc80007fde0ff */
[C---:B------:R-:W-:Y:S01]  /*22d00*/  LEA.HI.X.SX32 R5, R0.reuse, R2, 0x1, P6 ;  /* 0x0000000200057211 */ /* 0x040fe200030f0eff */
[----:B------:R-:W-:Y:S01]  /*22d10*/  VIADD R0, R0, UR5 ;  /* 0x0000000500007c36 */ /* 0x000fe20008000000 */
[----:B-1----:R-:W-:-:S03]  /*22d20*/  PRMT R6, R40, 0x9910, RZ ;  /* 0x0000991028067816 */ /* 0x002fc600000000ff */
[----:B------:R0:W-:Y:S01]  /*22d30*/  @P1 STG.E.U8 desc[UR18][R4.64], R40 ;  /* 0x0000002804001986 */ /* 0x0001e2000c101112 */
[----:B------:R-:W-:Y:S01]  /*22d40*/  VIADD R7, R0, UR5 ;  /* 0x0000000500077c36 */ /* 0x000fe20008000000 */
[----:B------:R-:W-:Y:S02]  /*22d50*/  SHF.R.S32.HI R8, RZ, 0x8, R6 ;  /* 0x00000008ff087819 */ /* 0x000fe40000011406 */
[----:B----4-:R-:W-:Y:S01]  /*22d60*/  ISETP.LT.AND P0, PT, R10, UR7, !P2 ;  /* 0x000000070a007c0c */ /* 0x010fe2000d701270 */
[----:B------:R-:W1:Y:S01]  /*22d70*/  LDCU UR7, c[0x0][0x39c] ;  /* 0x00007380ff0777ac */ /* 0x000e620008000800 */
[----:B------:R-:W1:Y:S01]  /*22d80*/  LDL.LU R10, [R1+0x93c] ;  /* 0x00093c00010a7983 */ /* 0x000e620000300800 */
[----:B0-----:R-:W-:-:S04]  /*22d90*/  IADD3 R4, P1, PT, R0, R3, RZ ;  /* 0x0000000300047210 */ /* 0x001fc80007f3e0ff */
[----:B------:R-:W-:Y:S02]  /*22da0*/  LEA.HI.X.SX32 R5, R0, R2, 0x1, P1 ;  /* 0x0000000200057211 */ /* 0x000fe400008f0eff */
[C---:B------:R-:W-:Y:S01]  /*22db0*/  IADD3 R6, P1, PT, R7.reuse, R3, RZ ;  /* 0x0000000307067210 */ /* 0x040fe20007f3e0ff */
[----:B------:R-:W-:-:S03]  /*22dc0*/  VIADD R0, R7, UR5 ;  /* 0x0000000507007c36 */ /* 0x000fc60008000000 */
[----:B------:R-:W-:Y:S02]  /*22dd0*/  LEA.HI.X.SX32 R7, R7, R2, 0x1, P1 ;  /* 0x0000000207077211 */ /* 0x000fe400008f0eff */
[----:B---3--:R-:W-:Y:S02]  /*22de0*/  ISETP.LT.AND P1, PT, R12, UR4, !P2 ;  /* 0x000000040c007c0c */ /* 0x008fe4000d721270 */
[----:B-----5:R-:W-:Y:S01]  /*22df0*/  ISETP.LT.AND P3, PT, R13, UR9, !P2 ;  /* 0x000000090d007c0c */ /* 0x020fe2000d761270 */
[----:B------:R-:W3:Y:S01]  /*22e00*/  LDL.LU R12, [R1+0x8cc] ;  /* 0x0008cc00010c7983 */ /* 0x000ee20000300800 */
[----:B------:R-:W-:Y:S01]  /*22e10*/  F2FP.SATFINITE.E5M2.F32.PACK_AB_MERGE_C R42, R43, R42, RZ ;  /* 0x0000002a2b2a723e */ /* 0x000fe200048060ff */
[----:B------:R-:W3:Y:S01]  /*22e20*/  LDCU UR4, c[0x0][0x39c] ;  /* 0x00007380ff0477ac */ /* 0x000ee20008000800 */
[----:B------:R-:W-:Y:S01]  /*22e30*/  ISETP.LT.AND P6, PT, R9, UR10, !P2 ;  /* 0x0000000a09007c0c */ /* 0x000fe2000d7c1270 */
[----:B------:R0:W-:Y:S01]  /*22e40*/  @P5 STG.E.U8 desc[UR18][R4.64], R8 ;  /* 0x0000000804005986 */ /* 0x0001e2000c101112 */
[----:B------:R-:W-:Y:S01]  /*22e50*/  PRMT R9, R42, 0x9910, RZ ;  /* 0x000099102a097816 */ /* 0x000fe200000000ff */
[----:B------:R-:W4:Y:S02]  /*22e60*/  LDCU UR10, c[0x0][0x39c] ;  /* 0x00007380ff0a77ac */ /* 0x000f240008000800 */
[----:B------:R5:W-:Y:S01]  /*22e70*/  @P0 STG.E.U8 desc[UR18][R6.64], R42 ;  /* 0x0000002a06000986 */ /* 0x000be2000c101112 */
[----:B------:R-:W-:Y:S01]  /*22e80*/  SHF.R.S32.HI R9, RZ, 0x8, R9 ;  /* 0x00000008ff097819 */ /* 0x000fe20000011409 */
[----:B------:R-:W1:Y:S01]  /*22e90*/  LDCU UR9, c[0x0][0x39c] ;  /* 0x00007380ff0977ac */ /* 0x000e620008000800 */
[----:B0-----:R-:W-:-:S02]  /*22ea0*/  IADD3 R4, P5, PT, R0, R3, RZ ;  /* 0x0000000300047210 */ /* 0x001fc40007fbe0ff */
[----:B--2---:R-:W-:Y:S01]  /*22eb0*/  ISETP.LT.AND P0, PT, R11, UR6, !P2 ;  /* 0x000000060b007c0c */ /* 0x004fe2000d701270 */
[----:B------:R-:W0:Y:S01]  /*22ec0*/  LDCU UR6, c[0x0][0x39c] ;  /* 0x00007380ff0677ac */ /* 0x000e220008000800 */
[----:B------:R-:W0:Y:S01]  /*22ed0*/  LDL.LU R11, [R1+0x8bc] ;  /* 0x0008bc00010b7983 */ /* 0x000e220000300800 */
[C---:B------:R-:W-:Y:S01]  /*22ee0*/  LEA.HI.X.SX32 R5, R0.reuse, R2, 0x1, P5 ;  /* 0x0000000200057211 */ /* 0x040fe200028f0eff */
[----:B------:R-:W-:Y:S01]  /*22ef0*/  VIADD R0, R0, UR5 ;  /* 0x0000000500007c36 */ /* 0x000fe20008000000 */
[----:B------:R-:W-:-:S03]  /*22f00*/  F2FP.SATFINITE.E5M2.F32.PACK_AB_MERGE_C R44, R45, R44, RZ ;  /* 0x0000002c2d2c723e */ /* 0x000fc600048060ff */
[----:B------:R2:W-:Y:S01]  /*22f10*/  @P3 STG.E.U8 desc[UR18][R4.64], R9 ;  /* 0x0000000904003986 */ /* 0x0005e2000c101112 */
[----:B------:R-:W-:Y:S01]  /*22f20*/  VIADD R8, R0, UR5 ;  /* 0x0000000500087c36 */ /* 0x000fe20008000000 */
[----:B-----5:R-:W-:Y:S02]  /*22f30*/  PRMT R7, R44, 0x9910, RZ ;  /* 0x000099102c077816 */ /* 0x020fe400000000ff */
[----:B--2---:R-:W-:-:S04]  /*22f40*/  IADD3 R4, P3, PT, R0, R3, RZ ;  /* 0x0000000300047210 */ /* 0x004fc80007f7e0ff */
[-C--:B------:R-:W-:Y:S02]  /*22f50*/  LEA.HI.X.SX32 R5, R0, R2.reuse, 0x1, P3 ;  /* 0x0000000200057211 */ /* 0x080fe400018f0eff */
[CC--:B------:R-:W-:Y:S02]  /*22f60*/  IADD3 R6, P3, PT, R8.reuse, R3.reuse, RZ ;  /* 0x0000000308067210 */ /* 0x0c0fe40007f7e0ff */
[----:B------:R-:W-:Y:S02]  /*22f70*/  SHF.R.S32.HI R0, RZ, 0x8, R7 ;  /* 0x00000008ff007819 */ /* 0x000fe40000011407 */
[C---:B------:R-:W-:Y:S01]  /*22f80*/  LEA.HI.X.SX32 R7, R8.reuse, R2, 0x1, P3 ;  /* 0x0000000208077211 */ /* 0x040fe200018f0eff */
[----:B------:R-:W-:Y:S01]  /*22f90*/  VIADD R8, R8, UR5 ;  /* 0x0000000508087c36 */ /* 0x000fe20008000000 */
[----:B------:R2:W-:Y:S01]  /*22fa0*/  @P6 STG.E.U8 desc[UR18][R4.64], R44 ;  /* 0x0000002c04006986 */ /* 0x0005e2000c101112 */
[----:B-1----:R-:W-:Y:S01]  /*22fb0*/  ISETP.LT.AND P5, PT, R10, UR7, !P2 ;  /* 0x000000070a007c0c */ /* 0x002fe2000d7a1270 */
[----:B------:R-:W1:Y:S02]  /*22fc0*/  LDCU UR7, c[0x0][0x39c] ;  /* 0x00007380ff0777ac */ /* 0x000e640008000800 */
[----:B------:R5:W-:Y:S04]  /*22fd0*/  @P1 STG.E.U8 desc[UR18][R6.64], R0 ;  /* 0x0000000006001986 */ /* 0x000be8000c101112 */
[----:B------:R-:W1:Y:S01]  /*22fe0*/  LDL.LU R10, [R1+0x8a0] ;  /* 0x0008a000010a7983 */ /* 0x000e620000300800 */
[----:B--2---:R-:W-:-:S03]  /*22ff0*/  IADD3 R4, P1, PT, R8, R3, RZ ;  /* 0x0000000308047210 */ /* 0x004fc60007f3e0ff */
[----:B------:R-:W2:Y:S01]  /*23000*/  LDL.LU R14, [R1+0x89c] ;  /* 0x00089c00010e7983 */ /* 0x000ea20000300800 */
[----:B------:R-:W-:-:S03]  /*23010*/  LEA.HI.X.SX32 R5, R8, R2, 0x1, P1 ;  /* 0x0000000208057211 */ /* 0x000fc600008f0eff */
[----:B------:R-:W4:Y:S01]  /*23020*/  LDL.LU R13, [R1+0x944] ;  /* 0x00094400010d7983 */ /* 0x000f220000300800 */
[----:B---3--:R-:W-:Y:S01]  /*23030*/  ISETP.LT.AND P1, PT, R12, UR4, !P2 ;  /* 0x000000040c007c0c */ /* 0x008fe2000d721270 */
[----:B-----5:R-:W-:Y:S02]  /*23040*/  VIADD R0, R8, UR5 ;  /* 0x0000000508007c36 */ /* 0x020fe40008000000 */
[----:B------:R-:W3:Y:S01]  /*23050*/  LDL.LU R12, [R1+0x948] ;  /* 0x00094800010c7983 */ /* 0x000ee20000300800 */
[----:B------:R-:W-:Y:S01]  /*23060*/  F2FP.SATFINITE.E5M2.F32.PACK_AB_MERGE_C R46, R47, R46, RZ ;  /* 0x0000002e2f2e723e */ /* 0x000fe200048060ff */
[----:B------:R-:W3:Y:S01]  /*23070*/  LDCU UR4, c[0x0][0x39c] ;  /* 0x00007380ff0477ac */ /* 0x000ee20008000800 */
[----:B------:R-:W-:Y:S02]  /*23080*/  IADD3 R6, P6, PT, R0, R3, RZ ;  /* 0x0000000300067210 */ /* 0x000fe40007fde0ff */
[----:B------:R-:W-:-:S04]  /*23090*/  PRMT R7, R46, 0x9910, RZ ;  /* 0x000099102e077816 */ /* 0x000fc800000000ff */
[----:B------:R-:W-:Y:S02]  /*230a0*/  SHF.R.S32.HI R8, RZ, 0x8, R7 ;  /* 0x00000008ff087819 */ /* 0x000fe40000011407 */
[C---:B------:R-:W-:Y:S01]  /*230b0*/  LEA.HI.X.SX32 R7, R0.reuse, R2, 0x1, P6 ;  /* 0x0000000200077211 */ /* 0x040fe200030f0eff */
[----:B------:R-:W-:Y:S01]  /*230c0*/  VIADD R0, R0, UR5 ;  /* 0x0000000500007c36 */ /* 0x000fe20008000000 */
[----:B0-----:R-:W-:Y:S01]  /*230d0*/  ISETP.LT.AND P3, PT, R11, UR6, !P2 ;  /* 0x000000060b007c0c */ /* 0x001fe2000d761270 */
[----:B------:R0:W-:Y:S01]  /*230e0*/  @P0 STG.E.U8 desc[UR18][R4.64], R46 ;  /* 0x0000002e04000986 */ /* 0x0001e2000c101112 */
[----:B------:R-:W-:Y:S01]  /*230f0*/  F2FP.SATFINITE.E5M2.F32.PACK_AB_MERGE_C R48, R49, R48, RZ ;  /* 0x000000303130723e */ /* 0x000fe200048060ff */
[----:B------:R-:W5:Y:S02]  /*23100*/  LDCU UR6, c[0x0][0x39c] ;  /* 0x00007380ff0677ac */ /* 0x000f640008000800 */
[----:B------:R-:W5:Y:S01]  /*23110*/  LDL.LU R11, [R1+0x950] ;  /* 0x00095000010b7983 */ /* 0x000f620000300800 */
[----:B0-----:R-:W-:-:S04]  /*23120*/  IADD3 R4, P6, PT, R0, R3, RZ ;  /* 0x0000000300047210 */ /* 0x001fc80007fde0ff */
[C---:B------:R-:W-:Y:S01]  /*23130*/  LEA.HI.X.SX32 R5, R0.reuse, R2, 0x1, P6 ;  /* 0x0000000200057211 */ /* 0x040fe200030f0eff */
[----:B------:R-:W-:Y:S01]  /*23140*/  VIADD R0, R0, UR5 ;  /* 0x0000000500007c36 */ /* 0x000fe20008000000 */
[----:B------:R0:W-:Y:S04]  /*23150*/  @P5 STG.E.U8 desc[UR18][R6.64], R8 ;  /* 0x0000000806005986 */ /* 0x0001e8000c101112 */
[----:B------:R1:W-:Y:S01]  /*23160*/  @P1 STG.E.U8 desc[UR18][R4.64], R48 ;  /* 0x0000003004001986 */ /* 0x0003e2000c101112 */
[----:B0-----:R-:W-:Y:S01]  /*23170*/  PRMT R6, R48, 0x9910, RZ ;  /* 0x0000991030067816 */ /* 0x001fe200000000ff */
[C---:B------:R-:W-:Y:S01]  /*23180*/  VIADD R7, R0.reuse, UR5 ;  /* 0x0000000500077c36 */ /* 0x040fe20008000000 */
[----:B-1----:R-:W-:Y:S02]  /*23190*/  IADD3 R4, P1, PT, R0, R3, RZ ;  /* 0x0000000300047210 */ /* 0x002fe40007f3e0ff */
[----:B------:R-:W-:-:S02]  /*231a0*/  SHF.R.S32.HI R8, RZ, 0x8, R6 ;  /* 0x00000008ff087819 */ /* 0x000fc40000011406 */
[-C--:B------:R-:W-:Y:S02]  /*231b0*/  LEA.HI.X.SX32 R5, R0, R2.reuse, 0x1, P1 ;  /* 0x0000000200057211 */ /* 0x080fe400008f0eff */
[C---:B------:R-:W-:Y:S01]  /*231c0*/  IADD3 R6, P1, PT, R7.reuse, R3, RZ ;  /* 0x0000000307067210 */ /* 0x040fe20007f3e0ff */
[----:B------:R-:W-:Y:S01]  /*231d0*/  VIADD R0, R7, UR5 ;  /* 0x0000000507007c36 */ /* 0x000fe20008000000 */
[----:B------:R-:W-:Y:S02]  /*231e0*/  ISETP.LT.AND P0, PT, R10, UR7, !P2 ;  /* 0x000000070a007c0c */ /* 0x000fe4000d701270 */
[----:B----4-:R-:W-:Y:S01]  /*231f0*/  ISETP.LT.AND P6, PT, R13, UR10, !P2 ;  /* 0x0000000a0d007c0c */ /* 0x010fe2000d7c1270 */
[----:B------:R-:W4:Y:S01]  /*23200*/  LDL.LU R10, [R1+0x94c] ;  /* 0x00094c00010a7983 */ /* 0x000f220000300800 */
[----:B------:R-:W-:Y:S01]  /*23210*/  LEA.HI.X.SX32 R7, R7, R2, 0x1, P1 ;  /* 0x0000000207077211 */ /* 0x000fe200008f0eff */
[----:B------:R-:W4:Y:S02]  /*23220*/  LDCU UR7, c[0x0][0x39c] ;  /* 0x00007380ff0777ac */ /* 0x000f240008000800 */
[----:B------:R-:W4:Y:S01]  /*23230*/  LDL.LU R13, [R1+0x8c8] ;  /* 0x0008c800010d7983 */ /* 0x000f220000300800 */
[----:B--2---:R-:W-:Y:S01]  /*23240*/  ISETP.LT.AND P5, PT, R14, UR9, !P2 ;  /* 0x000000090e007c0c */ /* 0x004fe2000d7a1270 */
[----:B------:R-:W0:Y:S01]  /*23250*/  LDCU UR9, c[0x0][0x39c] ;  /* 0x00007380ff0977ac */ /* 0x000e220008000800 */
[----:B------:R-:W-:Y:S01]  /*23260*/  F2FP.SATFINITE.E5M2.F32.PACK_AB_MERGE_C R50, R51, R50, RZ ;  /* 0x000000323332723e */ /* 0x000fe200048060ff */
[----:B------:R1:W-:Y:S01]  /*23270*/  @P3 STG.E.U8 desc[UR18][R4.64], R8 ;  /* 0x0000000804003986 */ /* 0x0003e2000c101112 */
[----:B------:R-:W-:Y:S01]  /*23280*/  F2FP.SATFINITE.E5M2.F32.PACK_AB_MERGE_C R53, R53, R52, RZ ;  /* 0x000000343535723e */ /* 0x000fe200048060ff */
[----:B------:R-:W2:Y:S01]  /*23290*/  LDCU UR10, c[0x0][0x39c] ;  /* 0x00007380ff0a77ac */ /* 0x000ea20008000800 */
[----:B---3--:R-:W-:-:S02]  /*232a0*/  ISETP.LT.AND P1, PT, R12, UR4, !P2 ;  /* 0x000000040c007c0c */ /* 0x008fc4000d721270 */
[----:B------:R-:W-:Y:S01]  /*232b0*/  PRMT R9, R50, 0x9910, RZ ;  /* 0x0000991032097816 */ /* 0x000fe200000000ff */
[----:B------:R-:W3:Y:S01]  /*232c0*/  LDL.LU R12, [R1+0x880] ;  /* 0x00088000010c7983 */ /* 0x000ee20000300800 */
[C---:B-1----:R-:W-:Y:S01]  /*232d0*/  IADD3 R4, P3, PT, R0.reuse, R3, RZ ;  /* 0x0000000300047210 */ /* 0x042fe20007f7e0ff */
[----:B------:R-:W4:Y:S02]  /*232e0*/  LDCU UR4, c[0x0][0x39c] ;  /* 0x00007380ff0477ac */ /* 0x000f240008000800 */
[----:B------:R1:W-:Y:S01]  /*232f0*/  @P0 STG.E.U8 desc[UR18][R6.64], R50 ;  /* 0x0000003206000986 */ /* 0x0003e2000c101112 */
[C---:B------:R-:W-:Y:S02]  /*23300*/  LEA.HI.X.SX32 R5, R0.reuse, R2, 0x1, P3 ;  /* 0x0000000200057211 */ /* 0x040fe400018f0eff */
[----:B------:R-:W-:Y:S01]  /*23310*/  PRMT R8, R53, 0x9910, RZ ;  /* 0x0000991035087816 */ /* 0x000fe200000000ff */
[----:B------:R-:W2:Y:S04]  /*23320*/  LDL.LU R16, [R1+0x87c] ;  /* 0x00087c0001107983 */ /* 0x000ea80000300800 */
[----:B------:R-:W0:Y:S01]  /*23330*/  LDL.LU R15, [R1+0x878] ;  /* 0x00087800010f7983 */ /* 0x000e220000300800 */
[----:B-----5:R-:W-:Y:S01]  /*23340*/  ISETP.LT.AND P0, PT, R11, UR6, !P2 ;  /* 0x000000060b007c0c */ /* 0x020fe2000d701270 */
[----:B-1----:R-:W-:Y:S01]  /*23350*/  IMAD.MOV.U32 R7, RZ, RZ, R8 ;  /* 0x000000ffff077224 */ /* 0x002fe200078e0008 */
[----:B------:R-:W-:Y:S01]  /*23360*/  SHF.R.S32.HI R11, RZ, 0x8, R9 ;  /* 0x00000008ff0b7819 */ /* 0x000fe20000011409 */
[----:B------:R-:W-:Y:S01]  /*23370*/  VIADD R9, R0, UR5 ;  /* 0x0000000500097c36 */ /* 0x000fe20008000000 */
[----:B------:R-:W3:Y:S01]  /*23380*/  LDCU UR6, c[0x0][0x39c] ;  /* 0x00007380ff0677ac */ /* 0x000ee20008000800 */
[----:B------:R-:W5:Y:S02]  /*23390*/  LDL.LU R14, [R1+0x964] ;  /* 0x00096400010e7983 */ /* 0x000f640000300800 */
[----:B------:R-:W-:-:S02]  /*233a0*/  VIADD R0, R9, UR5 ;  /* 0x0000000509007c36 */ /* 0x000fc40008000000 */
[----:B------:R1:W-:Y:S02]  /*233b0*/  @P5 STG.E.U8 desc[UR18][R4.64], R11 ;  /* 0x0000000b04005986 */ /* 0x0003e4000c101112 */
[----:B-1----:R-:W-:-:S04]  /*233c0*/  IADD3 R4, P5, PT, R9, R3, RZ ;  /* 0x0000000309047210 */ /* 0x002fc80007fbe0ff */
[-C--:B------:R-:W-:Y:S02]  /*233d0*/  LEA.HI.X.SX32 R5, R9, R2.reuse, 0x1, P5 ;  /* 0x0000000209057211 */ /* 0x080fe400028f0eff */
[CC--:B------:R-:W-:Y:S02]  /*233e0*/  IADD3 R6, P5, PT, R0.reuse, R3.reuse, RZ ;  /* 0x0000000300067210 */ /* 0x0c0fe40007fbe0ff */
[----:B------:R-:W-:Y:S02]  /*233f0*/  SHF.R.S32.HI R9, RZ, 0x8, R7 ;  /* 0x00000008ff097819 */ /* 0x000fe40000011407 */
[C---:B------:R-:W-:Y:S01]  /*23400*/  LEA.HI.X.SX32 R7, R0.reuse, R2, 0x1, P5 ;  /* 0x0000000200077211 */ /* 0x040fe200028f0eff */
[----:B------:R-:W-:Y:S01]  /*23410*/  VIADD R0, R0, UR5 ;  /* 0x0000000500007c36 */ /* 0x000fe20008000000 */
[----:B------:R1:W-:Y:S04]  /*23420*/  @P6 STG.E.U8 desc[UR18][R4.64], R53 ;  /* 0x0000003504006986 */ /* 0x0003e8000c101112 */
[----:B------:R3:W-:Y:S01]  /*23430*/  @P1 STG.E.U8 desc[UR18][R6.64], R9 ;  /* 0x0000000906001986 */ /* 0x0007e2000c101112 */
[----:B-1----:R-:W-:-:S04]  /*23440*/  IADD3 R4, P1, PT, R0, R3, RZ ;  /* 0x0000000300047210 */ /* 0x002fc80007f3e0ff */
[----:B------:R-:W-:Y:S02]  /*23450*/  LEA.HI.X.SX32 R5, R0, R2, 0x1, P1 ;  /* 0x0000000200057211 */ /* 0x000fe400008f0eff */
[----:B----4-:R-:W-:Y:S02]  /*23460*/  ISETP.LT.AND P1, PT, R13, UR4, !P2 ;  /* 0x000000040d007c0c */ /* 0x010fe4000d721270 */
[----:B---3--:R-:W-:Y:S01]  /*23470*/  ISETP.LT.AND P5, PT, R12, UR6, !P2 ;  /* 0x000000060c007c0c */ /* 0x008fe2000d7a1270 */
[----:B------:R-:W3:Y:S01]  /*23480*/  LDL.LU R13, [R1+0x968] ;  /* 0x00096800010d7983 */ /* 0x000ee20000300800 */
[----:B------:R-:W-:Y:S01]  /*23490*/  VIADD R8, R0, UR5 ;  /* 0x0000000500087c36 */ /* 0x000fe20008000000 */
[----:B------:R-:W-:Y:S01]  /*234a0*/  ISETP.LT.AND P3, PT, R10, UR7, !P2 ;  /* 0x000000070a007c0c */ /* 0x000fe2000d761270 */
[----:B------:R-:W2:Y:S01]  /*234b0*/  LDCU UR7, c[0x0][0x39c] ;  /* 0x00007380ff0777ac */ /* 0x000ea20008000800 */
[----:B------:R-:W4:Y:S02]  /*234c0*/  LDL.LU R12, [R1+0x974] ;  /* 0x00097400010c7983 */ /* 0x000f240000300800 */
[----:B------:R-:W-:Y:S01]  /*234d0*/  IADD3 R6, P6, PT, R8, R3, RZ ;  /* 0x0000000308067210 */ /* 0x000fe20007fde0ff */
[----:B------:R-:W3:Y:S01]  /*234e0*/  LDCU UR4, c[0x0][0x39c] ;  /* 0x00007380ff0477ac */ /* 0x000ee20008000800 */
[----:B------:R-:W-:-:S02]  /*234f0*/  F2FP.SATFINITE.E5M2.F32.PACK_AB_MERGE_C R55, R55, R54, RZ ;  /* 0x000000363737723e */ /* 0x000fc400048060ff */
[C---:B------:R-:W-:Y:S01]  /*23500*/  LEA.HI.X.SX32 R7, R8.reuse, R2, 0x1, P6 ;  /* 0x0000000208077211 */ /* 0x040fe200030f0eff */
[----:B------:R-:W-:Y:S01]  /*23510*/  VIADD R8, R8, UR5 ;  /* 0x0000000508087c36 */ /* 0x000fe20008000000 */
[----:B------:R-:W-:Y:S01]  /*23520*/  PRMT R10, R55, 0x9910, RZ ;  /* 0x00009910370a7816 */ /* 0x000fe200000000ff */
[----:B------:R1:W-:Y:S01]  /*23530*/  @P0 STG.E.U8 desc[UR18][R4.64], R55 ;  /* 0x0000003704000986 */ /* 0x0003e2000c101112 */
[----:B------:R-:W-:Y:S01]  /*23540*/  F2FP.SATFINITE.E5M2.F32.PACK_AB_MERGE_C R57, R57, R56, RZ ;  /* 0x000000383939723e */ /* 0x000fe200048060ff */
[----:B------:R-:W4:Y:S01]  /*23550*/  LDCU UR6, c[0x0][0x39c] ;  /* 0x00007380ff0677ac */ /* 0x000f220008000800 */
[----:B------:R-:W-:Y:S02]  /*23560*/  SHF.R.S32.HI R9, RZ, 0x8, R10 ;  /* 0x00000008ff097819 */ /* 0x000fe4000001140a */
[----:B------:R-:W-:Y:S01]  /*23570*/  PRMT R0, R57, 0x9910, RZ ;  /* 0x0000991039007816 */ /* 0x000fe200000000ff */
[----:B------:R-:W5:Y:S01]  /*23580*/  LDL.LU R10, [R1+0x970] ;  /* 0x00097000010a7983 */ /* 0x000f620000300800 */
[----:B-1----:R-:W-:-:S04]  /*23590*/  IADD3 R4, P6, PT, R8, R3, RZ ;  /* 0x0000000308047210 */ /* 0x002fc80007fde0ff */
[C---:B------:R-:W-:Y:S01]  /*235a0*/  LEA.HI.X.SX32 R5, R8.reuse, R2, 0x1, P6 ;  /* 0x0000000208057211 */ /* 0x040fe200030f0eff */
[----:B------:R-:W-:Y:S01]  /*235b0*/  VIADD R8, R8, UR5 ;  /* 0x0000000508087c36 */ /* 0x000fe20008000000 */
[----:B------:R1:W-:Y:S01]  /*235c0*/  @P3 STG.E.U8 desc[UR18][R6.64], R9 ;  /* 0x0000000906003986 */ /* 0x0003e2000c101112 */
[----:B--2---:R-:W-:Y:S01]  /*235d0*/  ISETP.LT.AND P0, PT, R16, UR7, !P2 ;  /* 0x0000000710007c0c */ /* 0x004fe2000d701270 */
[----:B------:R-:W2:Y:S02]  /*235e0*/  LDCU UR7, c[0x0][0x39c] ;  /* 0x00007380ff0777ac */ /* 0x000ea40008000800 */
[----:B------:R0:W-:Y:S01]  /*235f0*/  @P1 STG.E.U8 desc[UR18][R4.64], R57 ;  /* 0x0000003904001986 */ /* 0x0001e2000c101112 */
[----:B-1----:R-:W-:Y:S02]  /*23600*/  IMAD.MOV.U32 R9, RZ, RZ, R0 ;  /* 0x000000ffff097224 */ /* 0x002fe400078e0000 */
[C---:B------:R-:W-:Y:S01]  /*23610*/  VIADD R0, R8.reuse, UR5 ;  /* 0x0000000508007c36 */ /* 0x040fe20008000000 */
[----:B0-----:R-:W-:-:S04]  /*23620*/  IADD3 R4, P1, PT, R8, R3, RZ ;  /* 0x0000000308047210 */ /* 0x001fc80007f3e0ff */
[----:B------:R-:W-:Y:S02]  /*23630*/  LEA.HI.X.SX32 R5, R8, R2, 0x1, P1 ;  /* 0x0000000208057211 */ /* 0x000fe400008f0eff */
[C---:B------:R-:W-:Y:S02]  /*23640*/  IADD3 R6, P1, PT, R0.reuse, R3, RZ ;  /* 0x0000000300067210 */ /* 0x040fe40007f3e0ff */
[----:B------:R-:W-:Y:S02]  /*23650*/  SHF.R.S32.HI R9, RZ, 0x8, R9 ;  /* 0x00000008ff097819 */ /* 0x000fe40000011409 */
[----:B------:R-:W-:Y:S02]  /*23660*/  F2FP.SATFINITE.E5M2.F32.PACK_AB_MERGE_C R59, R59, R58, RZ ;  /* 0x0000003a3b3b723e */ /* 0x000fe400048060ff */
[C---:B------:R-:W-:Y:S01]  /*23670*/  LEA.HI.X.SX32 R7, R0.reuse, R2, 0x1, P1 ;  /* 0x0000000200077211 */ /* 0x040fe200008f0eff */
[----:B------:R0:W-:Y:S04]  /*23680*/  @P5 STG.E.U8 desc[UR18][R4.64], R9 ;  /* 0x0000000904005986 */ /* 0x0001e8000c101112 */
[----:B------:R-:W-:Y:S01]  /*23690*/  @P0 STG.E.U8 desc[UR18][R6.64], R59 ;  /* 0x0000003b06000986 */ /* 0x000fe2000c101112 */
[----:B---3--:R-:W-:Y:S01]  /*236a0*/  ISETP.LT.AND P1, PT, R13, UR4, !P2 ;  /* 0x000000040d007c0c */ /* 0x008fe2000d721270 */
[----:B------:R-:W-:-:S02]  /*236b0*/  VIADD R8, R0, UR5 ;  /* 0x0000000500087c36 */ /* 0x000fc40008000000 */
[----:B------:R-:W3:Y:S01]  /*236c0*/  LDL.LU R13, [R1+0x874] ;  /* 0x00087400010d7983 */ /* 0x000ee20000300800 */
[----:B------:R-:W-:Y:S01]  /*236d0*/  ISETP.LT.AND P3, PT, R15, UR9, !P2 ;  /* 0x000000090f007c0c */ /* 0x000fe2000d761270 */
[----:B------:R-:W3:Y:S01]  /*236e0*/  LDCU UR4, c[0x0][0x39c] ;  /* 0x00007380ff0477ac */ /* 0x000ee20008000800 */
[----:B----4-:R-:W-:Y:S02]  /*236f0*/  ISETP.LT.AND P0, PT, R12, UR6, !P2 ;  /* 0x000000060c007c0c */ /* 0x010fe4000d701270 */
[----:B------:R-:W4:Y:S01]  /*23700*/  LDL.LU R12, [R1+0x870] ;  /* 0x00087000010c7983 */ /* 0x000f220000300800 */
[----:B------:R-:W-:Y:S01]  /*23710*/  PRMT R11, R59, 0x9910, RZ ;  /* 0x000099103b0b7816 */ /* 0x000fe200000000ff */
[----:B------:R-:W4:Y:S01]  /*23720*/  LDCU UR6, c[0x0][0x39c] ;  /* 0x00007380ff0677ac */ /* 0x000f220008000800 */
[CC--:B0-----:R-:W-:Y:S01]  /*23730*/  IADD3 R4, P5, PT, R8.reuse, R3.reuse, RZ ;  /* 0x0000000308047210 */ /* 0x0c1fe20007fbe0ff */
[----:B------:R-:W4:Y:S01]  /*23740*/  LDL.LU R16, [R1+0x864] ;  /* 0x0008640001107983 */ /* 0x000f220000300800 */
[----:B------:R-:W-:Y:S01]  /*23750*/  SHF.R.S32.HI R11, RZ, 0x8, R11 ;  /* 0x00000008ff0b7819 */ /* 0x000fe2000001140b */
[----:B------:R-:W0:Y:S01]  /*23760*/  LDCU UR9, c[0x0][0x39c] ;  /* 0x00007380ff0977ac */ /* 0x000e220008000800 */
[C---:B------:R-:W-:Y:S01]  /*23770*/  LEA.HI.X.SX32 R5, R8.reuse, R2, 0x1, P5 ;  /* 0x0000000208057211 */ /* 0x040fe200028f0eff */
[----:B------:R-:W-:Y:S01]  /*23780*/  VIADD R8, R8, UR5 ;  /* 0x0000000508087c36 */ /* 0x000fe20008000000 */
[----:B-----5:R-:W-:Y:S01]  /*23790*/  ISETP.LT.AND P6, PT, R14, UR10, !P2 ;  /* 0x0000000a0e007c0c */ /* 0x020fe2000d7c1270 */
[----:B------:R-:W0:Y:S01]  /*237a0*/  LDL.LU R15, [R1+0x860] ;  /* 0x00086000010f7983 */ /* 0x000e220000300800 */
[----:B------:R-:W-:Y:S01]  /*237b0*/  F2FP.SATFINITE.E5M2.F32.PACK_AB_MERGE_C R61, R61, R60, RZ ;  /* 0x0000003c3d3d723e */ /* 0x000fe200048060ff */
[----:B------:R-:W-:Y:S01]  /*237c0*/  VIADD R0, R8, UR5 ;  /* 0x0000000508007c36 */ /* 0x000fe20008000000 */
[----:B--2---:R-:W-:Y:S01]  /*237d0*/  ISETP.LT.AND P5, PT, R10, UR7, !P2 ;  /* 0x000000070a007c0c */ /* 0x004fe2000d7a1270 */
[----:B------:R1:W-:Y:S01]  /*237e0*/  @P3 STG.E.U8 desc[UR18][R4.64], R11 ;  /* 0x0000000b04003986 */ /* 0x0003e2000c101112 */
[----:B------:R-:W-:Y:S01]  /*237f0*/  PRMT R9, R61, 0x9910, RZ ;  /* 0x000099103d097816 */ /* 0x000fe200000000ff */
[----:B------:R-:W2:Y:S02]  /*23800*/  LDCU UR7, c[0x0][0x39c] ;  /* 0x00007380ff0777ac */ /* 0x000ea40008000800 */
[----:B------:R-:W5:Y:S01]  /*23810*/  LDL.LU R14, [R1+0x994] ;  /* 0x00099400010e7983 */ /* 0x000f620000300800 */
[----:B------:R-:W-:Y:S01]  /*23820*/  F2FP.SATFINITE.E5M2.F32.PACK_AB_MERGE_C R63, R63, R62, RZ ;  /* 0x0000003e3f3f723e */ /* 0x000fe200048060ff */
[----:B------:R-:W5:Y:S01]  /*23830*/  LDCU UR10, c[0x0][0x39c] ;  /* 0x00007380ff0a77ac */ /* 0x000f620008000800 */
        /* <DEDUP_REMOVED lines=9> */
[-C--:B------:R-:W-:Y:S02]  /*238d0*/  LEA.HI.X.SX32 R5, R0, R2.reuse, 0x1, P1 ;  /* 0x0000000200057211 */ /* 0x080fe400008f0eff */
[----:B---3--:R-:W-:Y:S02]  /*238e0*/  ISETP.LT.AND P1, PT, R13, UR4, !P2 ;  /* 0x000000040d007c0c */ /* 0x008fe4000d721270 */
[----:B----4-:R-:W-:Y:S01]  /*238f0*/  ISETP.LT.AND P3, PT, R12, UR6, !P2 ;  /* 0x000000060c007c0c */ /* 0x010fe2000d761270 */
[----:B------:R-:W3:Y:S01]  /*23900*/  LDL.LU R13, [R1+0x998] ;  /* 0x00099800010d7983 */ /* 0x000ee20000300800 */
[----:B------:R-:W-:Y:S01]  /*23910*/  VIADD R8, R0, UR5 ;  /* 0x0000000500087c36 */ /* 0x000fe20008000000 */
[----:B------:R-:W-:Y:S01]  /*23920*/  PRMT R10, R63, 0x9910, RZ ;  /* 0x000099103f0a7816 */ /* 0x000fe200000000ff */
[----:B------:R-:W3:Y:S01]  /*23930*/  LDCU UR4, c[0x0][0x39c] ;  /* 0x00007380ff0477ac */ /* 0x000ee20008000800 */
[----:B------:R-:W4:Y:S02]  /*23940*/  LDL.LU R12, [R1+0x9a4] ;  /* 0x0009a400010c7983 */ /* 0x000f240000300800 */
[C---:B--2---:R-:W-:Y:S01]  /*23950*/  IADD3 R6, P6, PT, R8.reuse, R3, RZ ;  /* 0x0000000308067210 */ /* 0x044fe20007fde0ff */
[----:B------:R-:W4:Y:S03]  /*23960*/  LDCU UR6, c[0x0][0x39c] ;  /* 0x00007380ff0677ac */ /* 0x000f260008000800 */
[C---:B------:R-:W-:Y:S01]  /*23970*/  LEA.HI.X.SX32 R7, R8.reuse, R2, 0x1, P6 ;  /* 0x0000000208077211 */ /* 0x040fe200030f0eff */
[----:B------:R-:W-:Y:S01]  /*23980*/  VIADD R8, R8, UR5 ;  /* 0x0000000508087c36 */ /* 0x000fe20008000000 */
[----:B------:R1:W-:Y:S01]  /*23990*/  @P0 STG.E.U8 desc[UR18][R4.64], R63 ;  /* 0x0000003f04000986 */ /* 0x0003e2000c101112 */
[----:B------:R-:W-:-:S02]  /*239a0*/  F2FP.SATFINITE.E5M2.F32.PACK_AB_MERGE_C R65, R65, R64, RZ ;  /* 0x000000404141723e */ /* 0x000fc400048060ff */
[----:B------:R-:W-:Y:S02]  /*239b0*/  SHF.R.S32.HI R9, RZ, 0x8, R10 ;  /* 0x00000008ff097819 */ /* 0x000fe4000001140a */
[----:B------:R-:W-:Y:S01]  /*239c0*/  PRMT R0, R65, 0x9910, RZ ;  /* 0x0000991041007816 */ /* 0x000fe200000000ff */
[----:B------:R-:W2:Y:S01]  /*239d0*/  LDL.LU R10, [R1+0x9a0] ;  /* 0x0009a000010a7983 */ /* 0x000ea20000300800 */
[----:B-1----:R-:W-:-:S04]  /*239e0*/  IADD3 R4, P6, PT, R8, R3, RZ ;  /* 0x0000000308047210 */ /* 0x002fc80007fde0ff */
[C---:B------:R-:W-:Y:S01]  /*239f0*/  LEA.HI.X.SX32 R5, R8.reuse, R2, 0x1, P6 ;  /* 0x0000000208057211 */ /* 0x040fe200030f0eff */
[----:B------:R-:W-:Y:S01]  /*23a00*/  VIADD R8, R8, UR5 ;  /* 0x0000000508087c36 */ /* 0x000fe20008000000 */
[----:B------:R1:W-:Y:S01]  /*23a10*/  @P5 STG.E.U8 desc[UR18][R6.64], R9 ;  /* 0x0000000906005986 */ /* 0x0003e2000c101112 */
[----:B------:R-:W-:Y:S01]  /*23a20*/  ISETP.LT.AND P0, PT, R16, UR7, !P2 ;  /* 0x0000000710007c0c */ /* 0x000fe2000d701270 */
        /* <DEDUP_REMOVED lines=9> */
[----:B------:R-:W-:Y:S01]  /*23ac0*/  LEA.HI.X.SX32 R7, R0, R2, 0x1, P1 ;  /* 0x0000000200077211 */ /* 0x000fe200008f0eff */
[----:B------:R0:W-:Y:S04]  /*23ad0*/  @P3 STG.E.U8 desc[UR18][R4.64], R9 ;  /* 0x0000000904003986 */ /* 0x0001e8000c101112 */
[----:B------:R-:W-:Y:S01]  /*23ae0*/  @P0 STG.E.U8 desc[UR18][R6.64], R67 ;  /* 0x0000004306000986 */ /* 0x000fe2000c101112 */
[----:B------:R-:W-:-:S02]  /*23af0*/  ISETP.LT.AND P5, PT, R15, UR9, !P2 ;  /* 0x000000090f007c0c */ /* 0x000fc4000d7a1270 */
[----:B-----5:R-:W-:Y:S01]  /*23b00*/  ISETP.LT.AND P6, PT, R14, UR10, !P2 ;  /* 0x0000000a0e007c0c */ /* 0x020fe2000d7c1270 */
[----:B------:R-:W-:Y:S01]  /*23b10*/  VIADD R8, R0, UR5 ;  /* 0x0000000500087c36 */ /* 0x000fe20008000000 */
[----:B------:R-:W-:Y:S01]  /*23b20*/  PRMT R11, R67, 0x9910, RZ ;  /* 0x00009910430b7816 */ /* 0x000fe200000000ff */
[----:B------:R-:W1:Y:S01]  /*23b30*/  LDCU UR10, c[0x0][0x39c] ;  /* 0x00007380ff0a77ac */ /* 0x000e620008000800 */
[----:B---3--:R-:W-:Y:S01]  /*23b40*/  ISETP.LT.AND P1, PT, R13, UR4, !P2 ;  /* 0x000000040d007c0c */ /* 0x008fe2000d721270 */
[----:B------:R-:W3:Y:S01]  /*23b50*/  LDCU UR4, c[0x0][0x39c] ;  /* 0x00007380ff0477ac */ /* 0x000ee20008000800 */
[----:B------:R-:W3:Y:S01]  /*23b60*/  LDL.LU R13, [R1+0x85c] ;  /* 0x00085c00010d7983 */ /* 0x000ee20000300800 */
[----:B----4-:R-:W-:Y:S01]  /*23b70*/  ISETP.LT.AND P0, PT, R12, UR6, !P2 ;  /* 0x000000060c007c0c */ /* 0x010fe2000d701270 */
[----:B------:R-:W4:Y:S02]  /*23b80*/  LDCU UR6, c[0x0][0x39c] ;  /* 0x00007380ff0677ac */ /* 0x000f240008000800 */
[----:B------:R-:W4:Y:S01]  /*23b90*/  LDL.LU R12, [R1+0x858] ;  /* 0x00085800010c7983 */ /* 0x000f220000300800 */
[----:B------:R-:W-:-:S02]  /*23ba0*/  F2FP.SATFINITE.E5M2.F32.PACK_AB_MERGE_C R69, R69, R68, RZ ;  /* 0x000000444545723e */ /* 0x000fc400048060ff */
[----:B------:R-:W-:Y:S01]  /*23bb0*/  F2FP.SATFINITE.E5M2.F32.PACK_AB_MERGE_C R71, R71, R70, RZ ;  /* 0x000000464747723e */ /* 0x000fe200048060ff */
[----:B------:R-:W5:Y:S01]  /*23bc0*/  LDL.LU R16, [R1+0x854] ;  /* 0x0008540001107983 */ /* 0x000f620000300800 */
[----:B------:R-:W1:Y:S03]  /*23bd0*/  LDCU UR9, c[0x0][0x39c] ;  /* 0x00007380ff0977ac */ /* 0x000e660008000800 */
[----:B------:R-:W5:Y:S04]  /*23be0*/  LDL.LU R15, [R1+0x850] ;  /* 0x00085000010f7983 */ /* 0x000f680000300800 */
[----:B------:R-:W1:Y:S01]  /*23bf0*/  LDL.LU R14, [R1+0x9c4] ;  /* 0x0009c400010e7983 */ /* 0x000e620000300800 */
[----:B0-----:R-:W-:-:S02]  /*23c00*/  IADD3 R4, P3, PT, R8, R3, RZ ;  /* 0x0000000308047210 */ /* 0x001fc40007f7e0ff */
[----:B------:R-:W-:Y:S02]  /*23c10*/  SHF.R.S32.HI R11, RZ, 0x8, R11 ;  /* 0x00000008ff0b7819 */ /* 0x000fe4000001140b */
[C---:B------:R-:W-:Y:S01]  /*23c20*/  LEA.HI.X.SX32 R5, R8.reuse, R2, 0x1, P3 ;  /* 0x0000000208057211 */ /* 0x040fe200018f0eff */
[----:B------:R-:W-:-:S04]  /*23c30*/  VIADD R8, R8, UR5 ;  /* 0x0000000508087c36 */ /* 0x000fc80008000000 */
[----:B------:R0:W-:Y:S01]  /*23c40*/  @P5 STG.E.U8 desc[UR18][R4.64], R11 ;  /* 0x0000000b04005986 */ /* 0x0001e2000c101112 */
[C---:B------:R-:W-:Y:S01]  /*23c50*/  VIADD R0, R8.reuse, UR5 ;  /* 0x0000000508007c36 */ /* 0x040fe20008000000 */
[----:B------:R-:W-:Y:S02]  /*23c60*/  PRMT R9, R69, 0x9910, RZ ;  /* 0x0000991045097816 */ /* 0x000fe400000000ff */
[----:B0-----:R-:W-:-:S04]  /*23c70*/  IADD3 R4, P5, PT, R8, R3, RZ ;  /* 0x0000000308047210 */ /* 0x001fc80007fbe0ff */
[-C--:B------:R-:W-:Y:S02]  /*23c80*/  LEA.HI.X.SX32 R5, R8, R2.reuse, 0x1, P5 ;  /* 0x0000000208057211 */ /* 0x080fe400028f0eff */
[C---:B------:R-:W-:Y:S02]  /*23c90*/  IADD3 R6, P5, PT, R0.reuse, R3, RZ ;  /* 0x0000000300067210 */ /* 0x040fe40007fbe0ff */
[----:B------:R-:W-:Y:S02]  /*23ca0*/  SHF.R.S32.HI R9, RZ, 0x8, R9 ;  /* 0x00000008ff097819 */ /* 0x000fe40000011409 */
[C---:B------:R-:W-:Y:S01]  /*23cb0*/  LEA.HI.X.SX32 R7, R0.reuse, R2, 0x1, P5 ;  /* 0x0000000200077211 */ /* 0x040fe200028f0eff */
[----:B------:R-:W-:Y:S01]  /*23cc0*/  VIADD R0, R0, UR5 ;  /* 0x0000000500007c36 */ /* 0x000fe20008000000 */
[----:B------:R0:W-:Y:S01]  /*23cd0*/  @P6 STG.E.U8 desc[UR18][R4.64], R69 ;  /* 0x0000004504006986 */ /* 0x0001e2000c101112 */
[----:B--2---:R-:W-:Y:S01]  /*23ce0*/  ISETP.LT.AND P3, PT, R10, UR7, !P2 ;  /* 0x000000070a007c0c */ /* 0x004fe2000d761270 */
[----:B------:R-:W5:Y:S02]  /*23cf0*/  LDCU UR7, c[0x0][0x39c] ;  /* 0x00007380ff0777ac */ /* 0x000f640008000800 */
[----:B------:R2:W-:Y:S01]  /*23d00*/  @P1 STG.E.U8 desc[UR18][R6.64], R9 ;  /* 0x0000000906001986 */ /* 0x0005e2000c101112 */
[----:B------:R-:W-:-:S02]  /*23d10*/  PRMT R10, R71, 0x9910, RZ ;  /* 0x00009910470a7816 */ /* 0x000fc400000000ff */
[----:B0-----:R-:W-:-:S04]  /*23d20*/  IADD3 R4, P1, PT, R0, R3, RZ ;  /* 0x0000000300047210 */ /* 0x001fc80007f3e0ff */
[C---:B------:R-:W-:Y:S01]  /*23d30*/  LEA.HI.X.SX32 R5, R0.reuse, R2, 0x1, P1 ;  /* 0x0000000200057211 */ /* 0x040fe200008f0eff */
[----:B------:R-:W-:Y:S01]  /*23d40*/  VIADD R8, R0, UR5 ;  /* 0x0000000500087c36 */ /* 0x000fe20008000000 */
[----:B--2---:R-:W-:-:S04]  /*23d50*/  SHF.R.S32.HI R9, RZ, 0x8, R10 ;  /* 0x00000008ff097819 */ /* 0x004fc8000001140a */
[----:B------:R-:W-:-:S04]  /*23d60*/  IADD3 R6, P6, PT, R8, R3, RZ ;  /* 0x0000000308067210 */ /* 0x000fc80007fde0ff */
[C---:B------:R-:W-:Y:S01]  /*23d70*/  LEA.HI.X.SX32 R7, R8.reuse, R2, 0x1, P6 ;  /* 0x0000000208077211 */ /* 0x040fe200030f0eff */
[----:B------:R-:W-:Y:S01]  /*23d80*/  VIADD R8, R8, UR5 ;  /* 0x0000000508087c36 */ /* 0x000fe20008000000 */
[----:B------:R0:W-:Y:S04]  /*23d90*/  @P0 STG.E.U8 desc[UR18][R4.64], R71 ;  /* 0x0000004704000986 */ /* 0x0001e8000c101112 */
[----:B0-----:R-:W-:-:S04]  /*23da0*/  IADD3 R4, P6, PT, R8, R3, RZ ;  /* 0x0000000308047210 */ /* 0x001fc80007fde0ff */
[----:B------:R-:W-:Y:S02]  /*23db0*/  LEA.HI.X.SX32 R5, R8, R2, 0x1, P6 ;  /* 0x0000000208057211 */ /* 0x000fe400030f0eff */
[----:B---3--:R-:W-:Y:S02]  /*23dc0*/  ISETP.LT.AND P1, PT, R13, UR4, !P2 ;  /* 0x000000040d007c0c */ /* 0x008fe4000d721270 */
[----:B----4-:R-:W-:Y:S01]  /*23dd0*/  ISETP.LT.AND P5, PT, R12, UR6, !P2 ;  /* 0x000000060c007c0c */ /* 0x010fe2000d7a1270 */
[----:B------:R-:W2:Y:S01]  /*23de0*/  LDL.LU R13, [R1+0x9c8] ;  /* 0x0009c800010d7983 */ /* 0x000ea20000300800 */
[----:B------:R-:W-:Y:S01]  /*23df0*/  F2FP.SATFINITE.E5M2.F32.PACK_AB_MERGE_C R73, R73, R72, RZ ;  /* 0x000000484949723e */ /* 0x000fe200048060ff */
[----:B------:R-:W-:Y:S01]  /*23e00*/  VIADD R8, R8, UR5 ;  /* 0x0000000508087c36 */ /* 0x000fe20008000000 */
[----:B------:R-:W0:Y:S01]  /*23e10*/  LDCU UR6, c[0x0][0x39c] ;  /* 0x00007380ff0677ac */ /* 0x000e220008000800 */
[----:B------:R-:W0:Y:S01]  /*23e20*/  LDL.LU R12, [R1+0x9d4] ;  /* 0x0009d400010c7983 */ /* 0x000e220000300800 */
[----:B-----5:R-:W-:-:S02]  /*23e30*/  ISETP.LT.AND P0, PT, R16, UR7, !P2 ;  /* 0x0000000710007c0c */ /* 0x020fc4000d701270 */
[----:B-1----:R-:W-:Y:S01]  /*23e40*/  ISETP.LT.AND P6, PT, R14, UR10, !P2 ;  /* 0x0000000a0e007c0c */ /* 0x002fe2000d7c1270 */
[----:B------:R-:W3:Y:S01]  /*23e50*/  LDL.LU R10, [R1+0x9d0] ;  /* 0x0009d000010a7983 */ /* 0x000ee20000300800 */
[----:B------:R-:W-:Y:S01]  /*23e60*/  PRMT R0, R73, 0x9910, RZ ;  /* 0x0000991049007816 */ /* 0x000fe200000000ff */
[----:B------:R-:W3:Y:S02]  /*23e70*/  LDCU UR7, c[0x0][0x39c] ;  /* 0x00007380ff0777ac */ /* 0x000ee40008000800 */
[----:B------:R-:W4:Y:S01]  /*23e80*/  LDL.LU R14, [R1+0x84c] ;  /* 0x00084c00010e7983 */ /* 0x000f220000300800 */
[----:B------:R-:W2:Y:S03]  /*23e90*/  LDCU UR4, c[0x0][0x39c] ;  /* 0x00007380ff0477ac */ /* 0x000ea60008000800 */
[----:B------:R1:W-:Y:S01]  /*23ea0*/  @P3 STG.E.U8 desc[UR18][R6.64], R9 ;  /* 0x0000000906003986 */ /* 0x0003e2000c101112 */
[----:B------:R-:W-:Y:S01]  /*23eb0*/  F2FP.SATFINITE.E5M2.F32.PACK_AB_MERGE_C R75, R75, R74, RZ ;  /* 0x0000004a4b4b723e */ /* 0x000fe200048060ff */
[----:B------:R-:W5:Y:S02]  /*23ec0*/  LDCU UR10, c[0x0][0x39c] ;  /* 0x00007380ff0a77ac */ /* 0x000f640008000800 */
[----:B------:R1:W-:Y:S01]  /*23ed0*/  @P1 STG.E.U8 desc[UR18][R4.64], R73 ;  /* 0x0000004904001986 */ /* 0x0003e2000c101112 */
[----:B------:R-:W-:Y:S01]  /*23ee0*/  ISETP.LT.AND P3, PT, R15, UR9, !P2 ;  /* 0x000000090f007c0c */ /* 0x000fe2000d761270 */
[----:B------:R-:W0:Y:S01]  /*23ef0*/  LDCU UR9, c[0x0][0x39c] ;  /* 0x00007380ff0977ac */ /* 0x000e220008000800 */
[----:B-1----:R-:W-:-:S02]  /*23f00*/  IMAD.MOV.U32 R9, RZ, RZ, R0 ;  /* 0x000000ffff097224 */ /* 0x002fc400078e0000 */
[C---:B------:R-:W-:Y:S01]  /*23f10*/  VIADD R0, R8.reuse, UR5 ;  /* 0x0000000508007c36 */ /* 0x040fe20008000000 */
[CC--:B------:R-:W-:Y:S02]  /*23f20*/  IADD3 R4, P1, PT, R8.reuse, R3.reuse, RZ ;  /* 0x0000000308047210 */ /* 0x0c0fe40007f3e0ff */
[----:B------:R-:W-:Y:S02]  /*23f30*/  SHF.R.S32.HI R9, RZ, 0x8, R9 ;  /* 0x00000008ff097819 */ /* 0x000fe40000011409 */
[-C--:B------:R-:W-:Y:S01]  /*23f40*/  LEA.HI.X.SX32 R5, R8, R2.reuse, 0x1, P1 ;  /* 0x0000000208057211 */ /* 0x080fe200008f0eff */
[C---:B------:R-:W-:Y:S01]  /*23f50*/  VIADD R8, R0.reuse, UR5 ;  /* 0x0000000500087c36 */ /* 0x040fe20008000000 */
[C---:B------:R-:W-:Y:S02]  /*23f60*/  IADD3 R6, P1, PT, R0.reuse, R3, RZ ;  /* 0x0000000300067210 */ /* 0x040fe40007f3e0ff */
[----:B------:R-:W-:Y:S01]  /*23f70*/  PRMT R11, R75, 0x9910, RZ ;  /* 0x000099104b0b7816 */ /* 0x000fe200000000ff */
[----:B------:R1:W-:Y:S01]  /*23f80*/  @P5 STG.E.U8 desc[UR18][R4.64], R9 ;  /* 0x0000000904005986 */ /* 0x0003e2000c101112 */
[----:B------:R-:W-:Y:S01]  /*23f90*/  LEA.HI.X.SX32 R7, R0, R2, 0x1, P1 ;  /* 0x0000000200077211 */ /* 0x000fe200008f0eff */
[----:B------:R-:W-:Y:S01]  /*23fa0*/  VIADD R0, R8, UR5 ;  /* 0x0000000508007c36 */ /* 0x000fe20008000000 */
[----:B------:R-:W-:-:S03]  /*23fb0*/  SHF.R.S32.HI R11, RZ, 0x8, R11 ;  /* 0x00000008ff0b7819 */ /* 0x000fc6000001140b */
[----:B------:R0:W-:Y:S01]  /*23fc0*/  @P0 STG.E.U8 desc[UR18][R6.64], R75 ;  /* 0x0000004b06000986 */ /* 0x0001e2000c101112 */
[----:B-1----:R-:W-:-:S04]  /*23fd0*/  IADD3 R4, P5, PT, R8, R3, RZ ;  /* 0x0000000308047210 */ /* 0x002fc80007fbe0ff */
[----:B------:R-:W-:Y:S02]  /*23fe0*/  LEA.HI.X.SX32 R5, R8, R2, 0x1, P5 ;  /* 0x0000000208057211 */ /* 0x000fe400028f0eff */
[----:B------:R-:W-:-:S03]  /*23ff0*/  F2FP.SATFINITE.E5M2.F32.PACK_AB_MERGE_C R77, R77, R76, RZ ;  /* 0x0000004c4d4d723e */ /* 0x000fc600048060ff */
[----:B------:R1:W-:Y:S01]  /*24000*/  @P3 STG.E.U8 desc[UR18][R4.64], R11 ;  /* 0x0000000b04003986 */ /* 0x0003e2000c101112 */
[----:B------:R-:W-:-:S04]  /*24010*/  IADD3 R8, P3, PT, R0, R3, RZ ;  /* 0x0000000300087210 */ /* 0x000fc80007f7e0ff */
[----:B------:R-:W-:-:S05]  /*24020*/  LEA.HI.X.SX32 R9, R0, R2, 0x1, P3 ;  /* 0x0000000200097211 */ /* 0x000fca00018f0eff */
[----:B------:R0:W-:Y:S01]  /*24030*/  @P6 STG.E.U8 desc[UR18][R8.64], R77 ;  /* 0x0000004d08006986 */ /* 0x0001e2000c101112 */
[----:B--2---:R-:W-:Y:S01]  /*24040*/  ISETP.LT.AND P1, PT, R13, UR4, !P2 ;  /* 0x000000040d007c0c */ /* 0x004fe2000d721270 */
[----:B------:R-:W4:Y:S01]  /*24050*/  LDCU UR4, c[0x0][0x39c] ;  /* 0x00007380ff0477ac */ /* 0x000f220008000800 */
[----:B0-----:R-:W-:Y:S01]  /*24060*/  ISETP.LT.AND P0, PT, R12, UR6, !P2 ;  /* 0x000000060c007c0c */ /* 0x001fe2000d701270 */
[----:B------:R-:W0:Y:S01]  /*24070*/  LDCU UR6, c[0x0][0x39c] ;  /* 0x00007380ff0677ac */ /* 0x000e220008000800 */
[----:B------:R-:W0:Y:S01]  /*24080*/  LDL.LU R12, [R1+0x848] ;  /* 0x00084800010c7983 */ /* 0x000e220000300800 */
[----:B---3--:R-:W-:Y:S01]  /*24090*/  ISETP.LT.AND P5, PT, R10, UR7, !P2 ;  /* 0x000000070a007c0c */ /* 0x008fe2000d7a1270 */
[----:B------:R-:W-:Y:S01]  /*240a0*/  VIADD R10, R0, UR5 ;  /* 0x00000005000a7c36 */ /* 0x000fe20008000000 */
[----:B------:R-:W-:Y:S01]  /*240b0*/  PRMT R13, R77, 0x9910, RZ ;  /* 0x000099104d0d7816 */ /* 0x000fe200000000ff */
[----:B------:R-:W2:Y:S01]  /*240c0*/  LDL.LU R17, [R1+0x844] ;  /* 0x0008440001117983 */ /* 0x000ea20000300800 */
[----:B------:R-:W-:Y:S01]  /*240d0*/  F2FP.SATFINITE.E5M2.F32.PACK_AB_MERGE_C R79, R79, R78, RZ ;  /* 0x0000004e4f4f723e */ /* 0x000fe200048060ff */
[----:B------:R-:W2:Y:S01]  /*240e0*/  LDCU UR7, c[0x0][0x39c] ;  /* 0x00007380ff0777ac */ /* 0x000ea20008000800 */
[----:B------:R-:W-:Y:S01]  /*240f0*/  IADD3 R6, P3, PT, R10, R3, RZ ;  /* 0x000000030a067210 */ /* 0x000fe20007f7e0ff */
[----:B------:R-:W3:Y:S01]  /*24100*/  LDL.LU R16, [R1+0x840] ;  /* 0x0008400001107983 */ /* 0x000ee20000300800 */
[----:B------:R-:W-:-:S02]  /*24110*/  SHF.R.S32.HI R13, RZ, 0x8, R13 ;  /* 0x00000008ff0d7819 */ /* 0x000fc4000001140d */
[C---:B------:R-:W-:Y:S01]  /*24120*/  LEA.HI.X.SX32 R7, R10.reuse, R2, 0x1, P3 ;  /* 0x000000020a077211 */ /* 0x040fe200018f0eff */
[----:B------:R-:W-:Y:S01]  /*24130*/  VIADD R10, R10, UR5 ;  /* 0x000000050a0a7c36 */ /* 0x000fe20008000000 */
[----:B------:R-:W5:Y:S04]  /*24140*/  LDL.LU R15, [R1+0x9cc] ;  /* 0x0009cc00010f7983 */ /* 0x000f680000300800 */
[----:B------:R4:W-:Y:S01]  /*24150*/  @P1 STG.E.U8 desc[UR18][R6.64], R13 ;  /* 0x0000000d06001986 */ /* 0x0009e2000c101112 */
[----:B-1----:R-:W-:-:S04]  /*24160*/  IADD3 R4, P1, PT, R10, R3, RZ ;  /* 0x000000030a047210 */ /* 0x002fc80007f3e0ff */
[----:B------:R-:W-:Y:S02]  /*24170*/  LEA.HI.X.SX32 R5, R10, R2, 0x1, P1 ;  /* 0x000000020a057211 */ /* 0x000fe400008f0eff */
[----:B----4-:R-:W-:Y:S01]  /*24180*/  ISETP.LT.AND P1, PT, R14, UR4, !P2 ;  /* 0x000000040e007c0c */ /* 0x010fe2000d721270 */
[----:B------:R-:W-:Y:S01]  /*24190*/  VIADD R0, R10, UR5 ;  /* 0x000000050a007c36 */ /* 0x000fe20008000000 */
[----:B------:R-:W4:Y:S01]  /*241a0*/  LDL.LU R14, [R1+0x9c0] ;  /* 0x0009c000010e7983 */ /* 0x000f220000300800 */
[----:B------:R-:W-:Y:S01]  /*241b0*/  PRMT R11, R79, 0x9910, RZ ;  /* 0x000099104f0b7816 */ /* 0x000fe200000000ff */
[----:B------:R-:W4:Y:S02]  /*241c0*/  LDCU UR4, c[0x0][0x39c] ;  /* 0x00007380ff0477ac */ /* 0x000f240008000800 */
[----:B------:R-:W-:-:S04]  /*241d0*/  IADD3 R8, P6, PT, R0, R3, RZ ;  /* 0x0000000300087210 */ /* 0x000fc80007fde0ff */
[C---:B------:R-:W-:Y:S01]  /*241e0*/  LEA.HI.X.SX32 R9, R0.reuse, R2, 0x1, P6 ;  /* 0x0000000200097211 */ /* 0x040fe200030f0eff */
[----:B------:R-:W-:Y:S01]  /*241f0*/  VIADD R0, R0, UR5 ;  /* 0x0000000500007c36 */ /* 0x000fe20008000000 */
[----:B------:R-:W-:-:S04]  /*24200*/  SHF.R.S32.HI R11, RZ, 0x8, R11 ;  /* 0x00000008ff0b7819 */ /* 0x000fc8000001140b */
[C---:B------:R-:W-:Y:S02]  /*24210*/  IADD3 R6, P6, PT, R0.reuse, R3, RZ ;  /* 0x0000000300067210 */ /* 0x040fe40007fde0ff */
[----:B------:R-:W-:Y:S02]  /*24220*/  F2FP.SATFINITE.E5M2.F32.PACK_AB_MERGE_C R81, R81, R80, RZ ;  /* 0x000000505151723e */ /* 0x000fe400048060ff */
[C---:B------:R-:W-:Y:S01]  /*24230*/  LEA.HI.X.SX32 R7, R0.reuse, R2, 0x1, P6 ;  /* 0x0000000200077211 */ /* 0x040fe200030f0eff */
[----:B------:R-:W-:Y:S01]  /*24240*/  VIADD R0, R0, UR5 ;  /* 0x0000000500007c36 */ /* 0x000fe20008000000 */
[----:B------:R1:W-:Y:S04]  /*24250*/  @P0 STG.E.U8 desc[UR18][R4.64], R79 ;  /* 0x0000004f04000986 */ /* 0x0003e8000c101112 */
[----:B------:R1:W-:Y:S04]  /*24260*/  @P5 STG.E.U8 desc[UR18][R8.64], R11 ;  /* 0x0000000b08005986 */ /* 0x0003e8000c101112 */
[----:B------:R0:W-:Y:S01]  /*24270*/  @P1 STG.E.U8 desc[UR18][R6.64], R81 ;  /* 0x0000005106001986 */ /* 0x0001e2000c101112 */
[----:B-1----:R-:W-:-:S02]  /*24280*/  PRMT R5, R81, 0x9910, RZ ;  /* 0x0000991051057816 */ /* 0x002fc400000000ff */
[CC--:B------:R-:W-:Y:S01]  /*24290*/  IADD3 R4, P1, PT, R0.reuse, R3.reuse, RZ ;  /* 0x0000000300047210 */ /* 0x0c0fe20007f3e0ff */
[C---:B------:R-:W-:Y:S02]  /*242a0*/  VIADD R9, R0.reuse, UR5 ;  /* 0x0000000500097c36 */ /* 0x040fe40008000000 */
[----:B------:R-:W-:Y:S01]  /*242b0*/  IMAD.MOV.U32 R11, RZ, RZ, R5 ;  /* 0x000000ffff0b7224 */ /* 0x000fe200078e0005 */
[----:B------:R-:W-:Y:S02]  /*242c0*/  LEA.HI.X.SX32 R5, R0, R2, 0x1, P1 ;  /* 0x0000000200057211 */ /* 0x000fe400008f0eff */
[C---:B------:R-:W-:Y:S01]  /*242d0*/  IADD3 R8, P1, PT, R9.reuse, R3, RZ ;  /* 0x0000000309087210 */ /* 0x040fe20007f3e0ff */
[----:B------:R-:W-:-:S03]  /*242e0*/  VIADD R0, R9, UR5 ;  /* 0x0000000509007c36 */ /* 0x000fc60008000000 */
[----:B------:R-:W-:Y:S02]  /*242f0*/  LEA.HI.X.SX32 R9, R9, R2, 0x1, P1 ;  /* 0x0000000209097211 */ /* 0x000fe400008f0eff */
[----:B0-----:R-:W-:Y:S01]  /*24300*/  ISETP.LT.AND P3, PT, R12, UR6, !P2 ;  /* 0x000000060c007c0c */ /* 0x001fe2000d761270 */
[----:B------:R-:W0:Y:S01]  /*24310*/  LDCU UR6, c[0x0][0x39c] ;  /* 0x00007380ff0677ac */ /* 0x000e220008000800 */
[----:B------:R-:W0:Y:S04]  /*24320*/  LDL.LU R12, [R1+0x9bc] ;  /* 0x0009bc00010c7983 */ /* 0x000e280000300800 */
[----:B------:R-:W3:Y:S01]  /*24330*/  LDL.LU R10, [R1+0x9b8] ;  /* 0x0009b800010a7983 */ /* 0x000ee20000300800 */
[----:B-----5:R-:W-:Y:S01]  /*24340*/  ISETP.LT.AND P6, PT, R15, UR10, !P2 ;  /* 0x0000000a0f007c0c */ /* 0x020fe2000d7c1270 */
[----:B------:R-:W1:Y:S02]  /*24350*/  LDCU UR10, c[0x0][0x39c] ;  /* 0x00007380ff0a77ac */ /* 0x000e640008000800 */
[----:B------:R-:W5:Y:S01]  /*24360*/  LDL.LU R15, [R1+0x83c] ;  /* 0x00083c00010f7983 */ /* 0x000f620000300800 */
[----:B----4-:R-:W-:Y:S01]  /*24370*/  ISETP.LT.AND P1, PT, R14, UR4, !P2 ;  /* 0x000000040e007c0c */ /* 0x010fe2000d721270 */
[----:B------:R-:W5:Y:S02]  /*24380*/  LDCU UR4, c[0x0][0x39c] ;  /* 0x00007380ff0477ac */ /* 0x000f640008000800 */
[----:B------:R-:W4:Y:S01]  /*24390*/  LDL.LU R14, [R1+0x838] ;  /* 0x00083800010e7983 */ /* 0x000f220000300800 */
[----:B--2---:R-:W-:Y:S01]  /*243a0*/  ISETP.LT.AND P0, PT, R17, UR7, !P2 ;  /* 0x0000000711007c0c */ /* 0x004fe2000d701270 */
[----:B------:R-:W2:Y:S01]  /*243b0*/  LDCU UR7, c[0x0][0x39c] ;  /* 0x00007380ff0777ac */ /* 0x000ea20008000800 */
[----:B------:R-:W-:Y:S01]  /*243c0*/  SHF.R.S32.HI R11, RZ, 0x8, R11 ;  /* 0x00000008ff0b7819 */ /* 0x000fe2000001140b */
[----:B------:R-:W4:Y:S01]  /*243d0*/  LDL.LU R18, [R1+0x834] ;  /* 0x0008340001127983 */ /* 0x000f220000300800 */
[----:B---3--:R-:W-:Y:S01]  /*243e0*/  ISETP.LT.AND P5, PT, R16, UR9, !P2 ;  /* 0x0000000910007c0c */ /* 0x008fe2000d7a1270 */
[----:B------:R-:W3:Y:S01]  /*243f0*/  LDCU UR9, c[0x0][0x39c] ;  /* 0x00007380ff0977ac */ /* 0x000ee20008000800 */
[----:B------:R-:W-:Y:S01]  /*24400*/  F2FP.SATFINITE.E5M2.F32.PACK_AB_MERGE_C R83, R83, R82, RZ ;  /* 0x000000525353723e */ /* 0x000fe200048060ff */
[----:B------:R1:W-:Y:S01]  /*24410*/  @P3 STG.E.U8 desc[UR18][R4.64], R11 ;  /* 0x0000000b04003986 */ /* 0x0003e2000c101112 */
[----:B------:R-:W-:-:S02]  /*24420*/  IADD3 R6, P3, PT, R0, R3, RZ ;  /* 0x0000000300067210 */ /* 0x000fc40007f7e0ff */
[----:B------:R-:W-:Y:S01]  /*24430*/  PRMT R13, R83, 0x9910, RZ ;  /* 0x00009910530d7816 */ /* 0x000fe200000000ff */
[----:B------:R-:W3:Y:S01]  /*24440*/  LDL.LU R17, [R1+0x830] ;  /* 0x0008300001117983 */ /* 0x000ee20000300800 */
[C---:B------:R-:W-:Y:S01]  /*24450*/  LEA.HI.X.SX32 R7, R0.reuse, R2, 0x1, P3 ;  /* 0x0000000200077211 */ /* 0x040fe200018f0eff */
[----:B------:R-:W-:Y:S01]  /*24460*/  VIADD R0, R0, UR5 ;  /* 0x0000000500007c36 */ /* 0x000fe20008000000 */
[----:B------:R-:W-:Y:S01]  /*24470*/  SHF.R.S32.HI R13, RZ, 0x8, R13 ;  /* 0x00000008ff0d7819 */ /* 0x000fe2000001140d */
[----:B------:R0:W-:Y:S01]  /*24480*/  @P0 STG.E.U8 desc[UR18][R8.64], R83 ;  /* 0x0000005308000986 */ /* 0x0001e2000c101112 */
[----:B------:R-:W-:-:S03]  /*24490*/  F2FP.SATFINITE.E5M2.F32.PACK_AB_MERGE_C R85, R85, R84, RZ ;  /* 0x000000545555723e */ /* 0x000fc600048060ff */
[----:B------:R0:W-:Y:S01]  /*244a0*/  @P5 STG.E.U8 desc[UR18][R6.64], R13 ;  /* 0x0000000d06005986 */ /* 0x0001e2000c101112 */
[C---:B-1----:R-:W-:Y:S02]  /*244b0*/  IADD3 R4, P5, PT, R0.reuse, R3, RZ ;  /* 0x0000000300047210 */ /* 0x042fe40007fbe0ff */
[----:B------:R-:W-:Y:S01]  /*244c0*/  PRMT R11, R85, 0x9910, RZ ;  /* 0x00009910550b7816 */ /* 0x000fe200000000ff */
[----:B------:R-:W3:Y:S01]  /*244d0*/  LDL.LU R16, [R1+0x9b4] ;  /* 0x0009b40001107983 */ /* 0x000ee20000300800 */
[----:B------:R-:W-:Y:S02]  /*244e0*/  LEA.HI.X.SX32 R5, R0, R2, 0x1, P5 ;  /* 0x0000000200057211 */ /* 0x000fe400028f0eff */
[----:B------:R-:W-:-:S03]  /*244f0*/  SHF.R.S32.HI R11, RZ, 0x8, R11 ;  /* 0x00000008ff0b7819 */ /* 0x000fc6000001140b */
[----:B------:R1:W-:Y:S01]  /*24500*/  @P6 STG.E.U8 desc[UR18][R4.64], R85 ;  /* 0x0000005504006986 */ /* 0x0003e2000c101112 */
[----:B0-----:R-:W-:Y:S01]  /*24510*/  ISETP.LT.AND P0, PT, R12, UR6, !P2 ;  /* 0x000000060c007c0c */ /* 0x001fe2000d701270 */
[----:B------:R-:W4:Y:S01]  /*24520*/  LDCU UR6, c[0x0][0x39c] ;  /* 0x00007380ff0677ac */ /* 0x000f220008000800 */
[----:B--2---:R-:W-:Y:S01]  /*24530*/  ISETP.LT.AND P3, PT, R10, UR7, !P2 ;  /* 0x000000070a007c0c */ /* 0x004fe2000d761270 */
[----:B------:R-:W-:Y:S01]  /*24540*/  VIADD R10, R0, UR5 ;  /* 0x00000005000a7c36 */ /* 0x000fe20008000000 */
[----:B------:R-:W0:Y:S04]  /*24550*/  LDCU UR7, c[0x0][0x39c] ;  /* 0x00007380ff0777ac */ /* 0x000e280008000800 */
[----:B------:R-:W-:-:S04]  /*24560*/  IADD3 R8, P5, PT, R10, R3, RZ ;  /* 0x000000030a087210 */ /* 0x000fc80007fbe0ff */
[C---:B------:R-:W-:Y:S01]  /*24570*/  LEA.HI.X.SX32 R9, R10.reuse, R2, 0x1, P5 ;  /* 0x000000020a097211 */ /* 0x040fe200028f0eff */
[----:B------:R-:W-:-:S04]  /*24580*/  VIADD R10, R10, UR5 ;  /* 0x000000050a0a7c36 */ /* 0x000fc80008000000 */
[----:B------:R2:W-:Y:S01]  /*24590*/  @P1 STG.E.U8 desc[UR18][R8.64], R11 ;  /* 0x0000000b08001986 */ /* 0x0005e2000c101112 */
[----:B------:R-:W-:-:S04]  /*245a0*/  IADD3 R6, P1, PT, R10, R3, RZ ;  /* 0x000000030a067210 */ /* 0x000fc80007f3e0ff */
[----:B------:R-:W-:Y:S02]  /*245b0*/  LEA.HI.X.SX32 R7, R10, R2, 0x1, P1 ;  /* 0x000000020a077211 */ /* 0x000fe400008f0eff */
[----:B-----5:R-:W-:Y:S02]  /*245c0*/  ISETP.LT.AND P1, PT, R15, UR4, !P2 ;  /* 0x000000040f007c0c */ /* 0x020fe4000d721270 */
[----:B----4-:R-:W-:Y:S01]  /*245d0*/  ISETP.LT.AND P5, PT, R14, UR6, !P2 ;  /* 0x000000060e007c0c */ /* 0x010fe2000d7a1270 */
[----:B------:R-:W4:Y:S01]  /*245e0*/  LDL.LU R15, [R1+0x9b0] ;  /* 0x0009b000010f7983 */ /* 0x000f220000300800 */
[----:B------:R-:W-:Y:S01]  /*245f0*/  VIADD R0, R10, UR5 ;  /* 0x000000050a007c36 */ /* 0x000fe20008000000 */
[----:B------:R-:W-:Y:S01]  /*24600*/  F2FP.SATFINITE.E5M2.F32.PACK_AB_MERGE_C R87, R87, R86, RZ ;  /* 0x000000565757723e */ /* 0x000fe200048060ff */
[----:B------:R-:W4:Y:S01]  /*24610*/  LDCU UR4, c[0x0][0x39c] ;  /* 0x00007380ff0477ac */ /* 0x000f220008000800 */
[----:B------:R-:W5:Y:S02]  /*24620*/  LDL.LU R14, [R1+0x9ac] ;  /* 0x0009ac00010e7983 */ /* 0x000f640000300800 */
[C---:B-1----:R-:W-:Y:S01]  /*24630*/  IADD3 R4, P6, PT, R0.reuse, R3, RZ ;  /* 0x0000000300047210 */ /* 0x042fe20007fde0ff */
[----:B------:R-:W5:Y:S01]  /*24640*/  LDCU UR6, c[0x0][0x39c] ;  /* 0x00007380ff0677ac */ /* 0x000f620008000800 */
[----:B------:R-:W-:Y:S01]  /*24650*/  PRMT R12, R87, 0x9910, RZ ;  /* 0x00009910570c7816 */ /* 0x000fe200000000ff */
[----:B------:R-:W3:Y:S01]  /*24660*/  LDL.LU R10, [R1+0x9a8] ;  /* 0x0009a800010a7983 */ /* 0x000ee20000300800 */
[C---:B------:R-:W-:Y:S01]  /*24670*/  LEA.HI.X.SX32 R5, R0.reuse, R2, 0x1, P6 ;  /* 0x0000000200057211 */ /* 0x040fe200030f0eff */
[----:B------:R-:W-:Y:S01]  /*24680*/  VIADD R0, R0, UR5 ;  /* 0x0000000500007c36 */ /* 0x000fe20008000000 */
[----:B--2---:R-:W-:-:S04]  /*24690*/  SHF.R.S32.HI R11, RZ, 0x8, R12 ;  /* 0x00000008ff0b7819 */ /* 0x004fc8000001140c */
[CC--:B------:R-:W-:Y:S02]  /*246a0*/  IADD3 R8, P6, PT, R0.reuse, R3.reuse, RZ ;  /* 0x0000000300087210 */ /* 0x0c0fe40007fde0ff */
[----:B------:R-:W-:Y:S02]  /*246b0*/  F2FP.SATFINITE.E5M2.F32.PACK_AB_MERGE_C R89, R89, R88, RZ ;  /* 0x000000585959723e */ /* 0x000fe400048060ff */
[C---:B------:R-:W-:Y:S01]  /*246c0*/  LEA.HI.X.SX32 R9, R0.reuse, R2, 0x1, P6 ;  /* 0x0000000200097211 */ /* 0x040fe200030f0eff */
[----:B------:R-:W-:Y:S01]  /*246d0*/  VIADD R0, R0, UR5 ;  /* 0x0000000500007c36 */ /* 0x000fe20008000000 */
[----:B------:R1:W-:Y:S01]  /*246e0*/  @P0 STG.E.U8 desc[UR18][R6.64], R87 ;  /* 0x0000005706000986 */ /* 0x0003e2000c101112 */
[----:B0-----:R-:W-:Y:S01]  /*246f0*/  ISETP.LT.AND P0, PT, R18, UR7, !P2 ;  /* 0x0000000712007c0c */ /* 0x001fe2000d701270 */
[----:B------:R-:W0:Y:S02]  /*24700*/  LDCU UR7, c[0x0][0x39c] ;  /* 0x00007380ff0777ac */ /* 0x000e240008000800 */
[----:B------:R2:W-:Y:S04]  /*24710*/  @P3 STG.E.U8 desc[UR18][R4.64], R11 ;  /* 0x0000000b04003986 */ /* 0x0005e8000c101112 */
[----:B------:R0:W-:Y:S01]  /*24720*/  @P1 STG.E.U8 desc[UR18][R8.64], R89 ;  /* 0x0000005908001986 */ /* 0x0001e2000c101112 */
[----:B-1----:R-:W-:Y:S01]  /*24730*/  PRMT R6, R89, 0x9910, RZ ;  /* 0x0000991059067816 */ /* 0x002fe200000000ff */
[C---:B------:R-:W-:Y:S01]  /*24740*/  VIADD R7, R0.reuse, UR5 ;  /* 0x0000000500077c36 */ /* 0x040fe20008000000 */
[----:B--2---:R-:W-:-:S03]  /*24750*/  IADD3 R4, P1, PT, R0, R3, RZ ;  /* 0x0000000300047210 */ /* 0x004fc60007f3e0ff */
[----:B------:R-:W-:Y:S01]  /*24760*/  IMAD.MOV.U32 R11, RZ, RZ, R6 ;  /* 0x000000ffff0b7224 */ /* 0x000fe200078e0006 */
[----:B------:R-:W-:Y:S02]  /*24770*/  LEA.HI.X.SX32 R5, R0, R2, 0x1, P1 ;  /* 0x0000000200057211 */ /* 0x000fe400008f0eff */
[C---:B------:R-:W-:Y:S01]  /*24780*/  IADD3 R6, P1, PT, R7.reuse, R3, RZ ;  /* 0x0000000307067210 */ /* 0x040fe20007f3e0ff */
[----:B------:R-:W-:Y:S01]  /*24790*/  VIADD R0, R7, UR5 ;  /* 0x0000000507007c36 */ /* 0x000fe20008000000 */
[----:B------:R-:W-:Y:S02]  /*247a0*/  SHF.R.S32.HI R11, RZ, 0x8, R11 ;  /* 0x00000008ff0b7819 */ /* 0x000fe4000001140b */
[----:B------:R-:W-:Y:S02]  /*247b0*/  F2FP.SATFINITE.E5M2.F32.PACK_AB_MERGE_C R91, R91, R90, RZ ;  /* 0x0000005a5b5b723e */ /* 0x000fe400048060ff */
[----:B------:R-:W-:Y:S01]  /*247c0*/  LEA.HI.X.SX32 R7, R7, R2, 0x1, P1 ;  /* 0x0000000207077211 */ /* 0x000fe200008f0eff */
[----:B------:R1:W-:Y:S04]  /*247d0*/  @P5 STG.E.U8 desc[UR18][R4.64], R11 ;  /* 0x0000000b04005986 */ /* 0x0003e8000c101112 */
[----:B------:R2:W-:Y:S01]  /*247e0*/  @P0 STG.E.U8 desc[UR18][R6.64], R91 ;  /* 0x0000005b06000986 */ /* 0x0005e2000c101112 */
[----:B----4-:R-:W-:Y:S01]  /*247f0*/  ISETP.LT.AND P1, PT, R15, UR4, !P2 ;  /* 0x000000040f007c0c */ /* 0x010fe2000d721270 */
[----:B------:R-:W4:Y:S02]  /*24800*/  LDCU UR4, c[0x0][0x39c] ;  /* 0x00007380ff0477ac */ /* 0x000f240008000800 */
[----:B------:R-:W4:Y:S01]  /*24810*/  LDL.LU R15, [R1+0x82c] ;  /* 0x00082c00010f7983 */ /* 0x000f220000300800 */
[----:B-----5:R-:W-:Y:S01]  /*24820*/  ISETP.LT.AND P0, PT, R14, UR6, !P2 ;  /* 0x000000060e007c0c */ /* 0x020fe2000d701270 */
[----:B------:R-:W5:Y:S02]  /*24830*/  LDCU UR6, c[0x0][0x39c] ;  /* 0x00007380ff0677ac */ /* 0x000f640008000800 */
[----:B------:R-:W5:Y:S01]  /*24840*/  LDL.LU R14, [R1+0x828] ;  /* 0x00082800010e7983 */ /* 0x000f620000300800 */
[----:B---3--:R-:W-:-:S02]  /*24850*/  ISETP.LT.AND P3, PT, R17, UR9, !P2 ;  /* 0x0000000911007c0c */ /* 0x008fc4000d761270 */
[----:B------:R-:W-:Y:S01]  /*24860*/  PRMT R13, R91, 0x9910, RZ ;  /* 0x000099105b0d7816 */ /* 0x000fe200000000ff */
[----:B------:R-:W3:Y:S01]  /*24870*/  LDL.LU R18, [R1+0x824] ;  /* 0x0008240001127983 */ /* 0x000ee20000300800 */
[CC--:B0-----:R-:W-:Y:S01]  /*24880*/  IADD3 R8, P5, PT, R0.reuse, R3.reuse, RZ ;  /* 0x0000000300087210 */ /* 0x0c1fe20007fbe0ff */
[----:B------:R-:W0:Y:S01]  /*24890*/  LDCU UR9, c[0x0][0x39c] ;  /* 0x00007380ff0977ac */ /* 0x000e220008000800 */
[----:B------:R-:W-:Y:S01]  /*248a0*/  SHF.R.S32.HI R13, RZ, 0x8, R13 ;  /* 0x00000008ff0d7819 */ /* 0x000fe2000001140d */
[----:B------:R-:W0:Y:S01]  /*248b0*/  LDL.LU R17, [R1+0x820] ;  /* 0x0008200001117983 */ /* 0x000e220000300800 */
[C---:B------:R-:W-:Y:S01]  /*248c0*/  LEA.HI.X.SX32 R9, R0.reuse, R2, 0x1, P5 ;  /* 0x0000000200097211 */ /* 0x040fe200028f0eff */
[----:B------:R-:W-:Y:S01]  /*248d0*/  VIADD R0, R0, UR5 ;  /* 0x0000000500007c36 */ /* 0x000fe20008000000 */
[----:B------:R-:W-:Y:S01]  /*248e0*/  ISETP.LT.AND P5, PT, R10, UR7, !P2 ;  /* 0x000000070a007c0c */ /* 0x000fe2000d7a1270 */
[----:B------:R-:W3:Y:S01]  /*248f0*/  LDCU UR7, c[0x0][0x39c] ;  /* 0x00007380ff0777ac */ /* 0x000ee20008000800 */
[----:B------:R-:W-:Y:S01]  /*24900*/  ISETP.LT.AND P6, PT, R16, UR10, !P2 ;  /* 0x0000000a10007c0c */ /* 0x000fe2000d7c1270 */
[----:B------:R2:W-:Y:S01]  /*24910*/  @P3 STG.E.U8 desc[UR18][R8.64], R13 ;  /* 0x0000000d08003986 */ /* 0x0005e2000c101112 */
[C---:B-1----:R-:W-:Y:S01]  /*24920*/  IADD3 R4, P3, PT, R0.reuse, R3, RZ ;  /* 0x0000000300047210 */ /* 0x042fe20007f7e0ff */
[C---:B------:R-:W-:Y:S01]  /*24930*/  VIADD R10, R0.reuse, UR5 ;  /* 0x00000005000a7c36 */ /* 0x040fe20008000000 */
[----:B------:R-:W-:Y:S01]  /*24940*/  F2FP.SATFINITE.E5M2.F32.PACK_AB_MERGE_C R93, R93, R92, RZ ;  /* 0x0000005c5d5d723e */ /* 0x000fe200048060ff */
[----:B------:R-:W3:Y:S01]  /*24950*/  LDL.LU R16, [R1+0x99c] ;  /* 0x00099c0001107983 */ /* 0x000ee20000300800 */
[----:B------:R-:W-:Y:S01]  /*24960*/  LEA.HI.X.SX32 R5, R0, R2, 0x1, P3 ;  /* 0x0000000200057211 */ /* 0x000fe200018f0eff */
[----:B------:R-:W1:Y:S01]  /*24970*/  LDCU UR10, c[0x0][0x39c] ;  /* 0x00007380ff0a77ac */ /* 0x000e620008000800 */
[----:B------:R-:W-:-:S02]  /*24980*/  PRMT R11, R93, 0x9910, RZ ;  /* 0x000099105d0b7816 */ /* 0x000fc400000000ff */
[CC--:B--2---:R-:W-:Y:S02]  /*24990*/  IADD3 R6, P3, PT, R10.reuse, R3.reuse, RZ ;  /* 0x000000030a067210 */ /* 0x0c4fe40007f7e0ff */
[----:B------:R-:W-:Y:S02]  /*249a0*/  SHF.R.S32.HI R11, RZ, 0x8, R11 ;  /* 0x00000008ff0b7819 */ /* 0x000fe4000001140b */
[C---:B------:R-:W-:Y:S01]  /*249b0*/  LEA.HI.X.SX32 R7, R10.reuse, R2, 0x1, P3 ;  /* 0x000000020a077211 */ /* 0x040fe200018f0eff */
[----:B------:R-:W-:Y:S01]  /*249c0*/  VIADD R10, R10, UR5 ;  /* 0x000000050a0a7c36 */ /* 0x000fe20008000000 */
[----:B------:R2:W-:Y:S04]  /*249d0*/  @P6 STG.E.U8 desc[UR18][R4.64], R93 ;  /* 0x0000005d04006986 */ /* 0x0005e8000c101112 */
[----:B------:R0:W-:Y:S01]  /*249e0*/  @P1 STG.E.U8 desc[UR18][R6.64], R11 ;  /* 0x0000000b06001986 */ /* 0x0001e2000c101112 */
[----:B------:R-:W-:-:S04]  /*249f0*/  IADD3 R8, P1, PT, R10, R3, RZ ;  /* 0x000000030a087210 */ /* 0x000fc80007f3e0ff */
[----:B------:R-:W-:Y:S02]  /*24a00*/  LEA.HI.X.SX32 R9, R10, R2, 0x1, P1 ;  /* 0x000000020a097211 */ /* 0x000fe400008f0eff */
[----:B----4-:R-:W-:Y:S02]  /*24a10*/  ISETP.LT.AND P1, PT, R15, UR4, !P2 ;  /* 0x000000040f007c0c */ /* 0x010fe4000d721270 */
[----:B-----5:R-:W-:Y:S01]  /*24a20*/  ISETP.LT.AND P3, PT, R14, UR6, !P2 ;  /* 0x000000060e007c0c */ /* 0x020fe2000d761270 */
[----:B------:R-:W4:Y:S01]  /*24a30*/  LDL.LU R15, [R1+0x990] ;  /* 0x00099000010f7983 */ /* 0x000f220000300800 */
[----:B------:R-:W-:Y:S01]  /*24a40*/  VIADD R0, R10, UR5 ;  /* 0x000000050a007c36 */ /* 0x000fe20008000000 */
[----:B------:R-:W-:Y:S01]  /*24a50*/  F2FP.SATFINITE.E5M2.F32.PACK_AB_MERGE_C R95, R95, R94, RZ ;  /* 0x0000005e5f5f723e */ /* 0x000fe200048060ff */
[----:B------:R-:W4:Y:S01]  /*24a60*/  LDCU UR4, c[0x0][0x39c] ;  /* 0x00007380ff0477ac */ /* 0x000f220008000800 */
[----:B------:R-:W5:Y:S02]  /*24a70*/  LDL.LU R14, [R1+0x98c] ;  /* 0x00098c00010e7983 */ /* 0x000f640000300800 */
[C---:B--2---:R-:W-:Y:S01]  /*24a80*/  IADD3 R4, P6, PT, R0.reuse, R3, RZ ;  /* 0x0000000300047210 */ /* 0x044fe20007fde0ff */
[----:B------:R-:W5:Y:S01]  /*24a90*/  LDCU UR6, c[0x0][0x39c] ;  /* 0x00007380ff0677ac */ /* 0x000f620008000800 */
[----:B------:R-:W-:Y:S01]  /*24aa0*/  PRMT R12, R95, 0x9910, RZ ;  /* 0x000099105f0c7816 */ /* 0x000fe200000000ff */
[----:B------:R-:W2:Y:S01]  /*24ab0*/  LDL.LU R10, [R1+0x988] ;  /* 0x00098800010a7983 */ /* 0x000ea20000300800 */
[C---:B------:R-:W-:Y:S01]  /*24ac0*/  LEA.HI.X.SX32 R5, R0.reuse, R2, 0x1, P6 ;  /* 0x0000000200057211 */ /* 0x040fe200030f0eff */
[----:B------:R-:W-:Y:S01]  /*24ad0*/  VIADD R0, R0, UR5 ;  /* 0x0000000500007c36 */ /* 0x000fe20008000000 */
[----:B0-----:R-:W-:-:S04]  /*24ae0*/  SHF.R.S32.HI R11, RZ, 0x8, R12 ;  /* 0x00000008ff0b7819 */ /* 0x001fc8000001140c */
[CC--:B------:R-:W-:Y:S02]  /*24af0*/  IADD3 R6, P6, PT, R0.reuse, R3.reuse, RZ ;  /* 0x0000000300067210 */ /* 0x0c0fe40007fde0ff */
[----:B------:R-:W-:Y:S02]  /*24b00*/  F2FP.SATFINITE.E5M2.F32.PACK_AB_MERGE_C R97, R97, R96, RZ ;  /* 0x000000606161723e */ /* 0x000fe400048060ff */
[C---:B------:R-:W-:Y:S01]  /*24b10*/  LEA.HI.X.SX32 R7, R0.reuse, R2, 0x1, P6 ;  /* 0x0000000200077211 */ /* 0x040fe200030f0eff */
[----:B------:R-:W-:Y:S01]  /*24b20*/  VIADD R0, R0, UR5 ;  /* 0x0000000500007c36 */ /* 0x000fe20008000000 */
[----:B------:R0:W-:Y:S01]  /*24b30*/  @P0 STG.E.U8 desc[UR18][R8.64], R95 ;  /* 0x0000005f08000986 */ /* 0x0001e2000c101112 */
[----:B---3--:R-:W-:Y:S01]  /*24b40*/  ISETP.LT.AND P0, PT, R18, UR7, !P2 ;  /* 0x0000000712007c0c */ /* 0x008fe2000d701270 */
[----:B------:R-:W2:Y:S02]  /*24b50*/  LDCU UR7, c[0x0][0x39c] ;  /* 0x00007380ff0777ac */ /* 0x000ea40008000800 */
[----:B------:R3:W-:Y:S04]  /*24b60*/  @P5 STG.E.U8 desc[UR18][R4.64], R11 ;  /* 0x0000000b04005986 */ /* 0x0007e8000c101112 */
[----:B------:R1:W-:Y:S01]  /*24b70*/  @P1 STG.E.U8 desc[UR18][R6.64], R97 ;  /* 0x0000006106001986 */ /* 0x0003e2000c101112 */
[----:B0-----:R-:W-:Y:S01]  /*24b80*/  PRMT R8, R97, 0x9910, RZ ;  /* 0x0000991061087816 */ /* 0x001fe200000000ff */
[C---:B------:R-:W-:Y:S01]  /*24b90*/  VIADD R9, R0.reuse, UR5 ;  /* 0x0000000500097c36 */ /* 0x040fe20008000000 */
[----:B---3--:R-:W-:-:S03]  /*24ba0*/  IADD3 R4, P1, PT, R0, R3, RZ ;  /* 0x0000000300047210 */ /* 0x008fc60007f3e0ff */
        /* <DEDUP_REMOVED lines=15> */
[----:B------:R-:W-:-:S02]  /*24ca0*/  ISETP.LT.AND P5, PT, R17, UR9, !P2 ;  /* 0x0000000911007c0c */ /* 0x000fc4000d7a1270 */
[----:B------:R-:W-:Y:S01]  /*24cb0*/  PRMT R13, R99, 0x9910, RZ ;  /* 0x00009910630d7816 */ /* 0x000fe200000000ff */
[----:B------:R-:W5:Y:S01]  /*24cc0*/  LDL.LU R18, [R1+0x810] ;  /* 0x0008100001127983 */ /* 0x000f620000300800 */
[CC--:B-1----:R-:W-:Y:S01]  /*24cd0*/  IADD3 R6, P3, PT, R0.reuse, R3.reuse, RZ ;  /* 0x0000000300067210 */ /* 0x0c2fe20007f7e0ff */
[----:B------:R-:W1:Y:S01]  /*24ce0*/  LDCU UR9, c[0x0][0x39c] ;  /* 0x00007380ff0977ac */ /* 0x000e620008000800 */
[----:B------:R-:W-:Y:S01]  /*24cf0*/  SHF.R.S32.HI R13, RZ, 0x8, R13 ;  /* 0x00000008ff0d7819 */ /* 0x000fe2000001140d */
[----:B------:R-:W1:Y:S01]  /*24d00*/  LDL.LU R17, [R1+0x80c] ;  /* 0x00080c0001117983 */ /* 0x000e620000300800 */
[C---:B------:R-:W-:Y:S01]  /*24d10*/  LEA.HI.X.SX32 R7, R0.reuse, R2, 0x1, P3 ;  /* 0x0000000200077211 */ /* 0x040fe200018f0eff */
[----:B------:R-:W-:Y:S01]  /*24d20*/  VIADD R0, R0, UR5 ;  /* 0x0000000500007c36 */ /* 0x000fe20008000000 */
[----:B--2---:R-:W-:Y:S01]  /*24d30*/  ISETP.LT.AND P3, PT, R10, UR7, !P2 ;  /* 0x000000070a007c0c */ /* 0x004fe2000d761270 */
[----:B------:R-:W2:Y:S01]  /*24d40*/  LDCU UR7, c[0x0][0x39c] ;  /* 0x00007380ff0777ac */ /* 0x000ea20008000800 */
[----:B------:R-:W-:Y:S01]  /*24d50*/  ISETP.LT.AND P6, PT, R16, UR10, !P2 ;  /* 0x0000000a10007c0c */ /* 0x000fe2000d7c1270 */
[----:B------:R2:W-:Y:S01]  /*24d60*/  @P5 STG.E.U8 desc[UR18][R6.64], R13 ;  /* 0x0000000d06005986 */ /* 0x0005e2000c101112 */
[C---:B0-----:R-:W-:Y:S01]  /*24d70*/  IADD3 R4, P5, PT, R0.reuse, R3, RZ ;  /* 0x0000000300047210 */ /* 0x041fe20007fbe0ff */
[C---:B------:R-:W-:Y:S01]  /*24d80*/  VIADD R10, R0.reuse, UR5 ;  /* 0x00000005000a7c36 */ /* 0x040fe20008000000 */
[----:B------:R-:W-:Y:S01]  /*24d90*/  F2FP.SATFINITE.E5M2.F32.PACK_AB_MERGE_C R101, R101, R100, RZ ;  /* 0x000000646565723e */ /* 0x000fe200048060ff */
[----:B------:R-:W5:Y:S01]  /*24da0*/  LDL.LU R16, [R1+0x984] ;  /* 0x0009840001107983 */ /* 0x000f620000300800 */
[----:B------:R-:W-:Y:S01]  /*24db0*/  LEA.HI.X.SX32 R5, R0, R2, 0x1, P5 ;  /* 0x0000000200057211 */ /* 0x000fe200028f0eff */
[----:B------:R-:W0:Y:S01]  /*24dc0*/  LDCU UR10, c[0x0][0x39c] ;  /* 0x00007380ff0a77ac */ /* 0x000e220008000800 */
[----:B------:R-:W-:-:S02]  /*24dd0*/  PRMT R11, R101, 0x9910, RZ ;  /* 0x00009910650b7816 */ /* 0x000fc400000000ff */
[CC--:B---3--:R-:W-:Y:S02]  /*24de0*/  IADD3 R8, P5, PT, R10.reuse, R3.reuse, RZ ;  /* 0x000000030a087210 */ /* 0x0c8fe40007fbe0ff */
[----:B------:R-:W-:Y:S02]  /*24df0*/  SHF.R.S32.HI R11, RZ, 0x8, R11 ;  /* 0x00000008ff0b7819 */ /* 0x000fe4000001140b */
[C---:B------:R-:W-:Y:S01]  /*24e00*/  LEA.HI.X.SX32 R9, R10.reuse, R2, 0x1, P5 ;  /* 0x000000020a097211 */ /* 0x040fe200028f0eff */
[----:B------:R-:W-:Y:S01]  /*24e10*/  VIADD R10, R10, UR5 ;  /* 0x000000050a0a7c36 */ /* 0x000fe20008000000 */
[----:B------:R3:W-:Y:S04]  /*24e20*/  @P6 STG.E.U8 desc[UR18][R4.64], R101 ;  /* 0x0000006504006986 */ /* 0x0007e8000c101112 */
[----:B------:R0:W-:Y:S01]  /*24e30*/  @P1 STG.E.U8 desc[UR18][R8.64], R11 ;  /* 0x0000000b08001986 */ /* 0x0001e2000c101112 */
[----:B--2---:R-:W-:-:S04]  /*24e40*/  IADD3 R6, P1, PT, R10, R3, RZ ;  /* 0x000000030a067210 */ /* 0x004fc80007f3e0ff */
[----:B------:R-:W-:Y:S02]  /*24e50*/  LEA.HI.X.SX32 R7, R10, R2, 0x1, P1 ;  /* 0x000000020a077211 */ /* 0x000fe400008f0eff */
[----:B----4-:R-:W-:Y:S02]  /*24e60*/  ISETP.LT.AND P1, PT, R15, UR4, !P2 ;  /* 0x000000040f007c0c */ /* 0x010fe4000d721270 */
[----:B-----5:R-:W-:Y:S01]  /*24e70*/  ISETP.LT.AND P5, PT, R14, UR6, !P2 ;  /* 0x000000060e007c0c */ /* 0x020fe2000d7a1270 */
[----:B------:R-:W2:Y:S01]  /*24e80*/  LDL.LU R15, [R1+0x980] ;  /* 0x00098000010f7983 */ /* 0x000ea20000300800 */
[----:B------:R-:W-:Y:S01]  /*24e90*/  VIADD R0, R10, UR5 ;  /* 0x000000050a007c36 */ /* 0x000fe20008000000 */
[----:B------:R-:W-:Y:S01]  /*24ea0*/  F2FP.SATFINITE.E5M2.F32.PACK_AB_MERGE_C R103, R103, R102, RZ ;  /* 0x000000666767723e */ /* 0x000fe200048060ff */
[----:B------:R-:W2:Y:S01]  /*24eb0*/  LDCU UR4, c[0x0][0x39c] ;  /* 0x00007380ff0477ac */ /* 0x000ea20008000800 */
[----:B------:R-:W4:Y:S02]  /*24ec0*/  LDL.LU R14, [R1+0x97c] ;  /* 0x00097c00010e7983 */ /* 0x000f240000300800 */
[C---:B---3--:R-:W-:Y:S01]  /*24ed0*/  IADD3 R4, P6, PT, R0.reuse, R3, RZ ;  /* 0x0000000300047210 */ /* 0x048fe20007fde0ff */
[----:B------:R-:W4:Y:S01]  /*24ee0*/  LDCU UR6, c[0x0][0x39c] ;  /* 0x00007380ff0677ac */ /* 0x000f220008000800 */
[----:B------:R-:W-:Y:S01]  /*24ef0*/  PRMT R12, R103, 0x9910, RZ ;  /* 0x00009910670c7816 */ /* 0x000fe200000000ff */
[----:B------:R-:W3:Y:S01]  /*24f00*/  LDL.LU R10, [R1+0x8dc] ;  /* 0x0008dc00010a7983 */ /* 0x000ee20000300800 */
        /* <DEDUP_REMOVED lines=8> */
[----:B------:R-:W-:Y:S01]  /*24f90*/  ISETP.LT.AND P0, PT, R18, UR7, !P2 ;  /* 0x0000000712007c0c */ /* 0x000fe2000d701270 */
[----:B------:R-:W3:Y:S02]  /*24fa0*/  LDCU UR7, c[0x0][0x39c] ;  /* 0x00007380ff0777ac */ /* 0x000ee40008000800 */
[----:B------:R5:W-:Y:S04]  /*24fb0*/  @P3 STG.E.U8 desc[UR18][R4.64], R11 ;  /* 0x0000000b04003986 */ /* 0x000be8000c101112 */
[----:B------:R1:W-:Y:S01]  /*24fc0*/  @P1 STG.E.U8 desc[UR18][R8.64], R105 ;  /* 0x0000006908001986 */ /* 0x0003e2000c101112 */
[----:B0-----:R-:W-:Y:S01]  /*24fd0*/  PRMT R6, R105, 0x9910, RZ ;  /* 0x0000991069067816 */ /* 0x001fe200000000ff */
[C---:B------:R-:W-:Y:S01]  /*24fe0*/  VIADD R7, R0.reuse, UR5 ;  /* 0x0000000500077c36 */ /* 0x040fe20008000000 */
[----:B-----5:R-:W-:-:S03]  /*24ff0*/  IADD3 R4, P1, PT, R0, R3, RZ ;  /* 0x0000000300047210 */ /* 0x020fc60007f3e0ff */
        /* <DEDUP_REMOVED lines=9> */
[----:B--2---:R-:W-:Y:S01]  /*25090*/  ISETP.LT.AND P1, PT, R15, UR4, !P2 ;  /* 0x000000040f007c0c */ /* 0x004fe2000d721270 */
[----:B------:R-:W2:Y:S02]  /*250a0*/  LDCU UR4, c[0x0][0x39c] ;  /* 0x00007380ff0477ac */ /* 0x000ea40008000800 */
[----:B------:R-:W2:Y:S01]  /*250b0*/  LDL.LU R15, [R1+0x808] ;  /* 0x00080800010f7983 */ /* 0x000ea20000300800 */
[----:B----4-:R-:W-:Y:S01]  /*250c0*/  ISETP.LT.AND P0, PT, R14, UR6, !P2 ;  /* 0x000000060e007c0c */ /* 0x010fe2000d701270 */
[----:B------:R-:W4:Y:S02]  /*250d0*/  LDCU UR6, c[0x0][0x39c] ;  /* 0x00007380ff0677ac */ /* 0x000f240008000800 */
[----:B------:R-:W4:Y:S01]  /*250e0*/  LDL.LU R14, [R1+0x804] ;  /* 0x00080400010e7983 */ /* 0x000f220000300800 */
[----:B-1----:R-:W-:-:S02]  /*250f0*/  ISETP.LT.AND P3, PT, R17, UR9, !P2 ;  /* 0x0000000911007c0c */ /* 0x002fc4000d761270 */
[----:B------:R-:W-:Y:S01]  /*25100*/  PRMT R13, R107, 0x9910, RZ ;  /* 0x000099106b0d7816 */ /* 0x000fe200000000ff */
[----:B------:R-:W4:Y:S01]  /*25110*/  LDL.LU R18, [R1+0x800] ;  /* 0x0008000001127983 */ /* 0x000f220000300800 */
[CC--:B------:R-:W-:Y:S01]  /*25120*/  IADD3 R8, P5, PT, R0.reuse, R3.reuse, RZ ;  /* 0x0000000300087210 */ /* 0x0c0fe20007fbe0ff */
[----:B------:R-:W1:Y:S01]  /*25130*/  LDCU UR9, c[0x0][0x39c] ;  /* 0x00007380ff0977ac */ /* 0x000e620008000800 */
[----:B------:R-:W-:Y:S01]  /*25140*/  SHF.R.S32.HI R13, RZ, 0x8, R13 ;  /* 0x00000008ff0d7819 */ /* 0x000fe2000001140d */
[----:B------:R-:W1:Y:S01]  /*25150*/  LDL.LU R17, [R1+0x7fc] ;  /* 0x0007fc0001117983 */ /* 0x000e620000300800 */
[C---:B------:R-:W-:Y:S01]  /*25160*/  LEA.HI.X.SX32 R9, R0.reuse, R2, 0x1, P5 ;  /* 0x0000000200097211 */ /* 0x040fe200028f0eff */
[----:B------:R-:W-:Y:S01]  /*25170*/  VIADD R0, R0, UR5 ;  /* 0x0000000500007c36 */ /* 0x000fe20008000000 */
[----:B---3--:R-:W-:Y:S01]  /*25180*/  ISETP.LT.AND P5, PT, R10, UR7, !P2 ;  /* 0x000000070a007c0c */ /* 0x008fe2000d7a1270 */
[----:B------:R-:W3:Y:S01]  /*25190*/  LDCU UR7, c[0x0][0x39c] ;  /* 0x00007380ff0777ac */ /* 0x000ee20008000800 */
[----:B------:R-:W-:Y:S01]  /*251a0*/  ISETP.LT.AND P6, PT, R16, UR10, !P2 ;  /* 0x0000000a10007c0c */ /* 0x000fe2000d7c1270 */
[----:B------:R3:W-:Y:S01]  /*251b0*/  @P3 STG.E.U8 desc[UR18][R8.64], R13 ;  /* 0x0000000d08003986 */ /* 0x0007e2000c101112 */
[C---:B0-----:R-:W-:Y:S01]  /*251c0*/  IADD3 R4, P3, PT, R0.reuse, R3, RZ ;  /* 0x0000000300047210 */ /* 0x041fe20007f7e0ff */
[C---:B------:R-:W-:Y:S01]  /*251d0*/  VIADD R10, R0.reuse, UR5 ;  /* 0x00000005000a7c36 */ /* 0x040fe20008000000 */
[----:B------:R-:W-:Y:S01]  /*251e0*/  F2FP.SATFINITE.E5M2.F32.PACK_AB_MERGE_C R109, R109, R108, RZ ;  /* 0x0000006c6d6d723e */ /* 0x000fe200048060ff */
[----:B------:R-:W4:Y:S01]  /*251f0*/  LDL.LU R16, [R1+0x978] ;  /* 0x0009780001107983 */ /* 0x000f220000300800 */
[----:B------:R-:W-:Y:S01]  /*25200*/  LEA.HI.X.SX32 R5, R0, R2, 0x1, P3 ;  /* 0x0000000200057211 */ /* 0x000fe200018f0eff */
[----:B------:R-:W0:Y:S01]  /*25210*/  LDCU UR10, c[0x0][0x39c] ;  /* 0x00007380ff0a77ac */ /* 0x000e220008000800 */
[----:B------:R-:W-:-:S02]  /*25220*/  PRMT R11, R109, 0x9910, RZ ;  /* 0x000099106d0b7816 */ /* 0x000fc400000000ff */
[CC--:B-----5:R-:W-:Y:S02]  /*25230*/  IADD3 R6, P3, PT, R10.reuse, R3.reuse, RZ ;  /* 0x000000030a067210 */ /* 0x0e0fe40007f7e0ff */
[----:B------:R-:W-:Y:S02]  /*25240*/  SHF.R.S32.HI R11, RZ, 0x8, R11 ;  /* 0x00000008ff0b7819 */ /* 0x000fe4000001140b */
[C---:B------:R-:W-:Y:S01]  /*25250*/  LEA.HI.X.SX32 R7, R10.reuse, R2, 0x1, P3 ;  /* 0x000000020a077211 */ /* 0x040fe200018f0eff */
[----:B------:R-:W-:Y:S01]  /*25260*/  VIADD R10, R10, UR5 ;  /* 0x000000050a0a7c36 */ /* 0x000fe20008000000 */
[----:B------:R5:W-:Y:S04]  /*25270*/  @P6 STG.E.U8 desc[UR18][R4.64], R109 ;  /* 0x0000006d04006986 */ /* 0x000be8000c101112 */
[----:B------:R0:W-:Y:S01]  /*25280*/  @P1 STG.E.U8 desc[UR18][R6.64], R11 ;  /* 0x0000000b06001986 */ /* 0x0001e2000c101112 */
[----:B---3--:R-:W-:-:S04]  /*25290*/  IADD3 R8, P1, PT, R10, R3, RZ ;  /* 0x000000030a087210 */ /* 0x008fc80007f3e0ff */
[----:B------:R-:W-:Y:S02]  /*252a0*/  LEA.HI.X.SX32 R9, R10, R2, 0x1, P1 ;  /* 0x000000020a097211 */ /* 0x000fe400008f0eff */
[----:B--2---:R-:W-:Y:S02]  /*252b0*/  ISETP.LT.AND P1, PT, R15, UR4, !P2 ;  /* 0x000000040f007c0c */ /* 0x004fe4000d721270 */
[----:B----4-:R-:W-:Y:S01]  /*252c0*/  ISETP.LT.AND P3, PT, R14, UR6, !P2 ;  /* 0x000000060e007c0c */ /* 0x010fe2000d761270 */
[----:B------:R-:W2:Y:S01]  /*252d0*/  LDL.LU R15, [R1+0x96c] ;  /* 0x00096c00010f7983 */ /* 0x000ea20000300800 */
[----:B------:R-:W-:Y:S01]  /*252e0*/  VIADD R0, R10, UR5 ;  /* 0x000000050a007c36 */ /* 0x000fe20008000000 */
[----:B------:R-:W-:Y:S01]  /*252f0*/  F2FP.SATFINITE.E5M2.F32.PACK_AB_MERGE_C R111, R111, R110, RZ ;  /* 0x0000006e6f6f723e */ /* 0x000fe200048060ff */
[----:B------:R-:W2:Y:S01]  /*25300*/  LDCU UR4, c[0x0][0x39c] ;  /* 0x00007380ff0477ac */ /* 0x000ea20008000800 */
[----:B------:R-:W3:Y:S02]  /*25310*/  LDL.LU R14, [R1+0x960] ;  /* 0x00096000010e7983 */ /* 0x000ee40000300800 */
[C---:B-----5:R-:W-:Y:S01]  /*25320*/  IADD3 R4, P6, PT, R0.reuse, R3, RZ ;  /* 0x0000000300047210 */ /* 0x060fe20007fde0ff */
[----:B------:R-:W3:Y:S01]  /*25330*/  LDCU UR6, c[0x0][0x39c] ;  /* 0x00007380ff0677ac */ /* 0x000ee20008000800 */
[----:B------:R-:W-:Y:S01]  /*25340*/  PRMT R12, R111, 0x9910, RZ ;  /* 0x000099106f0c7816 */ /* 0x000fe200000000ff */
[----:B------:R-:W4:Y:S01]  /*25350*/  LDL.LU R10, [R1+0x8d8] ;  /* 0x0008d800010a7983 */ /* 0x000f220000300800 */
        /* <DEDUP_REMOVED lines=9> */
[----:B------:R-:W4:Y:S02]  /*253f0*/  LDCU UR7, c[0x0][0x39c] ;  /* 0x00007380ff0777ac */ /* 0x000f240008000800 */
        /* <DEDUP_REMOVED lines=14> */
[----:B-1----:R-:W-:Y:S01]  /*254e0*/  ISETP.LT.AND P5, PT, R17, UR9, !P2 ;  /* 0x0000000911007c0c */ /* 0x002fe2000d7a1270 */
[----:B------:R-:W1:Y:S01]  /*254f0*/  LDCU UR9, c[0x0][0x39c] ;  /* 0x00007380ff0977ac */ /* 0x000e620008000800 */
[----:B------:R-:W-:-:S02]  /*25500*/  ISETP.LT.AND P6, PT, R16, UR10, !P2 ;  /* 0x0000000a10007c0c */ /* 0x000fc4000d7c1270 */
[----:B--2---:R-:W-:Y:S01]  /*25510*/  ISETP.LT.AND P1, PT, R15, UR4, !P2 ;  /* 0x000000040f007c0c */ /* 0x004fe2000d721270 */
[----:B------:R-:W2:Y:S01]  /*25520*/  LDCU UR4, c[0x0][0x39c] ;  /* 0x00007380ff0477ac */ /* 0x000ea20008000800 */
[----:B------:R-:W2:Y:S01]  /*25530*/  LDL.LU R15, [R1+0x7f8] ;  /* 0x0007f800010f7983 */ /* 0x000ea20000300800 */
[----:B---3--:R-:W-:Y:S01]  /*25540*/  ISETP.LT.AND P0, PT, R14, UR6, !P2 ;  /* 0x000000060e007c0c */ /* 0x008fe2000d701270 */
[----:B------:R-:W3:Y:S02]  /*25550*/  LDCU UR6, c[0x0][0x39c] ;  /* 0x00007380ff0677ac */ /* 0x000ee40008000800 */
[----:B------:R-:W3:Y:S01]  /*25560*/  LDL.LU R14, [R1+0x7f4] ;  /* 0x0007f400010e7983 */ /* 0x000ee20000300800 */
[----:B------:R-:W-:Y:S02]  /*25570*/  PRMT R13, R115, 0x9910, RZ ;  /* 0x00009910730d7816 */ /* 0x000fe400000000ff */
[C---:B------:R-:W-:Y:S01]  /*25580*/  IADD3 R6, P3, PT, R0.reuse, R3, RZ ;  /* 0x0000000300067210 */ /* 0x040fe20007f7e0ff */
[----:B------:R-:W3:Y:S01]  /*25590*/  LDL.LU R18, [R1+0x7f0] ;  /* 0x0007f00001127983 */ /* 0x000ee20000300800 */
[----:B------:R-:W-:Y:S01]  /*255a0*/  F2FP.SATFINITE.E5M2.F32.PACK_AB_MERGE_C R117, R117, R116, RZ ;  /* 0x000000747575723e */ /* 0x000fe200048060ff */
[----:B------:R-:W1:Y:S02]  /*255b0*/  LDCU UR10, c[0x0][0x39c] ;  /* 0x00007380ff0a77ac */ /* 0x000e640008000800 */
[----:B------:R-:W3:Y:S04]  /*255c0*/  LDL.LU R17, [R1+0x7e0] ;  /* 0x0007e00001117983 */ /* 0x000ee80000300800 */
[----:B------:R-:W1:Y:S01]  /*255d0*/  LDL.LU R16, [R1+0x95c] ;  /* 0x00095c0001107983 */ /* 0x000e620000300800 */
[C---:B------:R-:W-:Y:S01]  /*255e0*/  LEA.HI.X.SX32 R7, R0.reuse, R2, 0x1, P3 ;  /* 0x0000000200077211 */ /* 0x040fe200018f0eff */
[----:B------:R-:W-:Y:S01]  /*255f0*/  VIADD R0, R0, UR5 ;  /* 0x0000000500007c36 */ /* 0x000fe20008000000 */
[----:B------:R-:W-:-:S02]  /*25600*/  SHF.R.S32.HI R13, RZ, 0x8, R13 ;  /* 0x00000008ff0d7819 */ /* 0x000fc4000001140d */
[----:B----4-:R-:W-:Y:S01]  /*25610*/  ISETP.LT.AND P3, PT, R10, UR7, !P2 ;  /* 0x000000070a007c0c */ /* 0x010fe2000d761270 */
[C---:B------:R-:W-:Y:S01]  /*25620*/  VIADD R10, R0.reuse, UR5 ;  /* 0x00000005000a7c36 */ /* 0x040fe20008000000 */
[----:B0-----:R-:W-:Y:S01]  /*25630*/  PRMT R11, R117, 0x9910, RZ ;  /* 0x00009910750b7816 */ /* 0x001fe200000000ff */
[----:B------:R0:W-:Y:S01]  /*25640*/  @P5 STG.E.U8 desc[UR18][R6.64], R13 ;  /* 0x0000000d06005986 */ /* 0x0001e2000c101112 */
[CC--:B------:R-:W-:Y:S01]  /*25650*/  IADD3 R4, P5, PT, R0.reuse, R3.reuse, RZ ;  /* 0x0000000300047210 */ /* 0x0c0fe20007fbe0ff */
[----:B------:R-:W4:Y:S03]  /*25660*/  LDCU UR7, c[0x0][0x39c] ;  /* 0x00007380ff0777ac */ /* 0x000f260008000800 */
[----:B------:R-:W-:Y:S02]  /*25670*/  LEA.HI.X.SX32 R5, R0, R2, 0x1, P5 ;  /* 0x0000000200057211 */ /* 0x000fe400028f0eff */
[----:B-----5:R-:W-:-:S02]  /*25680*/  IADD3 R8, P5, PT, R10, R3, RZ ;  /* 0x000000030a087210 */ /* 0x020fc40007fbe0ff */
[----:B------:R-:W-:Y:S02]  /*25690*/  SHF.R.S32.HI R11, RZ, 0x8, R11 ;  /* 0x00000008ff0b7819 */ /* 0x000fe4000001140b */
[C---:B------:R-:W-:Y:S01]  /*256a0*/  LEA.HI.X.SX32 R9, R10.reuse, R2, 0x1, P5 ;  /* 0x000000020a097211 */ /* 0x040fe200028f0eff */
[----:B------:R-:W-:Y:S01]  /*256b0*/  VIADD R10, R10, UR5 ;  /* 0x000000050a0a7c36 */ /* 0x000fe20008000000 */
[----:B------:R5:W-:Y:S04]  /*256c0*/  @P6 STG.E.U8 desc[UR18][R4.64], R117 ;  /* 0x0000007504006986 */ /* 0x000be8000c101112 */
[----:B------:R4:W-:Y:S01]  /*256d0*/  @P1 STG.E.U8 desc[UR18][R8.64], R11 ;  /* 0x0000000b08001986 */ /* 0x0009e2000c101112 */
[C---:B0-----:R-:W-:Y:S01]  /*256e0*/  IADD3 R6, P1, PT, R10.reuse, R3, RZ ;  /* 0x000000030a067210 */ /* 0x041fe20007f3e0ff */
[----:B------:R-:W-:-:S03]  /*256f0*/  VIADD R0, R10, UR5 ;  /* 0x000000050a007c36 */ /* 0x000fc60008000000 */
[----:B------:R-:W-:Y:S02]  /*25700*/  LEA.HI.X.SX32 R7, R10, R2, 0x1, P1 ;  /* 0x000000020a077211 */ /* 0x000fe400008f0eff */
[----:B------:R-:W-:Y:S02]  /*25710*/  F2FP.SATFINITE.E5M2.F32.PACK_AB_MERGE_C R119, R119, R118, RZ ;  /* 0x000000767777723e */ /* 0x000fe400048060ff */
[CC--:B-----5:R-:W-:Y:S02]  /*25720*/  IADD3 R4, P6, PT, R0.reuse, R3.reuse, RZ ;  /* 0x0000000300047210 */ /* 0x0e0fe40007fde0ff */
[----:B------:R-:W-:Y:S02]  /*25730*/  PRMT R12, R119, 0x9910, RZ ;  /* 0x00009910770c7816 */ /* 0x000fe400000000ff */
[C---:B------:R-:W-:Y:S02]  /*25740*/  LEA.HI.X.SX32 R5, R0.reuse, R2, 0x1, P6 ;  /* 0x0000000200057211 */ /* 0x040fe400030f0eff */
[----:B----4-:R-:W-:Y:S01]  /*25750*/  SHF.R.S32.HI R11, RZ, 0x8, R12 ;  /* 0x00000008ff0b7819 */ /* 0x010fe2000001140c */
[----:B------:R-:W-:Y:S01]  /*25760*/  VIADD R0, R0, UR5 ;  /* 0x0000000500007c36 */ /* 0x000fe20008000000 */
[----:B------:R0:W-:Y:S04]  /*25770*/  @P0 STG.E.U8 desc[UR18][R6.64], R119 ;  /* 0x0000007706000986 */ /* 0x0001e8000c101112 */
[----:B------:R-:W-:-:S04]  /*25780*/  IADD3 R8, P6, PT, R0, R3, RZ ;  /* 0x0000000300087210 */ /* 0x000fc80007fde0ff */
[----:B------:R-:W-:Y:S02]  /*25790*/  LEA.HI.X.SX32 R9, R0, R2, 0x1, P6 ;  /* 0x0000000200097211 */ /* 0x000fe400030f0eff */
[----:B--2---:R-:W-:Y:S02]  /*257a0*/  ISETP.LT.AND P1, PT, R15, UR4, !P2 ;  /* 0x000000040f007c0c */ /* 0x004fe4000d721270 */
[----:B---3--:R-:W-:Y:S01]  /*257b0*/  ISETP.LT.AND P5, PT, R14, UR6, !P2 ;  /* 0x000000060e007c0c */ /* 0x008fe2000d7a1270 */
[----:B------:R-:W2:Y:S01]  /*257c0*/  LDL.LU R15, [R1+0x958] ;  /* 0x00095800010f7983 */ /* 0x000ea20000300800 */
[----:B------:R-:W-:-:S03]  /*257d0*/  ISETP.LT.AND P0, PT, R18, UR7, !P2 ;  /* 0x0000000712007c0c */ /* 0x000fc6000d701270 */
[----:B------:R-:W3:Y:S01]  /*257e0*/  LDL.LU R14, [R1+0x954] ;  /* 0x00095400010e7983 */ /* 0x000ee20000300800 */
[----:B------:R-:W-:Y:S01]  /*257f0*/  F2FP.SATFINITE.E5M2.F32.PACK_AB_MERGE_C R121, R121, R120, RZ ;  /* 0x000000787979723e */ /* 0x000fe200048060ff */
[----:B------:R-:W-:Y:S01]  /*25800*/  VIADD R0, R0, UR5 ;  /* 0x0000000500007c36 */ /* 0x000fe20008000000 */
[----:B------:R-:W4:Y:S01]  /*25810*/  LDCU UR7, c[0x0][0x39c] ;  /* 0x00007380ff0777ac */ /* 0x000f220008000800 */
[----:B------:R-:W4:Y:S01]  /*25820*/  LDL.LU R10, [R1+0x8d4] ;  /* 0x0008d400010a7983 */ /* 0x000f220000300800 */
[----:B-1----:R-:W-:-:S03]  /*25830*/  ISETP.LT.AND P6, PT, R16, UR10, !P2 ;  /* 0x0000000a10007c0c */ /* 0x002fc6000d7c1270 */
[----:B------:R-:W5:Y:S01]  /*25840*/  LDL.LU R12, [R1+0x7ec] ;  /* 0x0007ec00010c7983 */ /* 0x000f620000300800 */
[----:B------:R-:W2:Y:S03]  /*25850*/  LDCU UR4, c[0x0][0x39c] ;  /* 0x00007380ff0477ac */ /* 0x000ea60008000800 */
[----:B------:R-:W5:Y:S01]  /*25860*/  LDL.LU R18, [R1+0x7e8] ;  /* 0x0007e80001127983 */ /* 0x000f620000300800 */
[----:B------:R-:W-:Y:S01]  /*25870*/  F2FP.SATFINITE.E5M2.F32.PACK_AB_MERGE_C R123, R123, R122, RZ ;  /* 0x0000007a7b7b723e */ /* 0x000fe200048060ff */
[----:B------:R-:W3:Y:S02]  /*25880*/  LDCU UR6, c[0x0][0x39c] ;  /* 0x00007380ff0677ac */ /* 0x000ee40008000800 */
[----:B------:R-:W5:Y:S01]  /*25890*/  LDL.LU R16, [R1+0x7d8] ;  /* 0x0007d80001107983 */ /* 0x000f620000300800 */
[----:B0-----:R-:W-:-:S03]  /*258a0*/  PRMT R6, R121, 0x9910, RZ ;  /* 0x0000991079067816 */ /* 0x001fc600000000ff */
[----:B------:R0:W-:Y:S01]  /*258b0*/  @P3 STG.E.U8 desc[UR18][R4.64], R11 ;  /* 0x0000000b04003986 */ /* 0x0001e2000c101112 */
[----:B------:R-:W-:-:S03]  /*258c0*/  VIADD R7, R0, UR5 ;  /* 0x0000000500077c36 */ /* 0x000fc60008000000 */
[----:B------:R1:W-:Y:S01]  /*258d0*/  @P1 STG.E.U8 desc[UR18][R8.64], R121 ;  /* 0x0000007908001986 */ /* 0x0003e2000c101112 */
[----:B------:R-:W-:Y:S01]  /*258e0*/  ISETP.LT.AND P3, PT, R17, UR9, !P2 ;  /* 0x0000000911007c0c */ /* 0x000fe2000d761270 */
[----:B0-----:R-:W-:Y:S01]  /*258f0*/  IMAD.MOV.U32 R11, RZ, RZ, R6 ;  /* 0x000000ffff0b7224 */ /* 0x001fe200078e0006 */
[----:B------:R-:W-:-:S04]  /*25900*/  IADD3 R4, P1, PT, R0, R3, RZ ;  /* 0x0000000300047210 */ /* 0x000fc80007f3e0ff */
[-C--:B------:R-:W-:Y:S01]  /*25910*/  LEA.HI.X.SX32 R5, R0, R2.reuse, 0x1, P1 ;  /* 0x0000000200057211 */ /* 0x080fe200008f0eff */
[C---:B------:R-:W-:Y:S01]  /*25920*/  VIADD R0, R7.reuse, UR5 ;  /* 0x0000000507007c36 */ /* 0x040fe20008000000 */
[----:B------:R-:W-:Y:S02]  /*25930*/  SHF.R.S32.HI R11, RZ, 0x8, R11 ;  /* 0x00000008ff0b7819 */ /* 0x000fe4000001140b */
[-C--:B------:R-:W-:Y:S02]  /*25940*/  IADD3 R6, P1, PT, R7, R3.reuse, RZ ;  /* 0x0000000307067210 */ /* 0x080fe40007f3e0ff */
[----:B------:R-:W-:Y:S01]  /*25950*/  PRMT R13, R123, 0x9910, RZ ;  /* 0x000099107b0d7816 */ /* 0x000fe200000000ff */
[----:B------:R0:W-:Y:S01]  /*25960*/  @P5 STG.E.U8 desc[UR18][R4.64], R11 ;  /* 0x0000000b04005986 */ /* 0x0001e2000c101112 */
[----:B-1----:R-:W-:Y:S02]  /*25970*/  IADD3 R8, P5, PT, R0, R3, RZ ;  /* 0x0000000300087210 */ /* 0x002fe40007fbe0ff */
[----:B------:R-:W-:-:S02]  /*25980*/  LEA.HI.X.SX32 R7, R7, R2, 0x1, P1 ;  /* 0x0000000207077211 */ /* 0x000fc400008f0eff */
[C---:B------:R-:W-:Y:S01]  /*25990*/  LEA.HI.X.SX32 R9, R0.reuse, R2, 0x1, P5 ;  /* 0x0000000200097211 */ /* 0x040fe200028f0eff */
[----:B------:R-:W-:Y:S01]  /*259a0*/  VIADD R0, R0, UR5 ;  /* 0x0000000500007c36 */ /* 0x000fe20008000000 */
[----:B------:R-:W-:Y:S01]  /*259b0*/  SHF.R.S32.HI R13, RZ, 0x8, R13 ;  /* 0x00000008ff0d7819 */ /* 0x000fe2000001140d */
[----:B------:R1:W-:Y:S01]  /*259c0*/  @P0 STG.E.U8 desc[UR18][R6.64], R123 ;  /* 0x0000007b06000986 */ /* 0x0003e2000c101112 */
[----:B------:R-:W-:-:S03]  /*259d0*/  F2FP.SATFINITE.E5M2.F32.PACK_AB_MERGE_C R125, R125, R124, RZ ;  /* 0x0000007c7d7d723e */ /* 0x000fc600048060ff */
[----:B------:R1:W-:Y:S01]  /*259e0*/  @P3 STG.E.U8 desc[UR18][R8.64], R13 ;  /* 0x0000000d08003986 */ /* 0x0003e2000c101112 */
[C---:B0-----:R-:W-:Y:S02]  /*259f0*/  IADD3 R4, P3, PT, R0.reuse, R3, RZ ;  /* 0x0000000300047210 */ /* 0x041fe40007f7e0ff */
[----:B------:R-:W-:Y:S02]  /*25a00*/  PRMT R17, R125, 0x9910, RZ ;  /* 0x000099107d117816 */ /* 0x000fe400000000ff */
[----:B------:R-:W-:Y:S02]  /*25a10*/  LEA.HI.X.SX32 R5, R0, R2, 0x1, P3 ;  /* 0x0000000200057211 */ /* 0x000fe400018f0eff */
[----:B------:R-:W-:-:S03]  /*25a20*/  SHF.R.S32.HI R17, RZ, 0x8, R17 ;  /* 0x00000008ff117819 */ /* 0x000fc60000011411 */
[----:B------:R0:W-:Y:S01]  /*25a30*/  @P6 STG.E.U8 desc[UR18][R4.64], R125 ;  /* 0x0000007d04006986 */ /* 0x0001e2000c101112 */
[----:B------:R-:W-:Y:S02]  /*25a40*/  F2FP.SATFINITE.E5M2.F32.PACK_AB_MERGE_C R127, R127, R126, RZ ;  /* 0x0000007e7f7f723e */ /* 0x000fe400048060ff */
[----:B------:R-:W-:Y:S02]  /*25a50*/  F2FP.SATFINITE.E5M2.F32.PACK_AB_MERGE_C R129, R129, R128, RZ ;  /* 0x000000808181723e */ /* 0x000fe400048060ff */
[----:B------:R-:W-:-:S04]  /*25a60*/  F2FP.SATFINITE.E5M2.F32.PACK_AB_MERGE_C R131, R131, R130, RZ ;  /* 0x000000828383723e */ /* 0x000fc800048060ff */
[----:B------:R-:W-:-:S04]  /*25a70*/  PRMT R19, R131, 0x9910, RZ ;  /* 0x0000991083137816 */ /* 0x000fc800000000ff */
[----:B------:R-:W-:Y:S02]  /*25a80*/  SHF.R.S32.HI R19, RZ, 0x8, R19 ;  /* 0x00000008ff137819 */ /* 0x000fe40000011413 */
[----:B--2---:R-:W-:Y:S01]  /*25a90*/  ISETP.LT.AND P1, PT, R15, UR4, !P2 ;  /* 0x000000040f007c0c */ /* 0x004fe2000d721270 */
[----:B------:R-:W5:Y:S01]  /*25aa0*/  LDCU UR4, c[0x0][0x39c] ;  /* 0x00007380ff0477ac */ /* 0x000f620008000800 */
[----:B----4-:R-:W-:Y:S01]  /*25ab0*/  ISETP.LT.AND P5, PT, R10, UR7, !P2 ;  /* 0x000000070a007c0c */ /* 0x010fe2000d7a1270 */
[----:B------:R-:W-:Y:S01]  /*25ac0*/  VIADD R10, R0, UR5 ;  /* 0x00000005000a7c36 */ /* 0x000fe20008000000 */
[----:B---3--:R-:W-:Y:S01]  /*25ad0*/  ISETP.LT.AND P0, PT, R14, UR6, !P2 ;  /* 0x000000060e007c0c */ /* 0x008fe2000d701270 */
[----:B------:R-:W2:Y:S02]  /*25ae0*/  LDCU UR6, c[0x0][0x39c] ;  /* 0x00007380ff0677ac */ /* 0x000ea40008000800 */
[C---:B------:R-:W-:Y:S01]  /*25af0*/  VIADD R0, R10.reuse, UR5 ;  /* 0x000000050a007c36 */ /* 0x040fe20008000000 */
[----:B-1----:R-:W-:Y:S01]  /*25b00*/  IADD3 R6, P3, PT, R10, R3, RZ ;  /* 0x000000030a067210 */ /* 0x002fe20007f7e0ff */
[----:B------:R-:W1:Y:S02]  /*25b10*/  LDCU UR7, c[0x0][0x39c] ;  /* 0x00007380ff0777ac */ /* 0x000e640008000800 */
[----:B------:R-:W-:Y:S01]  /*25b20*/  VIADD R11, R0, UR5 ;  /* 0x00000005000b7c36 */ /* 0x000fe20008000000 */
[----:B------:R-:W-:-:S03]  /*25b30*/  LEA.HI.X.SX32 R7, R10, R2, 0x1, P3 ;  /* 0x000000020a077211 */ /* 0x000fc600018f0eff */
[----:B------:R-:W-:Y:S02]  /*25b40*/  VIADD R13, R11, UR5 ;  /* 0x000000050b0d7c36 */ /* 0x000fe40008000000 */
[----:B------:R3:W-:Y:S01]  /*25b50*/  @P1 STG.E.U8 desc[UR18][R6.64], R17 ;  /* 0x0000001106001986 */ /* 0x0007e2000c101112 */
[CC--:B------:R-:W-:Y:S01]  /*25b60*/  IADD3 R8, P1, PT, R0.reuse, R3.reuse, RZ ;  /* 0x0000000300087210 */ /* 0x0c0fe20007f3e0ff */
[----:B------:R-:W-:Y:S01]  /*25b70*/  VIADD R14, R13, UR5 ;  /* 0x000000050d0e7c36 */ /* 0x000fe20008000000 */
[CC--:B------:R-:W-:Y:S02]  /*25b80*/  IADD3 R10, P6, PT, R11.reuse, R3.reuse, RZ ;  /* 0x000000030b0a7210 */ /* 0x0c0fe40007fde0ff */
[-C--:B------:R-:W-:Y:S01]  /*25b90*/  LEA.HI.X.SX32 R9, R0, R2.reuse, 0x1, P1 ;  /* 0x0000000200097211 */ /* 0x080fe200008f0eff */
[----:B------:R-:W-:Y:S01]  /*25ba0*/  VIADD R0, R14, UR5 ;  /* 0x000000050e007c36 */ /* 0x000fe20008000000 */
[----:B-----5:R-:W-:Y:S02]  /*25bb0*/  ISETP.LT.AND P3, PT, R12, UR4, !P2 ;  /* 0x000000040c007c0c */ /* 0x020fe4000d761270 */
[----:B------:R-:W-:Y:S01]  /*25bc0*/  LEA.HI.X.SX32 R11, R11, R2, 0x1, P6 ;  /* 0x000000020b0b7211 */ /* 0x000fe200030f0eff */
[----:B------:R-:W-:Y:S01]  /*25bd0*/  VIADD R15, R0, UR5 ;  /* 0x00000005000f7c36 */ /* 0x000fe20008000000 */
[----:B0-----:R-:W-:-:S02]  /*25be0*/  IADD3 R4, P1, PT, R13, R3, RZ ;  /* 0x000000030d047210 */ /* 0x001fc40007f3e0ff */
[CC--:B------:R-:W-:Y:S02]  /*25bf0*/  IADD3 R12, P6, PT, R14.reuse, R3.reuse, RZ ;  /* 0x000000030e0c7210 */ /* 0x0c0fe40007fde0ff */
[-C--:B------:R-:W-:Y:S02]  /*25c00*/  LEA.HI.X.SX32 R5, R13, R2.reuse, 0x1, P1 ;  /* 0x000000020d057211 */ /* 0x080fe400008f0eff */
[-C--:B------:R-:W-:Y:S02]  /*25c10*/  LEA.HI.X.SX32 R13, R14, R2.reuse, 0x1, P6 ;  /* 0x000000020e0d7211 */ /* 0x080fe400030f0eff */
[----:B------:R-:W-:Y:S02]  /*25c20*/  IADD3 R14, P6, PT, R15, R3, RZ ;  /* 0x000000030f0e7210 */ /* 0x000fe40007fde0ff */
[----:B---3--:R-:W-:Y:S02]  /*25c30*/  PRMT R7, R127, 0x9910, RZ ;  /* 0x000099107f077816 */ /* 0x008fe400000000ff */
[----:B------:R-:W-:-:S02]  /*25c40*/  LEA.HI.X.SX32 R15, R15, R2, 0x1, P6 ;  /* 0x000000020f0f7211 */ /* 0x000fc400030f0eff */
[----:B--2---:R-:W-:Y:S02]  /*25c50*/  ISETP.LT.AND P1, PT, R18, UR6, !P2 ;  /* 0x0000000612007c0c */ /* 0x004fe4000d721270 */
[----:B------:R-:W-:Y:S01]  /*25c60*/  IADD3 R6, P6, PT, R0, R3, RZ ;  /* 0x0000000300067210 */ /* 0x000fe20007fde0ff */
[----:B------:R-:W-:Y:S01]  /*25c70*/  IMAD.MOV.U32 R3, RZ, RZ, R7 ;  /* 0x000000ffff037224 */ /* 0x000fe200078e0007 */
[----:B-1----:R-:W-:Y:S02]  /*25c80*/  ISETP.LT.AND P2, PT, R16, UR7, !P2 ;  /* 0x0000000710007c0c */ /* 0x002fe4000d741270 */
[----:B------:R-:W-:Y:S02]  /*25c90*/  PRMT R17, R129, 0x9910, RZ ;  /* 0x0000991081117816 */ /* 0x000fe400000000ff */
[----:B------:R-:W-:Y:S02]  /*25ca0*/  SHF.R.S32.HI R3, RZ, 0x8, R3 ;  /* 0x00000008ff037819 */ /* 0x000fe40000011403 */
[----:B------:R-:W-:Y:S01]  /*25cb0*/  SHF.R.S32.HI R17, RZ, 0x8, R17 ;  /* 0x00000008ff117819 */ /* 0x000fe20000011411 */
[----:B------:R0:W-:Y:S01]  /*25cc0*/  @P0 STG.E.U8 desc[UR18][R8.64], R127 ;  /* 0x0000007f08000986 */ /* 0x0001e2000c101112 */
[----:B------:R-:W-:-:S03]  /*25cd0*/  LEA.HI.X.SX32 R7, R0, R2, 0x1, P6 ;  /* 0x0000000200077211 */ /* 0x000fc600030f0eff */
[----:B------:R0:W-:Y:S04]  /*25ce0*/  @P5 STG.E.U8 desc[UR18][R10.64], R3 ;  /* 0x000000030a005986 */ /* 0x0001e8000c101112 */
[----:B------:R0:W-:Y:S04]  /*25cf0*/  @P3 STG.E.U8 desc[UR18][R4.64], R129 ;  /* 0x0000008104003986 */ /* 0x0001e8000c101112 */
[----:B------:R0:W-:Y:S04]  /*25d00*/  @P1 STG.E.U8 desc[UR18][R12.64], R17 ;  /* 0x000000110c001986 */ /* 0x0001e8000c101112 */
[----:B------:R0:W-:Y:S04]  /*25d10*/  @P2 STG.E.U8 desc[UR18][R6.64], R131 ;  /* 0x0000008306002986 */ /* 0x0001e8000c101112 */
[----:B------:R0:W-:Y:S01]  /*25d20*/  @P4 STG.E.U8 desc[UR18][R14.64], R19 ;  /* 0x000000130e004986 */ /* 0x0001e2000c101112 */
[----:B------:R-:W-:Y:S06]  /*25d30*/  BAR.SYNC.DEFER_BLOCKING 0x0 ;  /* 0x0000000000007b1d */ /* 0x000fec0000010000 */
[----:B------:R-:W-:Y:S05]  /*25d40*/  BRA.U UP0, `(.L_x_13) ;  /* 0x0000000100a07547 */ /* 0x000fea000b800000 */
[----:B------:R-:W1:Y:S01]  /*25d50*/  S2UR UR5, SR_CgaCtaId ;  /* 0x00000000000579c3 */ /* 0x000e620000008800 */
[----:B------:R-:W-:Y:S01]  /*25d60*/  NOP ;  /* 0x0000000000007918 */ /* 0x000fe20000000000 */
[----:B------:R-:W-:Y:S01]  /*25d70*/  UMOV UR4, 0x50 ;  /* 0x0000005000047882 */ /* 0x000fe20000000000 */
[----:B------:R-:W-:Y:S02]  /*25d80*/  IMAD.U32 R0, RZ, RZ, UR8 ;  /* 0x00000008ff007e24 */ /* 0x000fe4000f8e00ff */
[----:B0-----:R-:W-:Y:S02]  /*25d90*/  IMAD.MOV.U32 R3, RZ, RZ, 0xf ;  /* 0x0000000fff037424 */ /* 0x001fe400078e00ff */
[----:B------:R-:W-:Y:S01]  /*25da0*/  IMAD.MOV.U32 R7, RZ, RZ, 0x1 ;  /* 0x00000001ff077424 */ /* 0x000fe200078e00ff */
[----:B------:R-:W-:-:S04]  /*25db0*/  LOP3.LUT R0, R0, 0xffff, RZ, 0xc0, !PT ;  /* 0x0000ffff00007812 */ /* 0x000fc800078ec0ff */
[----:B------:R-:W-:-:S05]  /*25dc0*/  SHF.R.U32.HI R0, RZ, 0x5, R0 ;  /* 0x00000005ff007819 */ /* 0x000fca0000011600 */
[----:B------:R-:W-:Y:S01]  /*25dd0*/  VIADD R2, R0, 0x10 ;  /* 0x0000001000027836 */ /* 0x000fe20000000000 */
[----:B------:R-:W-:Y:S01]  /*25de0*/  SHF.L.U32 R0, R3, R0, RZ ;  /* 0x0000000003007219 */ /* 0x000fe200000006ff */
[----:B-1----:R-:W-:-:S03]  /*25df0*/  ULEA UR6, UR5, UR4, 0x18 ;  /* 0x0000000405067291 */ /* 0x002fc6000f8ec0ff */
[----:B------:R-:W-:-:S04]  /*25e00*/  SHF.L.U32 R3, R7, R2, RZ ;  /* 0x0000000207037219 */ /* 0x000fc800000006ff */
[----:B------:R-:W-:Y:S02]  /*25e10*/  LOP3.LUT R0, R3, R0, RZ, 0xfc, !PT ;  /* 0x0000000003007212 */ /* 0x000fe400078efcff */
[----:B------:R-:W0:Y:S02]  /*25e20*/  LDS R5, [UR6] ;  /* 0x00000006ff057984 */ /* 0x000e240008000800 */
[C---:B------:R-:W-:Y:S02]  /*25e30*/  LOP3.LUT R2, R0.reuse, 0xffff, RZ, 0xc0, !PT ;  /* 0x0000ffff00027812 */ /* 0x040fe400078ec0ff */
[----:B0-----:R-:W-:-:S04]  /*25e40*/  LOP3.LUT R3, R0, 0xffff, R5, 0x80, !PT ;  /* 0x0000ffff00037812 */ /* 0x001fc800078e8005 */
[----:B------:R-:W-:-:S13]  /*25e50*/  ISETP.NE.AND P0, PT, R3, R2, PT ;  /* 0x000000020300720c */ /* 0x000fda0003f05270 */
[----:B------:R-:W-:Y:S05]  /*25e60*/  @P0 BRA `(.L_x_14) ;  /* 0x0000000000500947 */ /* 0x000fea0003800000 */
[----:B------:R-:W-:Y:S02]  /*25e70*/  SHF.R.U32.HI R5, RZ, 0x10, R5 ;  /* 0x00000010ff057819 */ /* 0x000fe40000011605 */
[----:B------:R-:W-:-:S04]  /*25e80*/  SHF.R.U32.HI R2, RZ, 0x10, R0 ;  /* 0x00000010ff027819 */ /* 0x000fc80000011600 */
[----:B------:R-:W-:-:S04]  /*25e90*/  LOP3.LUT R5, R5, R2, RZ, 0xc0, !PT ;  /* 0x0000000205057212 */ /* 0x000fc800078ec0ff */
[----:B------:R-:W-:-:S13]  /*25ea0*/  ISETP.NE.AND P0, PT, R5, R2, PT ;  /* 0x000000020500720c */ /* 0x000fda0003f05270 */
[----:B------:R-:W-:Y:S05]  /*25eb0*/  @P0 BRA `(.L_x_15) ;  /* 0x0000000000300947 */ /* 0x000fea0003800000 */
[----:B------:R-:W-:Y:S01]  /*25ec0*/  R2UR UR4, R0 ;  /* 0x00000000000472ca */ /* 0x000fe200000e0000 */
[----:B------:R-:W-:Y:S01]  /*25ed0*/  VOTEU.ANY UR5, UPT, PT ;  /* 0x0000000000057886 */ /* 0x000fe200038e0100 */
[----:B------:R-:W0:Y:S01]  /*25ee0*/  S2R R0, SR_LANEID ;  /* 0x0000000000007919 */ /* 0x000e220000000000 */
[----:B------:R-:W-:-:S10]  /*25ef0*/  UFLO.U32 UR5, UR5 ;  /* 0x00000005000572bd */ /* 0x000fd400080e0000 */
[----:B------:R-:W-:-:S06]  /*25f00*/  ULOP3.LUT UR4, URZ, UR4, URZ, 0x33, !UPT ;  /* 0x00000004ff047292 */ /* 0x000fcc000f8e33ff */
[----:B------:R-:W-:-:S04]  /*25f10*/  IMAD.U32 R2, RZ, RZ, UR4 ;  /* 0x00000004ff027e24 */ /* 0x000fc8000f8e00ff */
[----:B------:R-:W1:Y:S02]  /*25f20*/  REDUX UR7, R2 ;  /* 0x00000000020773c4 */ /* 0x000e640000000000 */
[----:B------:R2:W-:Y:S01]  /*25f30*/  UTCATOMSWS.AND URZ, UR4 ;  /* 0x0000000400ff79e3 */ /* 0x0005e20008000000 */
[----:B0-----:R-:W-:Y:S01]  /*25f40*/  ISETP.EQ.U32.AND P0, PT, R0, UR5, PT ;  /* 0x0000000500007c0c */ /* 0x001fe2000bf02070 */
[----:B-1----:R-:W-:-:S12]  /*25f50*/  IMAD.U32 R0, RZ, RZ, UR7 ;  /* 0x00000007ff007e24 */ /* 0x002fd8000f8e00ff */
[----:B------:R2:W-:Y:S01]  /*25f60*/  @P0 ATOMS.AND RZ, [UR6], R0 ;  /* 0x00000000ffff098c */ /* 0x0005e2000a800006 */
[----:B------:R-:W-:Y:S05]  /*25f70*/  BRA `(.L_x_13) ;  /* 0x0000000000147947 */ /* 0x000fea0003800000 */
.L_x_15:
[----:B------:R-:W-:-:S07]  /*25f80*/  MOV R2, 0x25fa0 ;  /* 0x00025fa000027802 */ /* 0x000fce0000000f00 */
[----:B------:R-:W-:Y:S05]  /*25f90*/  CALL.REL.NOINC `($__internal_0_$__cuda_sm10x_tcgen05_guardrail_trap_col_being_dealloced_not_returned_by_alloc) ;  /* 0x00000000002c7944 */ /* 0x000fea0003c00000 */
[----:B------:R-:W-:Y:S05]  /*25fa0*/  BRA `(.L_x_13) ;  /* 0x0000000000087947 */ /* 0x000fea0003800000 */
.L_x_14:
[----:B------:R-:W-:-:S07]  /*25fb0*/  MOV R2, 0x25fd0 ;  /* 0x00025fd000027802 */ /* 0x000fce0000000f00 */
[----:B------:R-:W-:Y:S05]  /*25fc0*/  CALL.REL.NOINC `($__internal_2_$__cuda_sm10x_tcgen05_guardrail_trap_unallocated_columns_being_dealloced) ;  /* 0x0000000000387944 */ /* 0x000fea0003c00000 */
.L_x_13:
[----:B------:R-:W-:Y:S01]  /*25fd0*/  NOP ;  /* 0x0000000000007918 */ /* 0x000fe20000000000 */
[----:B--2---:R-:W-:Y:S05]  /*25fe0*/  EXIT ;  /* 0x000000000000794d */ /* 0x004fea0003800000 */
.L_x_8:
[----:B------:R-:W1:Y:S02]  /*25ff0*/  SYNCS.PHASECHK.TRANS64.TRYWAIT P6, [UR6], R39 ;  /* 0x00000027ff0075a7 */ /* 0x000e6400080c1106 */
[----:B-1----:R-:W-:Y:S05]  /*26000*/  @!P6 BRA `(.L_x_8) ;  /* 0xfffffffc00f8e947 */ /* 0x002fea000383ffff */
[----:B------:R-:W-:Y:S05]  /*26010*/  BRA `(.L_x_16) ;  /* 0xfffffefc00847947 */ /* 0x000fea000383ffff */
.L_x_12:
[----:B------:R-:W0:Y:S02]  /*26020*/  SYNCS.PHASECHK.TRANS64.TRYWAIT P4, [UR6], R10 ;  /* 0x0000000aff0075a7 */ /* 0x000e240008081106 */
[----:B0-----:R-:W-:Y:S05]  /*26030*/  @!P4 BRA `(.L_x_12) ;  /* 0xfffffffc00f8c947 */ /* 0x001fea000383ffff */
[----:B------:R-:W-:Y:S05]  /*26040*/  BRA `(.L_x_11) ;  /* 0xffffffb400f47947 */ /* 0x000fea000383ffff */
        .weak           $__internal_0_$__cuda_sm10x_tcgen05_guardrail_trap_col_being_dealloced_not_returned_by_alloc
        .type           $__internal_0_$__cuda_sm10x_tcgen05_guardrail_trap_col_being_dealloced_not_returned_by_alloc,@function
        .size           $__internal_0_$__cuda_sm10x_tcgen05_guardrail_trap_col_being_dealloced_not_returned_by_alloc,($__internal_1_$__cuda_sm10x_tcgen05_guardrail_trap_phase_invalid_during_alloc - $__internal_0_$__cuda_sm10x_tcgen05_guardrail_trap_col_being_dealloced_not_returned_by_alloc)
$__internal_0_$__cuda_sm10x_tcgen05_guardrail_trap_col_being_dealloced_not_returned_by_alloc:
[----:B------:R-:W-:Y:S05]  /*26050*/  BPT.TRAP 0x1 ;  /* 0x000000040000795c */ /* 0x000fea0000300000 */
[----:B------:R-:W-:-:S04]  /*26060*/  IMAD.MOV.U32 R3, RZ, RZ, 0x0 ;  /* 0x00000000ff037424 */ /* 0x000fc800078e00ff */
[----:B------:R-:W-:Y:S05]  /*26070*/  RET.REL.NODEC R2 `(matmul_kernel) ;  /* 0xfffffd9c02e07950 */ /* 0x000fea0003c3ffff */
        .weak           $__internal_1_$__cuda_sm10x_tcgen05_guardrail_trap_phase_invalid_during_alloc
        .type           $__internal_1_$__cuda_sm10x_tcgen05_guardrail_trap_phase_invalid_during_alloc,@function
        .size           $__internal_1_$__cuda_sm10x_tcgen05_guardrail_trap_phase_invalid_during_alloc,($__internal_2_$__cuda_sm10x_tcgen05_guardrail_trap_unallocated_columns_being_dealloced - $__internal_1_$__cuda_sm10x_tcgen05_guardrail_trap_phase_invalid_during_alloc)
$__internal_1_$__cuda_sm10x_tcgen05_guardrail_trap_phase_invalid_during_alloc:
[----:B------:R-:W-:Y:S05]  /*26080*/  BPT.TRAP 0x1 ;  /* 0x000000040000795c */ /* 0x000fea0000300000 */
[----:B------:R-:W-:-:S04]  /*26090*/  IMAD.MOV.U32 R5, RZ, RZ, 0x0 ;  /* 0x00000000ff057424 */ /* 0x000fc800078e00ff */
[----:B------:R-:W-:Y:S05]  /*260a0*/  RET.REL.NODEC R4 `(matmul_kernel) ;  /* 0xfffffd9c04d47950 */ /* 0x000fea0003c3ffff */
        .weak           $__internal_2_$__cuda_sm10x_tcgen05_guardrail_trap_unallocated_columns_being_dealloced
        .type           $__internal_2_$__cuda_sm10x_tcgen05_guardrail_trap_unallocated_columns_being_dealloced,@function
        .size           $__internal_2_$__cuda_sm10x_tcgen05_guardrail_trap_unallocated_columns_being_dealloced,(.L_x_20 - $__internal_2_$__cuda_sm10x_tcgen05_guardrail_trap_unallocated_columns_being_dealloced)
$__internal_2_$__cuda_sm10x_tcgen05_guardrail_trap_unallocated_columns_being_dealloced:
[----:B------:R-:W-:Y:S05]  /*260b0*/  BPT.TRAP 0x1 ;  /* 0x000000040000795c */ /* 0x000fea0000300000 */
[----:B------:R-:W-:-:S04]  /*260c0*/  IMAD.MOV.U32 R3, RZ, RZ, 0x0 ;  /* 0x00000000ff037424 */ /* 0x000fc800078e00ff */
[----:B------:R-:W-:Y:S05]  /*260d0*/  RET.REL.NODEC R2 `(matmul_kernel) ;  /* 0xfffffd9c02c87950 */ /* 0x000fea0003c3ffff */
.L_x_17:
[----:B------:R-:W-:-:S00]  /*260e0*/  BRA `(.L_x_17) ;  /* 0xfffffffc00fc7947 */ /* 0x000fc0000383ffff */
[----:B------:R-:W-:-:S00]  /*260f0*/  NOP ;  /* 0x0000000000007918 */ /* 0x000fc00000000000 */
        /* <DEDUP_REMOVED lines=8> */
.L_x_20:


//--------------------- .nv.shared.matmul_kernel  --------------------------
	.section	.nv.shared.matmul_kernel,"aw",@nobits
	.sectionflags	@""
	.align	16
	.zero		1024


//--------------------- .nv.shared.reserved.0     --------------------------
	.section	.nv.shared.reserved.0,"aw",@nobits
	.align	8
	.weak		__nv_reservedSMEM_offset_0_alias
	.size		__nv_reservedSMEM_offset_0_alias, 0, 64
	.other		__nv_reservedSMEM_offset_0_alias,@"STO_CUDA_RESERVED_SHARED STV_DEFAULT"
__nv_reservedSMEM_offset_0_alias:
	.zero		0
.nv.shared.reserved.0:
	.zero		64
	.weak		__nv_reservedSMEM_allocation_phase
	.type		__nv_reservedSMEM_allocation_phase,@object
	.size		__nv_reservedSMEM_allocation_phase,(.L_0 - __nv_reservedSMEM_allocation_phase)
__nv_reservedSMEM_allocation_phase:
	.zero		1
.L_0:
	.zero		7
	.weak		__nv_reservedSMEM_devtool_atexit_pc
	.type		__nv_reservedSMEM_devtool_atexit_pc,@object
	.size		__nv_reservedSMEM_devtool_atexit_pc,(__nv_reservedSMEM_allocation_mask - __nv_reservedSMEM_devtool_atexit_pc)
__nv_reservedSMEM_devtool_atexit_pc:
	.zero		8
	.weak		__nv_reservedSMEM_allocation_mask
	.type		__nv_reservedSMEM_allocation_mask,@object
	.size		__nv_reservedSMEM_allocation_mask,(.L_2 - __nv_reservedSMEM_allocation_mask)
__nv_reservedSMEM_allocation_mask:
	.zero		4
.L_2:


//--------------------- .nv.constant0.matmul_kernel --------------------------
	.section	.nv.constant0.matmul_kernel,"a",@progbits
	.sectionflags	@""
	.align	4
.nv.constant0.matmul_kernel:
	.zero		976


//--------------------- SYMBOLS --------------------------

	.type		.nv.reservedSmem.offset0,@object
	.size		.nv.reservedSmem.offset0,0x4
	.type		.nv.reservedSmem.cap,@object
	.size		.nv.reservedSmem.cap,0x4
